	.target	sm_90a

	.elftype	@"ET_EXEC"


//--------------------- .note.nv.tkinfo           --------------------------
	.section	.note.nv.tkinfo,"",@"SHT_NOTE"
	.sectionflags	@"SHF_NOTE_NV_TKINFO"
	.tkinfo
        /*0018*/ 	.word	0x00000002
        /*0030*/ 	.string	""
        /*0030*/ 	.string	"ptxas"
        /*0030*/ 	.string	"Cuda compilation tools, release 13.0, V13.0.88"
        /*0030*/ 	.string	"Build cuda_13.0.r13.0/compiler.36424714_0"
        /*0030*/ 	.string	"-arch sm_90a -m 64 "



//--------------------- .note.nv.cuinfo           --------------------------
	.section	.note.nv.cuinfo,"",@"SHT_NOTE"
	.sectionflags	@"SHF_NOTE_NV_CUINFO"
        /*0018*/ 	.short	0x0002
        /*001a*/ 	.short	0x005a
        /*001c*/ 	.short	0x0082
	.zero		2


//--------------------- .nv.info                  --------------------------
	.section	.nv.info,"",@"SHT_CUDA_INFO"
	.align	4


	//----- nvinfo : EIATTR_REGCOUNT
	.align		4
        /*0000*/ 	.byte	0x04, 0x2f
        /*0002*/ 	.short	(.L_15 - .L_14)
	.align		4
.L_14:
        /*0004*/ 	.word	index@(_ZN7cutlass13device_kernelINS_4gemm6kernel13GemmUniversalIN4cute5tupleIJiiiiEEENS1_10collective13CollectiveMmaINS1_34MainloopSm90TmaGmmaWarpSpecializedILi7ENS5_IJNS4_1CILi2EEENSA_ILi1EEESC_EEENS1_35KernelTmaWarpSpecializedCooperativeEEENS5_IJNSA_ILi512EEESG_NSA_ILi32EEEEEEaNS5_IJlSC_lEEEaSJ_NS4_8TiledMMAINS4_8MMA_AtomIJNS4_4SM904GMMA27MMA_64x256x32_S32S8S8_SS_TNEEEENS4_6LayoutISD_NS5_IJSC_NSA_ILi0EEESR_EEEEENS5_IJNS4_10UnderscoreESU_SU_EEEEENS4_13SM90_TMA_LOADENS4_14ComposedLayoutINS4_7SwizzleILi1ELi4ELi3EEENS4_18smem_ptr_flag_bitsILi8EEENSQ_INS5_IJNSA_ILi8EEESH_EEENS5_IJSH_SC_EEEEEEEvNS4_8identityENS4_23SM90_TMA_LOAD_MULTICASTES17_vS18_EENS_8epilogue10collective6detail29Sm90TmaWarpSpecializedAdapterINS1C_15DefaultEpilogueIaSJ_SJ_NS1B_6thread17LinearCombinationIaLi1EiiLNS1G_9ScaleType4KindE0ELNS_15FloatRoundStyleE2EaEENS1_15EpilogueDefaultEEEEEvvEEEEvNT_6ParamsE)
        /*0008*/ 	.word	0x000000a8


	//----- nvinfo : EIATTR_FRAME_SIZE
	.align		4
.L_15:
        /*000c*/ 	.byte	0x04, 0x11
        /*000e*/ 	.short	(.L_17 - .L_16)
	.align		4
.L_16:
        /*0010*/ 	.word	index@(_ZN7cutlass13device_kernelINS_4gemm6kernel13GemmUniversalIN4cute5tupleIJiiiiEEENS1_10collective13CollectiveMmaINS1_34MainloopSm90TmaGmmaWarpSpecializedILi7ENS5_IJNS4_1CILi2EEENSA_ILi1EEESC_EEENS1_35KernelTmaWarpSpecializedCooperativeEEENS5_IJNSA_ILi512EEESG_NSA_ILi32EEEEEEaNS5_IJlSC_lEEEaSJ_NS4_8TiledMMAINS4_8MMA_AtomIJNS4_4SM904GMMA27MMA_64x256x32_S32S8S8_SS_TNEEEENS4_6LayoutISD_NS5_IJSC_NSA_ILi0EEESR_EEEEENS5_IJNS4_10UnderscoreESU_SU_EEEEENS4_13SM90_TMA_LOADENS4_14ComposedLayoutINS4_7SwizzleILi1ELi4ELi3EEENS4_18smem_ptr_flag_bitsILi8EEENSQ_INS5_IJNSA_ILi8EEESH_EEENS5_IJSH_SC_EEEEEEEvNS4_8identityENS4_23SM90_TMA_LOAD_MULTICASTES17_vS18_EENS_8epilogue10collective6detail29Sm90TmaWarpSpecializedAdapterINS1C_15DefaultEpilogueIaSJ_SJ_NS1B_6thread17LinearCombinationIaLi1EiiLNS1G_9ScaleType4KindE0ELNS_15FloatRoundStyleE2EaEENS1_15EpilogueDefaultEEEEEvvEEEEvNT_6ParamsE)
        /*0014*/ 	.word	0x00001780


	//----- nvinfo : EIATTR_MIN_STACK_SIZE
	.align		4
.L_17:
        /*0018*/ 	.byte	0x04, 0x12
        /*001a*/ 	.short	(.L_19 - .L_18)
	.align		4
.L_18:
        /*001c*/ 	.word	index@(_ZN7cutlass13device_kernelINS_4gemm6kernel13GemmUniversalIN4cute5tupleIJiiiiEEENS1_10collective13CollectiveMmaINS1_34MainloopSm90TmaGmmaWarpSpecializedILi7ENS5_IJNS4_1CILi2EEENSA_ILi1EEESC_EEENS1_35KernelTmaWarpSpecializedCooperativeEEENS5_IJNSA_ILi512EEESG_NSA_ILi32EEEEEEaNS5_IJlSC_lEEEaSJ_NS4_8TiledMMAINS4_8MMA_AtomIJNS4_4SM904GMMA27MMA_64x256x32_S32S8S8_SS_TNEEEENS4_6LayoutISD_NS5_IJSC_NSA_ILi0EEESR_EEEEENS5_IJNS4_10UnderscoreESU_SU_EEEEENS4_13SM90_TMA_LOADENS4_14ComposedLayoutINS4_7SwizzleILi1ELi4ELi3EEENS4_18smem_ptr_flag_bitsILi8EEENSQ_INS5_IJNSA_ILi8EEESH_EEENS5_IJSH_SC_EEEEEEEvNS4_8identityENS4_23SM90_TMA_LOAD_MULTICASTES17_vS18_EENS_8epilogue10collective6detail29Sm90TmaWarpSpecializedAdapterINS1C_15DefaultEpilogueIaSJ_SJ_NS1B_6thread17LinearCombinationIaLi1EiiLNS1G_9ScaleType4KindE0ELNS_15FloatRoundStyleE2EaEENS1_15EpilogueDefaultEEEEEvvEEEEvNT_6ParamsE)
        /*0020*/ 	.word	0x00001780
.L_19:


//--------------------- .nv.compat                --------------------------
	.section	.nv.compat,"",@"SHT_CUDA_COMPAT_INFO"
	.align	4
        /*0000*/ 	.byte	0x02, 0x09, 0x01, 0x00, 0x02, 0x02, 0x04, 0x00, 0x02, 0x05, 0x05, 0x00, 0x03, 0x07, 0x01, 0x01
        /*0010*/ 	.byte	0x02, 0x03, 0x01, 0x00, 0x02, 0x06, 0x01, 0x00, 0x04, 0x0b, 0x08, 0x00, 0x00, 0x00, 0x00, 0x00
        /*0020*/ 	.byte	0x00, 0x00, 0x00, 0x00


//--------------------- .nv.info._ZN7cutlass13device_kernelINS_4gemm6kernel13GemmUniversalIN4cute5tupleIJiiiiEEENS1_10collective13CollectiveMmaINS1_34MainloopSm90TmaGmmaWarpSpecializedILi7ENS5_IJNS4_1CILi2EEENSA_ILi1EEESC_EEENS1_35KernelTmaWarpSpecializedCooperativeEEENS5_IJNSA_ILi512EEESG_NSA_ILi32EEEEEEaNS5_IJlSC_lEEEaSJ_NS4_8TiledMMAINS4_8MMA_AtomIJNS4_4SM904GMMA27MMA_64x256x32_S32S8S8_SS_TNEEEENS4_6LayoutISD_NS5_IJSC_NSA_ILi0EEESR_EEEEENS5_IJNS4_10UnderscoreESU_SU_EEEEENS4_13SM90_TMA_LOADENS4_14ComposedLayoutINS4_7SwizzleILi1ELi4ELi3EEENS4_18smem_ptr_flag_bitsILi8EEENSQ_INS5_IJNSA_ILi8EEESH_EEENS5_IJSH_SC_EEEEEEEvNS4_8identityENS4_23SM90_TMA_LOAD_MULTICASTES17_vS18_EENS_8epilogue10collective6detail29Sm90TmaWarpSpecializedAdapterINS1C_15DefaultEpilogueIaSJ_SJ_NS1B_6thread17LinearCombinationIaLi1EiiLNS1G_9ScaleType4KindE0ELNS_15FloatRoundStyleE2EaEENS1_15EpilogueDefaultEEEEEvvEEEEvNT_6ParamsE --------------------------
	.section	.nv.info._ZN7cutlass13device_kernelINS_4gemm6kernel13GemmUniversalIN4cute5tupleIJiiiiEEENS1_10collective13CollectiveMmaINS1_34MainloopSm90TmaGmmaWarpSpecializedILi7ENS5_IJNS4_1CILi2EEENSA_ILi1EEESC_EEENS1_35KernelTmaWarpSpecializedCooperativeEEENS5_IJNSA_ILi512EEESG_NSA_ILi32EEEEEEaNS5_IJlSC_lEEEaSJ_NS4_8TiledMMAINS4_8MMA_AtomIJNS4_4SM904GMMA27MMA_64x256x32_S32S8S8_SS_TNEEEENS4_6LayoutISD_NS5_IJSC_NSA_ILi0EEESR_EEEEENS5_IJNS4_10UnderscoreESU_SU_EEEEENS4_13SM90_TMA_LOADENS4_14ComposedLayoutINS4_7SwizzleILi1ELi4ELi3EEENS4_18smem_ptr_flag_bitsILi8EEENSQ_INS5_IJNSA_ILi8EEESH_EEENS5_IJSH_SC_EEEEEEEvNS4_8identityENS4_23SM90_TMA_LOAD_MULTICASTES17_vS18_EENS_8epilogue10collective6detail29Sm90TmaWarpSpecializedAdapterINS1C_15DefaultEpilogueIaSJ_SJ_NS1B_6thread17LinearCombinationIaLi1EiiLNS1G_9ScaleType4KindE0ELNS_15FloatRoundStyleE2EaEENS1_15EpilogueDefaultEEEEEvvEEEEvNT_6ParamsE,"",@"SHT_CUDA_INFO"
	.sectionflags	@""
	.align	4


	//----- nvinfo : EIATTR_CUDA_API_VERSION
	.align		4
        /*0000*/ 	.byte	0x04, 0x37
        /*0002*/ 	.short	(.L_21 - .L_20)
.L_20:
        /*0004*/ 	.word	0x00000082


	//----- nvinfo : EIATTR_KPARAM_INFO
	.align		4
.L_21:
        /*0008*/ 	.byte	0x04, 0x17
        /*000a*/ 	.short	(.L_23 - .L_22)
.L_22:
        /*000c*/ 	.word	0x00000000
        /*0010*/ 	.short	0x0000
        /*0012*/ 	.short	0x0070
        /*0014*/ 	.byte	0x00, 0xf0, 0x01, 0x10


	//----- nvinfo : EIATTR_SPARSE_MMA_MASK
	.align		4
.L_23:
        /*0018*/ 	.byte	0x03, 0x50
        /*001a*/ 	.short	0x0000


	//----- nvinfo : EIATTR_MAXREG_COUNT
	.align		4
        /*001c*/ 	.byte	0x03, 0x1b
        /*001e*/ 	.short	0x00a8


	//----- nvinfo : EIATTR_NUM_BARRIERS
	.align		4
        /*0020*/ 	.byte	0x02, 0x4c
        /*0022*/ 	.byte	0x01
	.zero		1


	//----- nvinfo : EIATTR_EXTERNS
	.align		4
        /*0024*/ 	.byte	0x04, 0x0f
        /*0026*/ 	.short	(.L_25 - .L_24)


	//   ....[0]....
	.align		4
.L_24:
        /*0028*/ 	.word	index@(__assertfail)


	//----- nvinfo : EIATTR_ANNOTATIONS
	.align		4
.L_25:
        /*002c*/ 	.byte	0x04, 0x55
        /*002e*/ 	.short	(.L_27 - .L_26)


	//   ....[0]....
.L_26:
        /*0030*/ 	.word	0x00000001
        /*0034*/ 	.byte	0xa0, 0x07, 0x00, 0x00, 0x01, 0x00, 0x00, 0x00, 0x60, 0x0a, 0x00, 0x00, 0x01, 0x00, 0x00, 0x00
        /* <DEDUP_REMOVED lines=1899> */
        /*76f4*/ 	.byte	0xd0, 0xaf, 0x04, 0x00


	//----- nvinfo : EIATTR_MERCURY_ISA_VERSION
	.align		4
.L_27:
        /*76f8*/ 	.byte	0x03, 0x5f
        /*76fa*/ 	.short	0x0101


	//----- nvinfo : EIATTR_INT_WARP_WIDE_INSTR_OFFSETS
	.align		4
        /*76fc*/ 	.byte	0x04, 0x31
        /*76fe*/ 	.short	(.L_29 - .L_28)


	//   ....[0]....
.L_28:
        /*7700*/ 	.word	0x000005e0


	//   ....[1]....
        /*7704*/ 	.word	0x000005f0


	//   ....[2]....
        /*7708*/ 	.word	0x00000770


	//----- nvinfo : EIATTR_COOP_GROUP_MASK_REGIDS
	.align		4
.L_29:
        /*770c*/ 	.byte	0x04, 0x29
        /*770e*/ 	.short	(.L_31 - .L_30)


	//   ....[0]....
.L_30:
        /*7710*/ 	.word	0xffffffff


	//   ....[1]....
        /*7714*/ 	.word	0xffffffff


	//   ....[2]....
        /*7718*/ 	.word	0xffffffff


	//   ....[3]....
        /*771c*/ 	.word	0xffffffff


	//   ....[4]....
        /*7720*/ 	.word	0xffffffff


	//   ....[5]....
        /*7724*/ 	.word	0xffffffff


	//----- nvinfo : EIATTR_COOP_GROUP_INSTR_OFFSETS
	.align		4
.L_31:
        /*7728*/ 	.byte	0x04, 0x28
        /*772a*/ 	.short	(.L_33 - .L_32)


	//   ....[0]....
.L_32:
        /*772c*/ 	.word	0x00000070


	//   ....[1]....
        /*7730*/ 	.word	0x00000080


	//   ....[2]....
        /*7734*/ 	.word	0x000001a0


	//   ....[3]....
        /*7738*/ 	.word	0x00000430


	//   ....[4]....
        /*773c*/ 	.word	0x000008b0


	//   ....[5]....
        /*7740*/ 	.word	0x000014b0


	//----- nvinfo : EIATTR_REG_RECONFIG
	.align		4
.L_33:
        /*7744*/ 	.byte	0x01, 0x54
	.zero		2


	//----- nvinfo : EIATTR_SYSCALL_OFFSETS
	.align		4
        /*7748*/ 	.byte	0x04, 0x46
        /*774a*/ 	.short	(.L_35 - .L_34)


	//   ....[0]....
.L_34:
        /*774c*/ 	.word	0x00001660


	//----- nvinfo : EIATTR_MBARRIER_INSTR_OFFSETS
	.align		4
.L_35:
        /*7750*/ 	.byte	0x04, 0x39
        /*7752*/ 	.short	(.L_37 - .L_36)


	//   ....[0]....
.L_36:
        /*7754*/ 	.word	0x00000320
        /*7758*/ 	.word	0x000000ff
        /*775c*/ 	.word	0x00000000
        /*7760*/ 	.short	0x0100
        /*7762*/ 	.byte	0x08
	.zero		1


	//   ....[1]....
        /*7764*/ 	.word	0x00000330
        /*7768*/ 	.word	0x000000ff
        /*776c*/ 	.word	0x00000038
        /*7770*/ 	.short	0x0100
        /*7772*/ 	.byte	0x08
	.zero		1


	//   ....[2]....
        /*7774*/ 	.word	0x00000340
        /*7778*/ 	.word	0x000000ff
        /*777c*/ 	.word	0x00000008
        /*7780*/ 	.short	0x0100
        /*7782*/ 	.byte	0x08
	.zero		1


	//   ....[3]....
        /*7784*/ 	.word	0x00000350
        /*7788*/ 	.word	0x000000ff
        /*778c*/ 	.word	0x00000040
        /*7790*/ 	.short	0x0100
        /*7792*/ 	.byte	0x08
	.zero		1


	//   ....[4]....
        /*7794*/ 	.word	0x00000360
        /*7798*/ 	.word	0x000000ff
        /*779c*/ 	.word	0x00000010
        /*77a0*/ 	.short	0x0100
        /*77a2*/ 	.byte	0x08
	.zero		1


	//   ....[5]....
        /*77a4*/ 	.word	0x00000370
        /*77a8*/ 	.word	0x000000ff
        /*77ac*/ 	.word	0x00000048
        /*77b0*/ 	.short	0x0100
        /*77b2*/ 	.byte	0x08
	.zero		1


	//   ....[6]....
        /*77b4*/ 	.word	0x00000380
        /*77b8*/ 	.word	0x000000ff
        /*77bc*/ 	.word	0x00000018
        /*77c0*/ 	.short	0x0100
        /*77c2*/ 	.byte	0x08
	.zero		1


	//   ....[7]....
        /*77c4*/ 	.word	0x00000390
        /*77c8*/ 	.word	0x000000ff
        /*77cc*/ 	.word	0x00000050
        /*77d0*/ 	.short	0x0100
        /*77d2*/ 	.byte	0x08
	.zero		1


	//   ....[8]....
        /*77d4*/ 	.word	0x000003a0
        /*77d8*/ 	.word	0x000000ff
        /*77dc*/ 	.word	0x00000020
        /*77e0*/ 	.short	0x0100
        /*77e2*/ 	.byte	0x08
	.zero		1


	//   ....[9]....
        /*77e4*/ 	.word	0x000003b0
        /*77e8*/ 	.word	0x000000ff
        /*77ec*/ 	.word	0x00000058
        /*77f0*/ 	.short	0x0100
        /*77f2*/ 	.byte	0x08
	.zero		1


	//   ....[10]....
        /*77f4*/ 	.word	0x000003c0
        /*77f8*/ 	.word	0x000000ff
        /*77fc*/ 	.word	0x00000028
        /*7800*/ 	.short	0x0100
        /*7802*/ 	.byte	0x08
	.zero		1


	//   ....[11]....
        /*7804*/ 	.word	0x000003d0
        /*7808*/ 	.word	0x000000ff
        /*780c*/ 	.word	0x00000060
        /*7810*/ 	.short	0x0100
        /*7812*/ 	.byte	0x08
	.zero		1


	//   ....[12]....
        /*7814*/ 	.word	0x000003e0
        /*7818*/ 	.word	0x000000ff
        /*781c*/ 	.word	0x00000030
        /*7820*/ 	.short	0x0100
        /*7822*/ 	.byte	0x08
	.zero		1


	//   ....[13]....
        /*7824*/ 	.word	0x000003f0
        /*7828*/ 	.word	0x000000ff
        /*782c*/ 	.word	0x00000068
        /*7830*/ 	.short	0x0100
        /*7832*/ 	.byte	0x08
	.zero		1


	//   ....[14]....
        /*7834*/ 	.word	0x000007e0
        /*7838*/ 	.word	0x000000ff
        /*783c*/ 	.word	0x00000080
        /*7840*/ 	.short	0x0100
        /*7842*/ 	.byte	0x06
	.zero		1


	//   ....[15]....
        /*7844*/ 	.word	0x00000820
        /*7848*/ 	.word	0x000000ff
        /*784c*/ 	.word	0x00000088
        /*7850*/ 	.short	0x0100
        /*7852*/ 	.byte	0x06
	.zero		1


	//   ....[16]....
        /*7854*/ 	.word	0x00001740
        /*7858*/ 	.word	0x00000004
        /*785c*/ 	.word	0x00000000
        /*7860*/ 	.short	0x010a
        /*7862*/ 	.byte	0x3f
	.zero		1


	//   ....[17]....
        /*7864*/ 	.word	0x00001780
        /*7868*/ 	.word	0x00000004
        /*786c*/ 	.word	0x00000000
        /*7870*/ 	.short	0x010a
        /*7872*/ 	.byte	0x3f
	.zero		1


	//   ....[18]....
        /*7874*/ 	.word	0x00003b50
        /*7878*/ 	.word	0x00000006
        /*787c*/ 	.word	0x00000000
        /*7880*/ 	.short	0x010a
        /*7882*/ 	.byte	0x3f
	.zero		1


	//   ....[19]....
        /*7884*/ 	.word	0x00003b90
        /*7888*/ 	.word	0x00000006
        /*788c*/ 	.word	0x00000000
        /*7890*/ 	.short	0x010a
        /*7892*/ 	.byte	0x3f
	.zero		1


	//   ....[20]....
        /*7894*/ 	.word	0x00009ce0
        /*7898*/ 	.word	0x00000006
        /*789c*/ 	.word	0x00000000
        /*78a0*/ 	.short	0x0101
        /*78a2*/ 	.byte	0x3f
	.zero		1


	//   ....[21]....
        /*78a4*/ 	.word	0x00009f20
        /*78a8*/ 	.word	0x00000000
        /*78ac*/ 	.word	0x00000000
        /*78b0*/ 	.short	0x0101
        /*78b2*/ 	.byte	0x3f
	.zero		1


	//   ....[22]....
        /*78b4*/ 	.word	0x0004ab20
        /*78b8*/ 	.word	0x0000000f
        /*78bc*/ 	.word	0x00000038
        /*78c0*/ 	.short	0x010a
        /*78c2*/ 	.byte	0x3f
	.zero		1


	//   ....[23]....
        /*78c4*/ 	.word	0x0004af00
        /*78c8*/ 	.word	0x00000003
        /*78cc*/ 	.word	0x00000088
        /*78d0*/ 	.short	0x0101
        /*78d2*/ 	.byte	0x3f
	.zero		1


	//   ....[24]....
        /*78d4*/ 	.word	0x0004b6e0
        /*78d8*/ 	.word	0x00000005
        /*78dc*/ 	.word	0x00000000
        /*78e0*/ 	.short	0x010a
        /*78e2*/ 	.byte	0x3f
	.zero		1


	//   ....[25]....
        /*78e4*/ 	.word	0x0004b770
        /*78e8*/ 	.word	0x00000007
        /*78ec*/ 	.word	0x00000000
        /*78f0*/ 	.short	0x010a
        /*78f2*/ 	.byte	0x3f
	.zero		1


	//   ....[26]....
        /*78f4*/ 	.word	0x0004b800
        /*78f8*/ 	.word	0x00000007
        /*78fc*/ 	.word	0x00000000
        /*7900*/ 	.short	0x010a
        /*7902*/ 	.byte	0x3f
	.zero		1


	//   ....[27]....
        /*7904*/ 	.word	0x0004b890
        /*7908*/ 	.word	0x00000007
        /*790c*/ 	.word	0x00000000
        /*7910*/ 	.short	0x010a
        /*7912*/ 	.byte	0x3f
	.zero		1


	//   ....[28]....
        /*7914*/ 	.word	0x0004b920
        /*7918*/ 	.word	0x00000007
        /*791c*/ 	.word	0x00000000
        /*7920*/ 	.short	0x010a
        /*7922*/ 	.byte	0x3f
	.zero		1


	//   ....[29]....
        /*7924*/ 	.word	0x0004b9b0
        /*7928*/ 	.word	0x00000007
        /*792c*/ 	.word	0x00000000
        /*7930*/ 	.short	0x010a
        /*7932*/ 	.byte	0x3f
	.zero		1


	//   ....[30]....
        /*7934*/ 	.word	0x0004ba40
        /*7938*/ 	.word	0x00000003
        /*793c*/ 	.word	0x00000000
        /*7940*/ 	.short	0x010a
        /*7942*/ 	.byte	0x3f
	.zero		1


	//   ....[31]....
        /*7944*/ 	.word	0x0004baa0
        /*7948*/ 	.word	0x00000004
        /*794c*/ 	.word	0x00000000
        /*7950*/ 	.short	0x010a
        /*7952*/ 	.byte	0x3f
	.zero		1


	//   ....[32]....
        /*7954*/ 	.word	0x0004baf0
        /*7958*/ 	.word	0x00000006
        /*795c*/ 	.word	0x00000000
        /*7960*/ 	.short	0x010a
        /*7962*/ 	.byte	0x3f
	.zero		1


	//   ....[33]....
        /*7964*/ 	.word	0x0004bbc0
        /*7968*/ 	.word	0x0000000f
        /*796c*/ 	.word	0x00000038
        /*7970*/ 	.short	0x010a
        /*7972*/ 	.byte	0x3f
	.zero		1


	//   ....[34]....
        /*7974*/ 	.word	0x0004bc90
        /*7978*/ 	.word	0x00000005
        /*797c*/ 	.word	0x00000000
        /*7980*/ 	.short	0x010a
        /*7982*/ 	.byte	0x3f
	.zero		1


	//   ....[35]....
        /*7984*/ 	.word	0x0004bce0
        /*7988*/ 	.word	0x00000007
        /*798c*/ 	.word	0x00000000
        /*7990*/ 	.short	0x010a
        /*7992*/ 	.byte	0x3f
	.zero		1


	//   ....[36]....
        /*7994*/ 	.word	0x0004bd30
        /*7998*/ 	.word	0x00000007
        /*799c*/ 	.word	0x00000000
        /*79a0*/ 	.short	0x010a
        /*79a2*/ 	.byte	0x3f
	.zero		1


	//   ....[37]....
        /*79a4*/ 	.word	0x0004bd80
        /*79a8*/ 	.word	0x00000007
        /*79ac*/ 	.word	0x00000000
        /*79b0*/ 	.short	0x010a
        /*79b2*/ 	.byte	0x3f
	.zero		1


	//   ....[38]....
        /*79b4*/ 	.word	0x0004bdd0
        /*79b8*/ 	.word	0x00000007
        /*79bc*/ 	.word	0x00000000
        /*79c0*/ 	.short	0x010a
        /*79c2*/ 	.byte	0x3f
	.zero		1


	//   ....[39]....
        /*79c4*/ 	.word	0x0004be20
        /*79c8*/ 	.word	0x00000007
        /*79cc*/ 	.word	0x00000000
        /*79d0*/ 	.short	0x010a
        /*79d2*/ 	.byte	0x3f
	.zero		1


	//----- nvinfo : EIATTR_NUM_MBARRIERS
	.align		4
.L_37:
        /*79d4*/ 	.byte	0x03, 0x38
        /*79d6*/ 	.short	0x0010


	//----- nvinfo : EIATTR_EXIT_INSTR_OFFSETS
	.align		4
        /*79d8*/ 	.byte	0x04, 0x1c
        /*79da*/ 	.short	(.L_39 - .L_38)


	//   ....[0]....
.L_38:
        /*79dc*/ 	.word	0x00000b10


	//   ....[1]....
        /*79e0*/ 	.word	0x000013a0


	//   ....[2]....
        /*79e4*/ 	.word	0x0004a180


	//   ....[3]....
        /*79e8*/ 	.word	0x0004a7a0


	//   ....[4]....
        /*79ec*/ 	.word	0x0004ba90


	//----- nvinfo : EIATTR_MAX_THREADS
	.align		4
.L_39:
        /*79f0*/ 	.byte	0x04, 0x05
        /*79f2*/ 	.short	(.L_41 - .L_40)
.L_40:
        /*79f4*/ 	.word	0x00000180
        /*79f8*/ 	.word	0x00000001
        /*79fc*/ 	.word	0x00000001


	//----- nvinfo : EIATTR_CRS_STACK_SIZE
	.align		4
.L_41:
        /*7a00*/ 	.byte	0x04, 0x1e
        /*7a02*/ 	.short	(.L_43 - .L_42)
.L_42:
        /*7a04*/ 	.word	0x00000000


	//----- nvinfo : EIATTR_CBANK_PARAM_SIZE
	.align		4
.L_43:
        /*7a08*/ 	.byte	0x03, 0x19
        /*7a0a*/ 	.short	0x0470


	//----- nvinfo : EIATTR_PARAM_CBANK
	.align		4
        /*7a0c*/ 	.byte	0x04, 0x0a
        /*7a0e*/ 	.short	(.L_45 - .L_44)
	.align		4
.L_44:
        /*7a10*/ 	.word	index@(.nv.constant0._ZN7cutlass13device_kernelINS_4gemm6kernel13GemmUniversalIN4cute5tupleIJiiiiEEENS1_10collective13CollectiveMmaINS1_34MainloopSm90TmaGmmaWarpSpecializedILi7ENS5_IJNS4_1CILi2EEENSA_ILi1EEESC_EEENS1_35KernelTmaWarpSpecializedCooperativeEEENS5_IJNSA_ILi512EEESG_NSA_ILi32EEEEEEaNS5_IJlSC_lEEEaSJ_NS4_8TiledMMAINS4_8MMA_AtomIJNS4_4SM904GMMA27MMA_64x256x32_S32S8S8_SS_TNEEEENS4_6LayoutISD_NS5_IJSC_NSA_ILi0EEESR_EEEEENS5_IJNS4_10UnderscoreESU_SU_EEEEENS4_13SM90_TMA_LOADENS4_14ComposedLayoutINS4_7SwizzleILi1ELi4ELi3EEENS4_18smem_ptr_flag_bitsILi8EEENSQ_INS5_IJNSA_ILi8EEESH_EEENS5_IJSH_SC_EEEEEEEvNS4_8identityENS4_23SM90_TMA_LOAD_MULTICASTES17_vS18_EENS_8epilogue10collective6detail29Sm90TmaWarpSpecializedAdapterINS1C_15DefaultEpilogueIaSJ_SJ_NS1B_6thread17LinearCombinationIaLi1EiiLNS1G_9ScaleType4KindE0ELNS_15FloatRoundStyleE2EaEENS1_15EpilogueDefaultEEEEEvvEEEEvNT_6ParamsE)
        /*7a14*/ 	.short	0x0210
        /*7a16*/ 	.short	0x0470


	//----- nvinfo : EIATTR_SW_WAR
	.align		4
.L_45:
        /*7a18*/ 	.byte	0x04, 0x36
        /*7a1a*/ 	.short	(.L_47 - .L_46)
.L_46:
        /*7a1c*/ 	.word	0x00000008
.L_47:


//--------------------- .nv.callgraph             --------------------------
	.section	.nv.callgraph,"",@"SHT_CUDA_CALLGRAPH"
	.align	4
	.sectionentsize	8
	.align		4
        /*0000*/ 	.word	0x00000000
	.align		4
        /*0004*/ 	.word	0xffffffff
	.align		4
        /*0008*/ 	.word	index@(_ZN7cutlass13device_kernelINS_4gemm6kernel13GemmUniversalIN4cute5tupleIJiiiiEEENS1_10collective13CollectiveMmaINS1_34MainloopSm90TmaGmmaWarpSpecializedILi7ENS5_IJNS4_1CILi2EEENSA_ILi1EEESC_EEENS1_35KernelTmaWarpSpecializedCooperativeEEENS5_IJNSA_ILi512EEESG_NSA_ILi32EEEEEEaNS5_IJlSC_lEEEaSJ_NS4_8TiledMMAINS4_8MMA_AtomIJNS4_4SM904GMMA27MMA_64x256x32_S32S8S8_SS_TNEEEENS4_6LayoutISD_NS5_IJSC_NSA_ILi0EEESR_EEEEENS5_IJNS4_10UnderscoreESU_SU_EEEEENS4_13SM90_TMA_LOADENS4_14ComposedLayoutINS4_7SwizzleILi1ELi4ELi3EEENS4_18smem_ptr_flag_bitsILi8EEENSQ_INS5_IJNSA_ILi8EEESH_EEENS5_IJSH_SC_EEEEEEEvNS4_8identityENS4_23SM90_TMA_LOAD_MULTICASTES17_vS18_EENS_8epilogue10collective6detail29Sm90TmaWarpSpecializedAdapterINS1C_15DefaultEpilogueIaSJ_SJ_NS1B_6thread17LinearCombinationIaLi1EiiLNS1G_9ScaleType4KindE0ELNS_15FloatRoundStyleE2EaEENS1_15EpilogueDefaultEEEEEvvEEEEvNT_6ParamsE)
	.align		4
        /*000c*/ 	.word	index@(__assertfail)
	.align		4
        /*0010*/ 	.word	0x00000000
	.align		4
        /*0014*/ 	.word	0xfffffffe
	.align		4
        /*0018*/ 	.word	0x00000000
	.align		4
        /*001c*/ 	.word	0xfffffffd
	.align		4
        /*0020*/ 	.word	0x00000000
	.align		4
        /*0024*/ 	.word	0xfffffffc


//--------------------- .nv.constant4             --------------------------
	.section	.nv.constant4,"a",@progbits
	.align	8
	.align		8
.nv.constant4:
        /*0000*/ 	.dword	__assertfail
	.align		8
        /*0008*/ 	.dword	__unnamed_1
	.align		8
        /*0010*/ 	.dword	_ZN40_INTERNAL_78dacffa_4_k_cu_e3010cf8_106994cuda3std3__45__cpo5beginE
	.align		8
        /*0018*/ 	.dword	_ZN40_INTERNAL_78dacffa_4_k_cu_e3010cf8_106994cuda3std3__45__cpo3endE
	.align		8
        /*0020*/ 	.dword	_ZN40_INTERNAL_78dacffa_4_k_cu_e3010cf8_106994cuda3std3__45__cpo6cbeginE
	.align		8
        /*0028*/ 	.dword	_ZN40_INTERNAL_78dacffa_4_k_cu_e3010cf8_106994cuda3std3__45__cpo4cendE
	.align		8
        /*0030*/ 	.dword	_ZN40_INTERNAL_78dacffa_4_k_cu_e3010cf8_106994cuda3std3__442_GLOBAL__N__78dacffa_4_k_cu_e3010cf8_106996ignoreE
	.align		8
        /*0038*/ 	.dword	_ZN40_INTERNAL_78dacffa_4_k_cu_e3010cf8_106994cuda3std3__419piecewise_constructE
	.align		8
        /*0040*/ 	.dword	_ZN40_INTERNAL_78dacffa_4_k_cu_e3010cf8_106994cuda3std3__48in_placeE
	.align		8
        /*0048*/ 	.dword	_ZN40_INTERNAL_78dacffa_4_k_cu_e3010cf8_106994cuda3std6ranges3__45__cpo4swapE
	.align		8
        /*0050*/ 	.dword	_ZN40_INTERNAL_78dacffa_4_k_cu_e3010cf8_106994cuda3std6ranges3__45__cpo9iter_moveE
	.align		8
        /*0058*/ 	.dword	_ZN40_INTERNAL_78dacffa_4_k_cu_e3010cf8_106994cute7productE
	.align		8
        /*0060*/ 	.dword	_ZN40_INTERNAL_78dacffa_4_k_cu_e3010cf8_106994cute1_E
	.align		8
        /*0068*/ 	.dword	$str$22
	.align		8
        /*0070*/ 	.dword	$str$23


//--------------------- .text._ZN7cutlass13device_kernelINS_4gemm6kernel13GemmUniversalIN4cute5tupleIJiiiiEEENS1_10collective13CollectiveMmaINS1_34MainloopSm90TmaGmmaWarpSpecializedILi7ENS5_IJNS4_1CILi2EEENSA_ILi1EEESC_EEENS1_35KernelTmaWarpSpecializedCooperativeEEENS5_IJNSA_ILi512EEESG_NSA_ILi32EEEEEEaNS5_IJlSC_lEEEaSJ_NS4_8TiledMMAINS4_8MMA_AtomIJNS4_4SM904GMMA27MMA_64x256x32_S32S8S8_SS_TNEEEENS4_6LayoutISD_NS5_IJSC_NSA_ILi0EEESR_EEEEENS5_IJNS4_10UnderscoreESU_SU_EEEEENS4_13SM90_TMA_LOADENS4_14ComposedLayoutINS4_7SwizzleILi1ELi4ELi3EEENS4_18smem_ptr_flag_bitsILi8EEENSQ_INS5_IJNSA_ILi8EEESH_EEENS5_IJSH_SC_EEEEEEEvNS4_8identityENS4_23SM90_TMA_LOAD_MULTICASTES17_vS18_EENS_8epilogue10collective6detail29Sm90TmaWarpSpecializedAdapterINS1C_15DefaultEpilogueIaSJ_SJ_NS1B_6thread17LinearCombinationIaLi1EiiLNS1G_9ScaleType4KindE0ELNS_15FloatRoundStyleE2EaEENS1_15EpilogueDefaultEEEEEvvEEEEvNT_6ParamsE --------------------------
	.section	.text._ZN7cutlass13device_kernelINS_4gemm6kernel13GemmUniversalIN4cute5tupleIJiiiiEEENS1_10collective13CollectiveMmaINS1_34MainloopSm90TmaGmmaWarpSpecializedILi7ENS5_IJNS4_1CILi2EEENSA_ILi1EEESC_EEENS1_35KernelTmaWarpSpecializedCooperativeEEENS5_IJNSA_ILi512EEESG_NSA_ILi32EEEEEEaNS5_IJlSC_lEEEaSJ_NS4_8TiledMMAINS4_8MMA_AtomIJNS4_4SM904GMMA27MMA_64x256x32_S32S8S8_SS_TNEEEENS4_6LayoutISD_NS5_IJSC_NSA_ILi0EEESR_EEEEENS5_IJNS4_10UnderscoreESU_SU_EEEEENS4_13SM90_TMA_LOADENS4_14ComposedLayoutINS4_7SwizzleILi1ELi4ELi3EEENS4_18smem_ptr_flag_bitsILi8EEENSQ_INS5_IJNSA_ILi8EEESH_EEENS5_IJSH_SC_EEEEEEEvNS4_8identityENS4_23SM90_TMA_LOAD_MULTICASTES17_vS18_EENS_8epilogue10collective6detail29Sm90TmaWarpSpecializedAdapterINS1C_15DefaultEpilogueIaSJ_SJ_NS1B_6thread17LinearCombinationIaLi1EiiLNS1G_9ScaleType4KindE0ELNS_15FloatRoundStyleE2EaEENS1_15EpilogueDefaultEEEEEvvEEEEvNT_6ParamsE,"ax",@progbits
	.align	128
.text._ZN7cutlass13device_kernelINS_4gemm6kernel13GemmUniversalIN4cute5tupleIJiiiiEEENS1_10collective13CollectiveMmaINS1_34MainloopSm90TmaGmmaWarpSpecializedILi7ENS5_IJNS4_1CILi2EEENSA_ILi1EEESC_EEENS1_35KernelTmaWarpSpecializedCooperativeEEENS5_IJNSA_ILi512EEESG_NSA_ILi32EEEEEEaNS5_IJlSC_lEEEaSJ_NS4_8TiledMMAINS4_8MMA_AtomIJNS4_4SM904GMMA27MMA_64x256x32_S32S8S8_SS_TNEEEENS4_6LayoutISD_NS5_IJSC_NSA_ILi0EEESR_EEEEENS5_IJNS4_10UnderscoreESU_SU_EEEEENS4_13SM90_TMA_LOADENS4_14ComposedLayoutINS4_7SwizzleILi1ELi4ELi3EEENS4_18smem_ptr_flag_bitsILi8EEENSQ_INS5_IJNSA_ILi8EEESH_EEENS5_IJSH_SC_EEEEEEEvNS4_8identityENS4_23SM90_TMA_LOAD_MULTICASTES17_vS18_EENS_8epilogue10collective6detail29Sm90TmaWarpSpecializedAdapterINS1C_15DefaultEpilogueIaSJ_SJ_NS1B_6thread17LinearCombinationIaLi1EiiLNS1G_9ScaleType4KindE0ELNS_15FloatRoundStyleE2EaEENS1_15EpilogueDefaultEEEEEvvEEEEvNT_6ParamsE:
        .type           _ZN7cutlass13device_kernelINS_4gemm6kernel13GemmUniversalIN4cute5tupleIJiiiiEEENS1_10collective13CollectiveMmaINS1_34MainloopSm90TmaGmmaWarpSpecializedILi7ENS5_IJNS4_1CILi2EEENSA_ILi1EEESC_EEENS1_35KernelTmaWarpSpecializedCooperativeEEENS5_IJNSA_ILi512EEESG_NSA_ILi32EEEEEEaNS5_IJlSC_lEEEaSJ_NS4_8TiledMMAINS4_8MMA_AtomIJNS4_4SM904GMMA27MMA_64x256x32_S32S8S8_SS_TNEEEENS4_6LayoutISD_NS5_IJSC_NSA_ILi0EEESR_EEEEENS5_IJNS4_10UnderscoreESU_SU_EEEEENS4_13SM90_TMA_LOADENS4_14ComposedLayoutINS4_7SwizzleILi1ELi4ELi3EEENS4_18smem_ptr_flag_bitsILi8EEENSQ_INS5_IJNSA_ILi8EEESH_EEENS5_IJSH_SC_EEEEEEEvNS4_8identityENS4_23SM90_TMA_LOAD_MULTICASTES17_vS18_EENS_8epilogue10collective6detail29Sm90TmaWarpSpecializedAdapterINS1C_15DefaultEpilogueIaSJ_SJ_NS1B_6thread17LinearCombinationIaLi1EiiLNS1G_9ScaleType4KindE0ELNS_15FloatRoundStyleE2EaEENS1_15EpilogueDefaultEEEEEvvEEEEvNT_6ParamsE,@function
        .size           _ZN7cutlass13device_kernelINS_4gemm6kernel13GemmUniversalIN4cute5tupleIJiiiiEEENS1_10collective13CollectiveMmaINS1_34MainloopSm90TmaGmmaWarpSpecializedILi7ENS5_IJNS4_1CILi2EEENSA_ILi1EEESC_EEENS1_35KernelTmaWarpSpecializedCooperativeEEENS5_IJNSA_ILi512EEESG_NSA_ILi32EEEEEEaNS5_IJlSC_lEEEaSJ_NS4_8TiledMMAINS4_8MMA_AtomIJNS4_4SM904GMMA27MMA_64x256x32_S32S8S8_SS_TNEEEENS4_6LayoutISD_NS5_IJSC_NSA_ILi0EEESR_EEEEENS5_IJNS4_10UnderscoreESU_SU_EEEEENS4_13SM90_TMA_LOADENS4_14ComposedLayoutINS4_7SwizzleILi1ELi4ELi3EEENS4_18smem_ptr_flag_bitsILi8EEENSQ_INS5_IJNSA_ILi8EEESH_EEENS5_IJSH_SC_EEEEEEEvNS4_8identityENS4_23SM90_TMA_LOAD_MULTICASTES17_vS18_EENS_8epilogue10collective6detail29Sm90TmaWarpSpecializedAdapterINS1C_15DefaultEpilogueIaSJ_SJ_NS1B_6thread17LinearCombinationIaLi1EiiLNS1G_9ScaleType4KindE0ELNS_15FloatRoundStyleE2EaEENS1_15EpilogueDefaultEEEEEvvEEEEvNT_6ParamsE,(.L_x_1359 - _ZN7cutlass13device_kernelINS_4gemm6kernel13GemmUniversalIN4cute5tupleIJiiiiEEENS1_10collective13CollectiveMmaINS1_34MainloopSm90TmaGmmaWarpSpecializedILi7ENS5_IJNS4_1CILi2EEENSA_ILi1EEESC_EEENS1_35KernelTmaWarpSpecializedCooperativeEEENS5_IJNSA_ILi512EEESG_NSA_ILi32EEEEEEaNS5_IJlSC_lEEEaSJ_NS4_8TiledMMAINS4_8MMA_AtomIJNS4_4SM904GMMA27MMA_64x256x32_S32S8S8_SS_TNEEEENS4_6LayoutISD_NS5_IJSC_NSA_ILi0EEESR_EEEEENS5_IJNS4_10UnderscoreESU_SU_EEEEENS4_13SM90_TMA_LOADENS4_14ComposedLayoutINS4_7SwizzleILi1ELi4ELi3EEENS4_18smem_ptr_flag_bitsILi8EEENSQ_INS5_IJNSA_ILi8EEESH_EEENS5_IJSH_SC_EEEEEEEvNS4_8identityENS4_23SM90_TMA_LOAD_MULTICASTES17_vS18_EENS_8epilogue10collective6detail29Sm90TmaWarpSpecializedAdapterINS1C_15DefaultEpilogueIaSJ_SJ_NS1B_6thread17LinearCombinationIaLi1EiiLNS1G_9ScaleType4KindE0ELNS_15FloatRoundStyleE2EaEENS1_15EpilogueDefaultEEEEEvvEEEEvNT_6ParamsE)
        .other          _ZN7cutlass13device_kernelINS_4gemm6kernel13GemmUniversalIN4cute5tupleIJiiiiEEENS1_10collective13CollectiveMmaINS1_34MainloopSm90TmaGmmaWarpSpecializedILi7ENS5_IJNS4_1CILi2EEENSA_ILi1EEESC_EEENS1_35KernelTmaWarpSpecializedCooperativeEEENS5_IJNSA_ILi512EEESG_NSA_ILi32EEEEEEaNS5_IJlSC_lEEEaSJ_NS4_8TiledMMAINS4_8MMA_AtomIJNS4_4SM904GMMA27MMA_64x256x32_S32S8S8_SS_TNEEEENS4_6LayoutISD_NS5_IJSC_NSA_ILi0EEESR_EEEEENS5_IJNS4_10UnderscoreESU_SU_EEEEENS4_13SM90_TMA_LOADENS4_14ComposedLayoutINS4_7SwizzleILi1ELi4ELi3EEENS4_18smem_ptr_flag_bitsILi8EEENSQ_INS5_IJNSA_ILi8EEESH_EEENS5_IJSH_SC_EEEEEEEvNS4_8identityENS4_23SM90_TMA_LOAD_MULTICASTES17_vS18_EENS_8epilogue10collective6detail29Sm90TmaWarpSpecializedAdapterINS1C_15DefaultEpilogueIaSJ_SJ_NS1B_6thread17LinearCombinationIaLi1EiiLNS1G_9ScaleType4KindE0ELNS_15FloatRoundStyleE2EaEENS1_15EpilogueDefaultEEEEEvvEEEEvNT_6ParamsE,@"STO_CUDA_ENTRY STV_DEFAULT"
_ZN7cutlass13device_kernelINS_4gemm6kernel13GemmUniversalIN4cute5tupleIJiiiiEEENS1_10collective13CollectiveMmaINS1_34MainloopSm90TmaGmmaWarpSpecializedILi7ENS5_IJNS4_1CILi2EEENSA_ILi1EEESC_EEENS1_35KernelTmaWarpSpecializedCooperativeEEENS5_IJNSA_ILi512EEESG_NSA_ILi32EEEEEEaNS5_IJlSC_lEEEaSJ_NS4_8TiledMMAINS4_8MMA_AtomIJNS4_4SM904GMMA27MMA_64x256x32_S32S8S8_SS_TNEEEENS4_6LayoutISD_NS5_IJSC_NSA_ILi0EEESR_EEEEENS5_IJNS4_10UnderscoreESU_SU_EEEEENS4_13SM90_TMA_LOADENS4_14ComposedLayoutINS4_7SwizzleILi1ELi4ELi3EEENS4_18smem_ptr_flag_bitsILi8EEENSQ_INS5_IJNSA_ILi8EEESH_EEENS5_IJSH_SC_EEEEEEEvNS4_8identityENS4_23SM90_TMA_LOAD_MULTICASTES17_vS18_EENS_8epilogue10collective6detail29Sm90TmaWarpSpecializedAdapterINS1C_15DefaultEpilogueIaSJ_SJ_NS1B_6thread17LinearCombinationIaLi1EiiLNS1G_9ScaleType4KindE0ELNS_15FloatRoundStyleE2EaEENS1_15EpilogueDefaultEEEEEvvEEEEvNT_6ParamsE:
[----:B------:R-:W0:Y:S02]  /*0000*/  LDC R1, c[0x0][0x28] ;  /* 0x00000a00ff017b82 */ /* 0x000e240000000800 */
[----:B0-----:R-:W-:Y:S01]  /*0010*/  VIADD R1, R1, 0xffffe880 ;  /* 0xffffe88001017836 */ /* 0x001fe20000000000 */
[----:B------:R-:W0:Y:S01]  /*0020*/  S2R R4, SR_TID.X ;  /* 0x0000000000047919 */ /* 0x000e220000002100 */
[----:B------:R-:W-:Y:S01]  /*0030*/  ELECT P0, URZ, PT ;  /* 0x00000000003f782f */ /* 0x000fe20003800000 */
[----:B------:R-:W-:Y:S01]  /*0040*/  BSSY B0, `(.L_x_0) ;  /* 0x0000015000007945 */ /* 0x000fe20003800000 */
[--C-:B0-----:R-:W-:Y:S02]  /*0050*/  SHF.R.U32.HI R0, RZ, 0x5, R4.reuse ;  /* 0x00000005ff007819 */ /* 0x101fe40000011604 */
[----:B------:R-:W-:-:S03]  /*0060*/  SHF.R.U32.HI R2, RZ, 0x7, R4 ;  /* 0x00000007ff027819 */ /* 0x000fc60000011604 */
[----:B------:R-:W0:Y:S04]  /*0070*/  SHFL.IDX PT, R3, R0, RZ, 0x1f ;  /* 0x00001fff00037589 */ /* 0x000e2800000e0000 */
[----:B------:R-:W1:Y:S01]  /*0080*/  SHFL.IDX PT, R2, R2, RZ, 0x1f ;  /* 0x00001fff02027589 */ /* 0x000e6200000e0000 */
[----:B0-----:R-:W-:Y:S02]  /*0090*/  R2UR UR9, R3 ;  /* 0x00000000030972ca */ /* 0x001fe400000e0000 */
[----:B-1----:R-:W-:-:S11]  /*00a0*/  R2UR UR5, R2 ;  /* 0x00000000020572ca */ /* 0x002fd600000e0000 */
[----:B------:R-:W-:Y:S02]  /*00b0*/  USHF.R.S32.HI UR4, URZ, 0x1f, UR9 ;  /* 0x0000001f3f047899 */ /* 0x000fe40008011409 */
[----:B------:R-:W-:Y:S02]  /*00c0*/  ISETP.NE.OR P0, PT, RZ, UR9, !P0 ;  /* 0x00000009ff007c0c */ /* 0x000fe4000c705670 */
[----:B------:R-:W-:-:S04]  /*00d0*/  ULEA.HI UR4, UR4, UR9, URZ, 0x2 ;  /* 0x0000000904047291 */ /* 0x000fc8000f8f103f */
[----:B------:R-:W-:-:S04]  /*00e0*/  ULOP3.LUT UR4, UR4, 0xfffffffc, URZ, 0xc0, !UPT ;  /* 0xfffffffc04047892 */ /* 0x000fc8000f8ec03f */
[----:B------:R-:W-:-:S03]  /*00f0*/  UIADD3 UR9, UR9, -UR4, URZ ;  /* 0x8000000409097290 */ /* 0x000fc6000fffe03f */
[----:B------:R-:W-:Y:S09]  /*0100*/  @P0 BRA `(.L_x_1) ;  /* 0x0000000000200947 */ /* 0x000ff20003800000 */
[----:B------:R-:W-:Y:S02]  /*0110*/  ULDC.64 UR6, c[0x0][0x198] ;  /* 0x0000660000067ab9 */ /* 0x000fe40000000a00 */
[----:B------:R-:W-:Y:S02]  /*0120*/  UIADD3 UR10, UP0, UR6, 0xf0, URZ ;  /* 0x000000f0060a7890 */ /* 0x000fe4000ff1e03f */
[----:B------:R-:W-:Y:S02]  /*0130*/  UIADD3 UR6, UP1, UR6, 0x1f0, URZ ;  /* 0x000001f006067890 */ /* 0x000fe4000ff3e03f */
[----:B------:R-:W-:Y:S02]  /*0140*/  UIADD3.X UR11, URZ, UR7, URZ, UP0, !UPT ;  /* 0x000000073f0b7290 */ /* 0x000fe400087fe43f */
[----:B------:R-:W-:-:S07]  /*0150*/  UIADD3.X UR7, URZ, UR7, URZ, UP1, !UPT ;  /* 0x000000073f077290 */ /* 0x000fce0008ffe43f */
[----:B------:R0:W-:Y:S02]  /*0160*/  UTMACCTL.PF [UR10] ;  /* 0x000000000a0079b9 */ /* 0x0001e40008040000 */
[----:B------:R0:W-:Y:S02]  /*0170*/  UTMACCTL.PF [UR6] ;  /* 0x00000000060079b9 */ /* 0x0001e40008040000 */
[----:B0-----:R-:W-:Y:S01]  /*0180*/  NOP ;  /* 0x0000000000007918 */ /* 0x001fe20000000000 */
.L_x_1:
[----:B------:R-:W-:Y:S05]  /*0190*/  BSYNC B0 ;  /* 0x0000000000007941 */ /* 0x000fea0003800000 */
.L_x_0:
[----:B------:R-:W0:Y:S01]  /*01a0*/  SHFL.IDX PT, R2, R0, RZ, 0x1f ;  /* 0x00001fff00027589 */ /* 0x000e2200000e0000 */
[----:B------:R-:W-:Y:S01]  /*01b0*/  UISETP.NE.AND UP0, UPT, UR9, 0x3, UPT ;  /* 0x000000030900788c */ /* 0x000fe2000bf05270 */
[----:B------:R-:W-:Y:S01]  /*01c0*/  ISETP.NE.AND P1, PT, RZ, UR5, PT ;  /* 0x00000005ff007c0c */ /* 0x000fe2000bf25270 */
[----:B------:R-:W-:Y:S02]  /*01d0*/  UIADD3 UR16, UR5, -0x1, URZ ;  /* 0xffffffff05107890 */ /* 0x000fe4000fffe03f */
[----:B------:R-:W-:Y:S02]  /*01e0*/  UISETP.EQ.OR UP0, UPT, UR9, URZ, !UP0 ;  /* 0x0000003f0900728c */ /* 0x000fe4000c702670 */
[----:B------:R-:W-:Y:S02]  /*01f0*/  UISETP.GE.U32.AND UP1, UPT, UR16, 0x2, UPT ;  /* 0x000000021000788c */ /* 0x000fe4000bf26070 */
[----:B------:R-:W-:-:S04]  /*0200*/  UISETP.EQ.AND UP0, UPT, UR5, URZ, UP0 ;  /* 0x0000003f0500728c */ /* 0x000fc80008702270 */
[----:B------:R-:W-:-:S04]  /*0210*/  USEL UR41, URZ, 0x1, !UP0 ;  /* 0x000000013f297887 */ /* 0x000fc8000c000000 */
[----:B------:R-:W-:Y:S01]  /*0220*/  USEL UR41, UR41, 0x2, UP1 ;  /* 0x0000000229297887 */ /* 0x000fe20008800000 */
[----:B0-----:R-:W-:-:S13]  /*0230*/  ISETP.NE.AND P0, PT, R2, RZ, PT ;  /* 0x000000ff0200720c */ /* 0x001fda0003f05270 */
[----:B------:R-:W-:Y:S05]  /*0240*/  @P0 BRA `(.L_x_2) ;  /* 0x0000000000700947 */ /* 0x000fea0003800000 */
[----:B------:R-:W0:Y:S01]  /*0250*/  S2UR UR8, SR_CgaCtaId ;  /* 0x00000000000879c3 */ /* 0x000e220000008800 */
[----:B------:R-:W-:Y:S01]  /*0260*/  UMOV UR4, 0x400 ;  /* 0x0000040000047882 */ /* 0x000fe20000000000 */
[----:B------:R-:W-:Y:S01]  /*0270*/  UMOV UR5, 0x1 ;  /* 0x0000000100057882 */ /* 0x000fe20000000000 */
[----:B------:R-:W-:Y:S01]  /*0280*/  UMOV UR6, 0x4 ;  /* 0x0000000400067882 */ /* 0x000fe20000000000 */
[----:B------:R-:W-:Y:S01]  /*0290*/  ELECT P0, URZ, PT ;  /* 0x00000000003f782f */ /* 0x000fe20003800000 */
[----:B------:R-:W-:-:S04]  /*02a0*/  UIADD3 UR6, -UR6, 0x100000, URZ ;  /* 0x0010000006067890 */ /* 0x000fc8000fffe13f */
[----:B------:R-:W-:Y:S02]  /*02b0*/  USHF.L.U32 UR7, UR6, 0xb, URZ ;  /* 0x0000000b06077899 */ /* 0x000fe4000800063f */
[----:B------:R-:W-:Y:S02]  /*02c0*/  USHF.L.U32 UR6, UR6, 0x1, URZ ;  /* 0x0000000106067899 */ /* 0x000fe4000800063f */
[----:B0-----:R-:W-:Y:S02]  /*02d0*/  ULEA UR8, UR8, UR4, 0x18 ;  /* 0x0000000408087291 */ /* 0x001fe4000f8ec03f */
[----:B------:R-:W-:-:S04]  /*02e0*/  UIADD3 UR4, -UR5, 0x100000, URZ ;  /* 0x0010000005047890 */ /* 0x000fc8000fffe13f */
[----:B------:R-:W-:Y:S02]  /*02f0*/  USHF.L.U32 UR5, UR4, 0xb, URZ ;  /* 0x0000000b04057899 */ /* 0x000fe4000800063f */
[----:B------:R-:W-:Y:S01]  /*0300*/  USHF.L.U32 UR4, UR4, 0x1, URZ ;  /* 0x0000000104047899 */ /* 0x000fe2000800063f */
[----:B------:R-:W0:Y:S11]  /*0310*/  FENCE.VIEW.ASYNC.S ;  /* 0x00000000000073c6 */ /* 0x000e360000000000 */
[----:B0-----:R0:W1:Y:S01]  /*0320*/  SYNCS.EXCH.64 URZ, [UR8], UR4 ;  /* 0x00000004083f75b2 */ /* 0x0010620008000100 */
[----:B------:R0:W2:Y:S01]  /*0330*/  SYNCS.EXCH.64 URZ, [UR8+0x38], UR6 ;  /* 0x00003806083f75b2 */ /* 0x0000a20008000100 */
[----:B------:R0:W3:Y:S01]  /*0340*/  SYNCS.EXCH.64 URZ, [UR8+0x8], UR4 ;  /* 0x00000804083f75b2 */ /* 0x0000e20008000100 */
[----:B------:R0:W4:Y:S01]  /*0350*/  SYNCS.EXCH.64 URZ, [UR8+0x40], UR6 ;  /* 0x00004006083f75b2 */ /* 0x0001220008000100 */
[----:B------:R0:W0:Y:S01]  /*0360*/  SYNCS.EXCH.64 URZ, [UR8+0x10], UR4 ;  /* 0x00001004083f75b2 */ /* 0x0000220008000100 */
        /* <DEDUP_REMOVED lines=9> */
[----:B------:R-:W-:Y:S01]  /*0400*/  NOP ;  /* 0x0000000000007918 */ /* 0x000fe20000000000 */
.L_x_2:
[----:B------:R-:W5:Y:S01]  /*0410*/  S2UR UR13, SR_CTAID.X ;  /* 0x00000000000d79c3 */ /* 0x000f620000002500 */
[----:B------:R-:W-:Y:S01]  /*0420*/  SHF.R.S32.HI R3, RZ, 0x1f, R4 ;  /* 0x0000001fff037819 */ /* 0x000fe20000011404 */
[----:B------:R1:W2:Y:S01]  /*0430*/  SHFL.IDX PT, R6, R0, RZ, 0x1f ;  /* 0x00001fff00067589 */ /* 0x0002a200000e0000 */
[----:B0-----:R-:W-:Y:S01]  /*0440*/  ULDC UR4, c[0x0][0x150] ;  /* 0x0000540000047ab9 */ /* 0x001fe20000000800 */
[----:B------:R-:W-:Y:S02]  /*0450*/  ELECT P0, URZ, PT ;  /* 0x00000000003f782f */ /* 0x000fe40003800000 */
[----:B------:R-:W-:Y:S01]  /*0460*/  LEA.HI R3, R3, R4, RZ, 0x7 ;  /* 0x0000000403037211 */ /* 0x000fe200078f38ff */
[----:B------:R-:W-:Y:S01]  /*0470*/  ULDC UR5, c[0x0][0x154] ;  /* 0x0000550000057ab9 */ /* 0x000fe20000000800 */
[----:B------:R-:W-:Y:S01]  /*0480*/  SHF.R.S32.HI R7, RZ, 0x1f, R2 ;  /* 0x0000001fff077819 */ /* 0x000fe20000011402 */
[----:B------:R-:W0:Y:S01]  /*0490*/  S2UR UR10, SR_CTAID.Y ;  /* 0x00000000000a79c3 */ /* 0x000e220000002600 */
[----:B------:R-:W-:Y:S01]  /*04a0*/  LOP3.LUT R3, R3, 0xffffff80, RZ, 0xc0, !PT ;  /* 0xffffff8003037812 */ /* 0x000fe200078ec0ff */
[----:B------:R-:W-:Y:S01]  /*04b0*/  ULDC UR8, c[0x0][0x144] ;  /* 0x0000510000087ab9 */ /* 0x000fe20000000800 */
[----:B------:R-:W-:Y:S01]  /*04c0*/  LEA.HI R7, R7, R2, RZ, 0x2 ;  /* 0x0000000207077211 */ /* 0x000fe200078f10ff */
[----:B------:R-:W-:Y:S01]  /*04d0*/  NOP ;  /* 0x0000000000007918 */ /* 0x000fe20000000000 */
[----:B------:R-:W-:Y:S01]  /*04e0*/  NOP ;  /* 0x0000000000007918 */ /* 0x000fe20000000000 */
[----:B------:R-:W-:Y:S01]  /*04f0*/  IMAD.IADD R3, R4, 0x1, -R3 ;  /* 0x0000000104037824 */ /* 0x000fe200078e0a03 */
[----:B------:R-:W-:Y:S01]  /*0500*/  LOP3.LUT R7, R7, 0x3ffffffc, RZ, 0xc0, !PT ;  /* 0x3ffffffc07077812 */ /* 0x000fe200078ec0ff */
[----:B------:R-:W-:Y:S01]  /*0510*/  ULDC UR11, c[0x0][0x148] ;  /* 0x00005200000b7ab9 */ /* 0x000fe20000000800 */
[----:B------:R-:W-:-:S02]  /*0520*/  IMAD.MOV.U32 R164, RZ, RZ, 0x1 ;  /* 0x00000001ffa47424 */ /* 0x000fc400078e00ff */
[----:B------:R-:W-:Y:S01]  /*0530*/  SHF.R.S32.HI R4, RZ, 0x1f, R3 ;  /* 0x0000001fff047819 */ /* 0x000fe20000011403 */
[----:B------:R-:W-:-:S03]  /*0540*/  IMAD.IADD R2, R2, 0x1, -R7 ;  /* 0x0000000102027824 */ /* 0x000fc600078e0a07 */
[----:B------:R-:W-:Y:S02]  /*0550*/  LEA.HI R4, R4, R3, RZ, 0x3 ;  /* 0x0000000304047211 */ /* 0x000fe400078f18ff */
[----:B-----5:R-:W-:Y:S02]  /*0560*/  I2FP.F32.U32 R5, UR13 ;  /* 0x0000000d00057c45 */ /* 0x020fe40008201000 */
[--C-:B-1----:R-:W-:Y:S02]  /*0570*/  SHF.R.S32.HI R0, RZ, 0x3, R4.reuse ;  /* 0x00000003ff007819 */ /* 0x102fe40000011404 */
[----:B--2---:R-:W-:Y:S01]  /*0580*/  ISETP.NE.OR P0, PT, R6, RZ, !P0 ;  /* 0x000000ff0600720c */ /* 0x004fe20004705670 */
[----:B------:R-:W-:Y:S01]  /*0590*/  FMUL R8, R5, UR4 ;  /* 0x0000000405087c20 */ /* 0x000fe20008400000 */
[----:B------:R-:W-:-:S04]  /*05a0*/  SHF.R.S32.HI R5, RZ, 0x1f, R4 ;  /* 0x0000001fff057819 */ /* 0x000fc80000011404 */
[----:B------:R-:W-:Y:S01]  /*05b0*/  LEA.HI R5, R5, R0, RZ, 0x2 ;  /* 0x0000000005057211 */ /* 0x000fe200078f10ff */
[----:B------:R-:W1:Y:S03]  /*05c0*/  F2I.U32.TRUNC.NTZ R8, R8 ;  /* 0x0000000800087305 */ /* 0x000e66000020f000 */
[----:B------:R-:W-:-:S03]  /*05d0*/  LOP3.LUT R5, R5, 0xfffffffc, RZ, 0xc0, !PT ;  /* 0xfffffffc05057812 */ /* 0x000fc600078ec0ff */
[----:B------:R-:W-:Y:S01]  /*05e0*/  VOTEU.ALL UP0, P0 ;  /* 0x00000000003f7886 */ /* 0x000fe20000000000 */
[----:B------:R-:W-:Y:S01]  /*05f0*/  VOTEU.ALL UP1, P0 ;  /* 0x00000000003f7886 */ /* 0x000fe20000020000 */
[----:B------:R-:W-:Y:S01]  /*0600*/  IMAD.IADD R5, R0, 0x1, -R5 ;  /* 0x0000000100057824 */ /* 0x000fe200078e0a05 */
[----:B0-----:R-:W-:Y:S02]  /*0610*/  I2FP.F32.U32 R0, UR10 ;  /* 0x0000000a00007c45 */ /* 0x001fe40008201000 */
[----:B------:R-:W0:Y:S01]  /*0620*/  @!UP0 S2UR UR7, SR_CgaCtaId ;  /* 0x00000000000789c3 */ /* 0x000e220000008800 */
[----:B------:R-:W-:Y:S01]  /*0630*/  IMAD R2, R2, 0x4, R5 ;  /* 0x0000000402027824 */ /* 0x000fe200078e0205 */
[----:B------:R-:W-:Y:S01]  /*0640*/  @!UP0 UMOV UR6, 0x400 ;  /* 0x0000040000068882 */ /* 0x000fe20000000000 */
[----:B------:R-:W-:Y:S01]  /*0650*/  FMUL R4, R0, UR5 ;  /* 0x0000000500047c20 */ /* 0x000fe20008400000 */
[----:B-1----:R-:W-:Y:S02]  /*0660*/  R2UR UR4, R8 ;  /* 0x00000000080472ca */ /* 0x002fe400000e0000 */
[----:B------:R-:W-:-:S03]  /*0670*/  LEA.HI R0, R2, R2, RZ, 0x1 ;  /* 0x0000000202007211 */ /* 0x000fc600078f08ff */
[----:B------:R-:W1:Y:S01]  /*0680*/  F2I.U32.TRUNC.NTZ R4, R4 ;  /* 0x0000000400047305 */ /* 0x000e62000020f000 */
[----:B------:R-:W-:-:S05]  /*0690*/  LOP3.LUT R5, R0, 0xfffffffe, RZ, 0xc0, !PT ;  /* 0xfffffffe00057812 */ /* 0x000fca00078ec0ff */
[----:B------:R-:W-:Y:S02]  /*06a0*/  IMAD.IADD R5, R2, 0x1, -R5 ;  /* 0x0000000102057824 */ /* 0x000fe400078e0a05 */
[----:B------:R-:W-:-:S04]  /*06b0*/  UIADD3 UR4, -UR4, URZ, URZ ;  /* 0x0000003f04047290 */ /* 0x000fc8000fffe13f */
[----:B------:R-:W-:Y:S01]  /*06c0*/  UIMAD UR8, UR8, UR4, UR13 ;  /* 0x00000004080872a4 */ /* 0x000fe2000f8e020d */
[----:B-1----:R-:W-:Y:S02]  /*06d0*/  R2UR UR12, R4 ;  /* 0x00000000040c72ca */ /* 0x002fe400000e0000 */
[----:B------:R-:W-:Y:S01]  /*06e0*/  UMOV UR4, 0x20 ;  /* 0x0000002000047882 */ /* 0x000fe20000000000 */
[----:B------:R-:W1:Y:S02]  /*06f0*/  LDC R4, c[0x0][0x140] ;  /* 0x00005000ff047b82 */ /* 0x000e640000000800 */
[----:B------:R-:W-:Y:S01]  /*0700*/  ISETP.NE.AND P3, PT, R5, UR8, PT ;  /* 0x0000000805007c0c */ /* 0x000fe2000bf65270 */
[----:B------:R-:W-:Y:S01]  /*0710*/  IMAD.SHL.U32 R5, R2, 0x4, RZ ;  /* 0x0000000402057824 */ /* 0x000fe200078e00ff */
[----:B------:R-:W-:-:S04]  /*0720*/  @!UP0 UIADD3 UR4, -UR4, 0x100000, URZ ;  /* 0x0010000004048890 */ /* 0x000fc8000fffe13f */
[----:B------:R-:W-:Y:S02]  /*0730*/  @!UP0 USHF.L.U32 UR5, UR4, 0xb, URZ ;  /* 0x0000000b04058899 */ /* 0x000fe4000800063f */
[----:B------:R-:W-:Y:S02]  /*0740*/  @!UP0 USHF.L.U32 UR4, UR4, 0x1, URZ ;  /* 0x0000000104048899 */ /* 0x000fe4000800063f */
[----:B0-----:R-:W-:Y:S01]  /*0750*/  @!UP0 ULEA UR6, UR7, UR6, 0x18 ;  /* 0x0000000607068291 */ /* 0x001fe2000f8ec03f */
[----:B------:R-:W-:Y:S01]  /*0760*/  LOP3.LUT R9, R2, 0xc, R5, 0x78, !PT ;  /* 0x0000000c02097812 */ /* 0x000fe200078e7805 */
[----:B------:R-:W-:Y:S01]  /*0770*/  VOTEU.ALL UP0, P0 ;  /* 0x00000000003f7886 */ /* 0x000fe20000000000 */
[----:B------:R-:W-:Y:S01]  /*0780*/  LOP3.LUT P0, RZ, R3, 0x7, RZ, 0xc0, !PT ;  /* 0x0000000703ff7812 */ /* 0x000fe2000780c0ff */
[----:B------:R-:W-:Y:S02]  /*0790*/  UIADD3 UR12, -UR12, URZ, URZ ;  /* 0x0000003f0c0c7290 */ /* 0x000fe4000fffe13f */
[----:B------:R0:W-:Y:S01]  /*07a0*/  STL [R1+0xe00], R9 ;  /* 0x000e000901007387 */ /* 0x0001e20000100800 */
[----:B------:R-:W-:-:S02]  /*07b0*/  ISETP.LT.U32.AND P0, PT, R9, 0x2, !P0 ;  /* 0x000000020900780c */ /* 0x000fc40004701070 */
[----:B------:R-:W-:Y:S01]  /*07c0*/  @P3 LEA.HI R0, R9, R9, RZ, 0x1 ;  /* 0x0000000909003211 */ /* 0x000fe200078f08ff */
[----:B------:R-:W2:Y:S02]  /*07d0*/  FENCE.VIEW.ASYNC.S ;  /* 0x00000000000073c6 */ /* 0x000ea40000000000 */
[----:B--2---:R-:W2:Y:S01]  /*07e0*/  @!UP0 SYNCS.EXCH.64 URZ, [UR6+0x80], UR4 ;  /* 0x00008004063f85b2 */ /* 0x004ea20008000100 */
[----:B------:R-:W-:Y:S02]  /*07f0*/  SEL R3, RZ, 0x1, !P0 ;  /* 0x00000001ff037807 */ /* 0x000fe40004000000 */
[----:B------:R-:W-:Y:S02]  /*0800*/  @P3 SHF.R.S32.HI R0, RZ, 0x1, R0 ;  /* 0x00000001ff003819 */ /* 0x000fe40000011400 */
[----:B-1----:R-:W-:Y:S01]  /*0810*/  ISETP.EQ.U32.AND P2, PT, R4, 0x1, PT ;  /* 0x000000010400780c */ /* 0x002fe20003f42070 */
[----:B------:R1:W0:Y:S01]  /*0820*/  @!UP1 SYNCS.EXCH.64 URZ, [UR6+0x88], UR4 ;  /* 0x00008804063f95b2 */ /* 0x0002220008000100 */
[----:B------:R-:W-:Y:S01]  /*0830*/  NOP ;  /* 0x0000000000007918 */ /* 0x000fe20000000000 */
[----:B-1----:R-:W-:-:S06]  /*0840*/  UIMAD UR4, UR11, UR12, UR10 ;  /* 0x0000000c0b0472a4 */ /* 0x002fcc000f8e020a */
[----:B------:R-:W-:-:S04]  /*0850*/  @P3 ISETP.NE.AND P4, PT, R0, UR4, PT ;  /* 0x0000000400003c0c */ /* 0x000fc8000bf85270 */
[----:B------:R-:W-:-:S04]  /*0860*/  @P3 SEL R164, RZ, 0x1, P4 ;  /* 0x00000001ffa43807 */ /* 0x000fc80002000000 */
[----:B------:R-:W-:Y:S01]  /*0870*/  LOP3.LUT R164, R164, R3, RZ, 0xc0, !PT ;  /* 0x00000003a4a47212 */ /* 0x000fe200078ec0ff */
[----:B--2---:R-:W-:Y:S06]  /*0880*/  @!P2 BRA `(.L_x_3) ;  /* 0x000000000008a947 */ /* 0x004fec0003800000 */
[----:B0--34-:R-:W-:Y:S01]  /*0890*/  UCGABAR_ARV ;  /* 0x00000000000079c7 */ /* 0x019fe20008000000 */
[----:B------:R-:W-:Y:S05]  /*08a0*/  BRA `(.L_x_4) ;  /* 0x0000000000047947 */ /* 0x000fea0003800000 */
.L_x_3:
[----:B0--34-:R-:W-:Y:S01]  /*08b0*/  NOP ;  /* 0x0000000000007918 */ /* 0x019fe20000000000 */
.L_x_4:
[----:B------:R-:W-:Y:S01]  /*08c0*/  ULDC UR4, c[0x0][0x65c] ;  /* 0x0001970000047ab9 */ /* 0x000fe20000000800 */
[----:B------:R-:W-:Y:S01]  /*08d0*/  UMOV UR5, URZ ;  /* 0x0000003f00057c82 */ /* 0x000fe20008000000 */
[----:B------:R-:W-:-:S03]  /*08e0*/  UISETP.NE.AND UP0, UPT, UR4, 0x1, UPT ;  /* 0x000000010400788c */ /* 0x000fc6000bf05270 */
[----:B------:R-:W-:Y:S01]  /*08f0*/  UMOV UR4, UR13 ;  /* 0x0000000d00047c82 */ /* 0x000fe20008000000 */
[----:B------:R-:W-:Y:S02]  /*0900*/  UP2UR UR40, UPR, URZ, 0x1 ;  /* 0x000000013f287883 */ /* 0x000fe40008000000 */
[----:B------:R-:W-:Y:S02]  /*0910*/  PLOP3.LUT P0, PT, PT, PT, UP0, 0x80, 0x0 ;  /* 0x000000000000781c */ /* 0x000fe40003f0f008 */
[----:B------:R-:W-:Y:S02]  /*0920*/  PLOP3.LUT P3, PT, PT, PT, UP0, 0x80, 0x0 ;  /* 0x000000000000781c */ /* 0x000fe40003f6f008 */
[----:B------:R-:W-:Y:S01]  /*0930*/  PLOP3.LUT P5, PT, PT, PT, UP0, 0x80, 0x0 ;  /* 0x000000000000781c */ /* 0x000fe20003faf008 */
[----:B------:R-:W-:Y:S01]  /*0940*/  @UP0 ULDC UR14, c[0x0][0x10] ;  /* 0x00000400000e0ab9 */ /* 0x000fe20000000800 */
[----:B------:R-:W-:Y:S01]  /*0950*/  @UP0 UMOV UR6, UR10 ;  /* 0x0000000a00060c82 */ /* 0x000fe20008000000 */
[----:B------:R-:W-:Y:S01]  /*0960*/  @UP0 UMOV UR7, URZ ;  /* 0x0000003f00070c82 */ /* 0x000fe20008000000 */
[----:B------:R-:W-:Y:S01]  /*0970*/  PLOP3.LUT P4, PT, PT, PT, UP0, 0x80, 0x0 ;  /* 0x000000000000781c */ /* 0x000fe20003f8f008 */
[----:B------:R-:W-:-:S03]  /*0980*/  @UP0 UIMAD.WIDE.U32 UR14, UR13, UR14, UR6 ;  /* 0x0000000e0d0e02a5 */ /* 0x000fc6000f8e0006 */
[----:B------:R-:W-:Y:S01]  /*0990*/  @!UP0 ULDC UR7, c[0x0][0xc] ;  /* 0x0000030000078ab9 */ /* 0x000fe20000000800 */
[----:B------:R-:W-:Y:S01]  /*09a0*/  @UP0 UMOV UR6, URZ ;  /* 0x0000003f00060c82 */ /* 0x000fe20008000000 */
[----:B------:R-:W-:Y:S01]  /*09b0*/  @!UP0 UIMAD.WIDE.U32 UR4, UR10, UR7, UR4 ;  /* 0x000000070a0482a5 */ /* 0x000fe2000f8e0004 */
[----:B------:R-:W-:Y:S01]  /*09c0*/  IMAD.U32 R2, RZ, RZ, UR14 ;  /* 0x0000000eff027e24 */ /* 0x000fe2000f8e00ff */
[----:B------:R-:W-:Y:S02]  /*09d0*/  @UP0 UIADD3 UR6, UR15, UR6, URZ ;  /* 0x000000060f060290 */ /* 0x000fe4000fffe03f */
[----:B------:R-:W-:Y:S02]  /*09e0*/  IMAD.U32 R3, RZ, RZ, UR15 ;  /* 0x0000000fff037e24 */ /* 0x000fe4000f8e00ff */
[----:B------:R-:W-:Y:S02]  /*09f0*/  @P0 IMAD.MOV.U32 R7, RZ, RZ, R2 ;  /* 0x000000ffff070224 */ /* 0x000fe400078e0002 */
[----:B------:R-:W-:-:S02]  /*0a00*/  IMAD.U32 R5, RZ, RZ, UR5 ;  /* 0x00000005ff057e24 */ /* 0x000fc4000f8e00ff */
[----:B------:R-:W-:Y:S02]  /*0a10*/  IMAD.U32 R2, RZ, RZ, UR4 ;  /* 0x00000004ff027e24 */ /* 0x000fe4000f8e00ff */
[----:B------:R-:W-:Y:S02]  /*0a20*/  @P3 IMAD.U32 R6, RZ, RZ, UR6 ;  /* 0x00000006ff063e24 */ /* 0x000fe4000f8e00ff */
[----:B------:R-:W-:Y:S02]  /*0a30*/  @!P5 IMAD.MOV.U32 R6, RZ, RZ, R5 ;  /* 0x000000ffff06d224 */ /* 0x000fe400078e0005 */
[----:B------:R-:W-:Y:S02]  /*0a40*/  @!P4 IMAD.MOV.U32 R7, RZ, RZ, R2 ;  /* 0x000000ffff07c224 */ /* 0x000fe400078e0002 */
[----:B------:R-:W-:Y:S01]  /*0a50*/  IMAD.U32 R3, RZ, RZ, UR5 ;  /* 0x00000005ff037e24 */ /* 0x000fe2000f8e00ff */
[----:B------:R0:W-:Y:S01]  /*0a60*/  STL [R1+0xe04], R6 ;  /* 0x000e040601007387 */ /* 0x0001e20000100800 */
[----:B------:R-:W-:-:S03]  /*0a70*/  IMAD.U32 R4, RZ, RZ, UR4 ;  /* 0x00000004ff047e24 */ /* 0x000fc6000f8e00ff */
[----:B------:R0:W-:Y:S01]  /*0a80*/  STL [R1+0xe08], R7 ;  /* 0x000e080701007387 */ /* 0x0001e20000100800 */
[----:B------:R-:W-:Y:S05]  /*0a90*/  @!P2 BRA `(.L_x_5) ;  /* 0x00000000000ca947 */ /* 0x000fea0003800000 */
[----:B------:R-:W-:Y:S01]  /*0aa0*/  UCGABAR_WAIT ;  /* 0x0000000000007dc7 */ /* 0x000fe20008000000 */
[----:B------:R-:W-:Y:S01]  /*0ab0*/  CCTL.IVALL ;  /* 0x00000000ff00798f */ /* 0x000fe20002000000 */
[----:B------:R-:W-:Y:S05]  /*0ac0*/  BRA `(.L_x_6) ;  /* 0x0000000000047947 */ /* 0x000fea0003800000 */
.L_x_5:
[----:B------:R-:W-:Y:S06]  /*0ad0*/  BAR.SYNC.DEFER_BLOCKING 0x0 ;  /* 0x0000000000007b1d */ /* 0x000fec0000010000 */
.L_x_6:
[----:B------:R-:W-:Y:S05]  /*0ae0*/  @!P1 BRA `(.L_x_7) ;  /* 0x0000049400a89947 */ /* 0x000fea0003800000 */
[----:B------:R-:W-:-:S06]  /*0af0*/  UISETP.GT.U32.AND UP0, UPT, UR16, 0x1, UPT ;  /* 0x000000011000788c */ /* 0x000fcc000bf04070 */
[----:B------:R-:W-:-:S13]  /*0b00*/  PLOP3.LUT P0, PT, PT, PT, UP0, 0x80, 0x0 ;  /* 0x000000000000781c */ /* 0x000fda0003f0f008 */
[----:B------:R-:W-:Y:S05]  /*0b10*/  @P0 EXIT ;  /* 0x000000000000094d */ /* 0x000fea0003800000 */
[----:B------:R-:W-:Y:S01]  /*0b20*/  ULDC.64 UR4, c[0x0][0x650] ;  /* 0x0001940000047ab9 */ /* 0x000fe20000000a00 */
[----:B------:R-:W-:Y:S01]  /*0b30*/  UMOV UR42, 0xffffffff ;  /* 0xffffffff002a7882 */ /* 0x000fe20000000000 */
[----:B------:R-:W-:Y:S01]  /*0b40*/  ISETP.GE.U32.AND P0, PT, R7, UR4, PT ;  /* 0x0000000407007c0c */ /* 0x000fe2000bf06070 */
[----:B------:R-:W-:Y:S01]  /*0b50*/  UMOV UR43, 0xffffffff ;  /* 0xffffffff002b7882 */ /* 0x000fe20000000000 */
[----:B------:R-:W-:Y:S01]  /*0b60*/  UMOV UR44, 0xffffffff ;  /* 0xffffffff002c7882 */ /* 0x000fe20000000000 */
[----:B------:R-:W-:Y:S02]  /*0b70*/  PRMT R0, RZ, 0x7610, R0 ;  /* 0x00007610ff007816 */ /* 0x000fe40000000000 */
[----:B------:R-:W-:-:S13]  /*0b80*/  ISETP.GE.U32.AND.EX P0, PT, R6, UR5, PT, P0 ;  /* 0x0000000506007c0c */ /* 0x000fda000bf06100 */
[----:B------:R-:W-:Y:S05]  /*0b90*/  @P0 BRA `(.L_x_8) ;  /* 0x0000000400480947 */ /* 0x000fea0003800000 */
[----:B------:R-:W-:Y:S01]  /*0ba0*/  ULDC.64 UR16, c[0x0][0x628] ;  /* 0x00018a0000107ab9 */ /* 0x000fe20000000a00 */
[C---:B------:R-:W-:Y:S01]  /*0bb0*/  R2UR UR19, R7.reuse ;  /* 0x00000000071372ca */ /* 0x040fe200000e0000 */
[----:B------:R-:W-:Y:S01]  /*0bc0*/  ULDC UR18, c[0x0][0x630] ;  /* 0x00018c0000127ab9 */ /* 0x000fe20000000800 */
[----:B------:R-:W-:Y:S02]  /*0bd0*/  ISETP.NE.U32.AND P0, PT, RZ, UR16, PT ;  /* 0x00000010ff007c0c */ /* 0x000fe4000bf05070 */
[----:B------:R-:W-:Y:S02]  /*0be0*/  R2UR UR4, R7 ;  /* 0x00000000070472ca */ /* 0x000fe400000e0000 */
[----:B------:R-:W-:Y:S02]  /*0bf0*/  ISETP.NE.AND.EX P0, PT, RZ, UR17, PT, P0 ;  /* 0x00000011ff007c0c */ /* 0x000fe4000bf05300 */
[----:B------:R-:W-:-:S11]  /*0c00*/  R2UR UR5, R6 ;  /* 0x00000000060572ca */ /* 0x000fd600000e0000 */
[----:B------:R-:W-:Y:S05]  /*0c10*/  @!P0 BRA `(.L_x_9) ;  /* 0x0000000000308947 */ /* 0x000fea0003800000 */
[----:B------:R-:W-:Y:S01]  /*0c20*/  R2UR UR4, R7 ;  /* 0x00000000070472ca */ /* 0x000fe200000e0000 */
[----:B------:R-:W-:Y:S01]  /*0c30*/  ULDC UR9, c[0x0][0x634] ;  /* 0x00018d0000097ab9 */ /* 0x000fe20000000800 */
[----:B------:R-:W-:-:S11]  /*0c40*/  R2UR UR13, R6 ;  /* 0x00000000060d72ca */ /* 0x000fd600000e0000 */
[----:B------:R-:W-:-:S04]  /*0c50*/  UIADD3 UR9, UP0, UR4, UR9, URZ ;  /* 0x0000000904097290 */ /* 0x000fc8000ff1e03f */
[----:B------:R-:W-:-:S04]  /*0c60*/  UIADD3.X UR13, URZ, UR13, URZ, UP0, !UPT ;  /* 0x0000000d3f0d7290 */ /* 0x000fc800087fe43f */
[----:B------:R-:W-:-:S04]  /*0c70*/  UIMAD.WIDE.U32 UR4, UR13, UR16, URZ ;  /* 0x000000100d0472a5 */ /* 0x000fc8000f8e003f */
[----:B------:R-:W-:Y:S02]  /*0c80*/  UIMAD.WIDE.U32 UR6, UP0, UR9, UR17, UR4 ;  /* 0x00000011090672a5 */ /* 0x000fe4000f800004 */
[----:B------:R-:W-:Y:S02]  /*0c90*/  UIMAD.WIDE.U32 UR4, UR9, UR16, URZ ;  /* 0x00000010090472a5 */ /* 0x000fe4000f8e003f */
[----:B------:R-:W-:Y:S02]  /*0ca0*/  UIADD3.X UR15, URZ, URZ, URZ, UP0, !UPT ;  /* 0x0000003f3f0f7290 */ /* 0x000fe400087fe43f */
[----:B------:R-:W-:Y:S01]  /*0cb0*/  UIADD3 URZ, UP0, UR5, UR6, URZ ;  /* 0x00000006053f7290 */ /* 0x000fe2000ff1e03f */
[----:B------:R-:W-:-:S03]  /*0cc0*/  UMOV UR14, UR7 ;  /* 0x00000007000e7c82 */ /* 0x000fc60008000000 */
[----:B------:R-:W-:-:S12]  /*0cd0*/  UIMAD.WIDE.U32.X UR4, UR13, UR17, UR14, UP0 ;  /* 0x000000110d0472a5 */ /* 0x000fd800080e040e */
.L_x_9:
[----:B------:R-:W-:Y:S01]  /*0ce0*/  USHF.R.U64 UR44, UR4, UR18, UR5 ;  /* 0x00000012042c7299 */ /* 0x000fe20008001205 */
[----:B------:R-:W-:Y:S01]  /*0cf0*/  R2UR UR7, R6 ;  /* 0x00000000060772ca */ /* 0x000fe200000e0000 */
[----:B------:R-:W-:Y:S02]  /*0d00*/  USHF.R.U32.HI UR4, URZ, UR18, UR5 ;  /* 0x000000123f047299 */ /* 0x000fe40008011605 */
[----:B------:R-:W-:Y:S01]  /*0d10*/  UIADD3 UR5, UP0, URZ, -UR44, URZ ;  /* 0x8000002c3f057290 */ /* 0x000fe2000ff1e03f */
[----:B------:R-:W-:Y:S01]  /*0d20*/  ULDC.64 UR14, c[0x0][0x620] ;  /* 0x00018800000e7ab9 */ /* 0x000fe20000000a00 */
[----:B------:R-:W-:Y:S02]  /*0d30*/  UMOV UR6, UR19 ;  /* 0x0000001300067c82 */ /* 0x000fe40008000000 */
[----:B------:R-:W-:Y:S01]  /*0d40*/  UIADD3.X UR4, URZ, ~UR4, URZ, UP0, !UPT ;  /* 0x800000043f047290 */ /* 0x000fe200087fe43f */
[----:B------:R-:W-:Y:S01]  /*0d50*/  ULDC UR9, c[0x0][0x618] ;  /* 0x0001860000097ab9 */ /* 0x000fe20000000800 */
[----:B------:R-:W-:-:S02]  /*0d60*/  UIMAD UR12, UR11, UR12, UR10 ;  /* 0x0000000c0b0c72a4 */ /* 0x000fc4000f8e020a */
[----:B------:R-:W-:Y:S02]  /*0d70*/  UIMAD UR4, UR4, UR14, URZ ;  /* 0x0000000e040472a4 */ /* 0x000fe4000f8e023f */
[----:B------:R-:W-:Y:S02]  /*0d80*/  UIMAD.WIDE.U32 UR6, UR5, UR14, UR6 ;  /* 0x0000000e050672a5 */ /* 0x000fe4000f8e0006 */
[----:B------:R-:W-:Y:S01]  /*0d90*/  UIMAD UR4, UR5, UR15, UR4 ;  /* 0x0000000f050472a4 */ /* 0x000fe2000f8e0204 */
[----:B------:R-:W-:Y:S01]  /*0da0*/  ULDC UR10, c[0x0][0x608] ;  /* 0x00018200000a7ab9 */ /* 0x000fe20000000800 */
[----:B------:R-:W-:Y:S02]  /*0db0*/  ULDC UR18, c[0x0][0x658] ;  /* 0x0001960000127ab9 */ /* 0x000fe40000000800 */
[----:B------:R-:W-:Y:S01]  /*0dc0*/  UIADD3 UR7, UR7, UR4, URZ ;  /* 0x0000000407077290 */ /* 0x000fe2000fffe03f */
[----:B------:R-:W-:Y:S02]  /*0dd0*/  UMOV UR11, 0xffffffff ;  /* 0xffffffff000b7882 */ /* 0x000fe40000000000 */
[----:B------:R-:W-:Y:S01]  /*0de0*/  ULDC.64 UR4, c[0x0][0x640] ;  /* 0x0001900000047ab9 */ /* 0x000fe20000000a00 */
[----:B------:R-:W-:Y:S01]  /*0df0*/  USHF.R.U64 UR16, UR6, UR9, UR7 ;  /* 0x0000000906107299 */ /* 0x000fe20008001207 */
[----:B------:R-:W-:Y:S01]  /*0e00*/  ISETP.NE.U32.AND P0, PT, RZ, UR4, PT ;  /* 0x00000004ff007c0c */ /* 0x000fe2000bf05070 */
[----:B------:R-:W-:-:S02]  /*0e10*/  USHF.R.U32.HI UR7, URZ, UR9, UR7 ;  /* 0x000000093f077299 */ /* 0x000fc40008011607 */
[----:B------:R-:W-:Y:S01]  /*0e20*/  USHF.L.U32 UR6, UR11, UR18, URZ ;  /* 0x000000120b067299 */ /* 0x000fe2000800063f */
[----:B------:R-:W-:Y:S01]  /*0e30*/  ISETP.NE.AND.EX P0, PT, RZ, UR5, PT, P0 ;  /* 0x00000005ff007c0c */ /* 0x000fe2000bf05300 */
[----:B------:R-:W-:Y:S02]  /*0e40*/  USHF.R.U64 UR22, UR16, UR10, UR7 ;  /* 0x0000000a10167299 */ /* 0x000fe40008001207 */
[----:B------:R-:W-:Y:S02]  /*0e50*/  USHF.R.U32.HI UR7, URZ, UR10, UR7 ;  /* 0x0000000a3f077299 */ /* 0x000fe40008011607 */
[----:B------:R-:W-:Y:S02]  /*0e60*/  UISETP.NE.AND UP1, UPT, UR40, URZ, UPT ;  /* 0x0000003f2800728c */ /* 0x000fe4000bf25270 */
[----:B------:R-:W-:Y:S01]  /*0e70*/  USHF.R.U64 UR23, UR22, UR18, UR7 ;  /* 0x0000001216177299 */ /* 0x000fe20008001207 */
[----:B------:R-:W-:Y:S01]  /*0e80*/  ULDC UR17, c[0x0][0x600] ;  /* 0x0001800000117ab9 */ /* 0x000fe20000000800 */
[----:B------:R-:W-:-:S02]  /*0e90*/  ULOP3.LUT UR13, URZ, UR6, URZ, 0x33, !UPT ;  /* 0x000000063f0d7292 */ /* 0x000fc4000f8e333f */
[----:B------:R-:W-:Y:S02]  /*0ea0*/  UIADD3 UR15, UR17, -0x1, URZ ;  /* 0xffffffff110f7890 */ /* 0x000fe4000fffe03f */
[----:B------:R-:W-:Y:S02]  /*0eb0*/  USEL UR12, UR8, UR12, !UP1 ;  /* 0x0000000c080c7287 */ /* 0x000fe4000c800000 */
[----:B------:R-:W-:Y:S01]  /*0ec0*/  USHF.R.U32.HI UR7, URZ, UR18, UR7 ;  /* 0x000000123f077299 */ /* 0x000fe20008011607 */
[----:B------:R-:W-:Y:S01]  /*0ed0*/  ULDC UR19, c[0x0][0x648] ;  /* 0x0001920000137ab9 */ /* 0x000fe20000000800 */
[----:B------:R-:W-:Y:S01]  /*0ee0*/  ULDC UR20, c[0x0][0x638] ;  /* 0x00018e0000147ab9 */ /* 0x000fe20000000800 */
[----:B------:R-:W-:Y:S01]  /*0ef0*/  UMOV UR21, 0x1 ;  /* 0x0000000100157882 */ /* 0x000fe20000000000 */
[----:B------:R-:W-:Y:S01]  /*0f00*/  UMOV UR6, UR23 ;  /* 0x0000001700067c82 */ /* 0x000fe20008000000 */
[----:B------:R-:W-:Y:S07]  /*0f10*/  @!P0 BRA `(.L_x_10) ;  /* 0x0000000000308947 */ /* 0x000fee0003800000 */
[----:B------:R-:W-:Y:S02]  /*0f20*/  ULDC UR10, c[0x0][0x64c] ;  /* 0x00019300000a7ab9 */ /* 0x000fe40000000800 */
        /* <DEDUP_REMOVED lines=8> */
[----:B------:R-:W-:-:S07]  /*0fb0*/  UIMAD.WIDE.U32.X UR4, UR14, UR5, UR10, UP0 ;  /* 0x000000050e0472a5 */ /* 0x000fce00080e040a */
[----:B------:R-:W-:Y:S01]  /*0fc0*/  UMOV UR6, UR4 ;  /* 0x0000000400067c82 */ /* 0x000fe20008000000 */
[----:B------:R-:W-:-:S05]  /*0fd0*/  UMOV UR7, UR5 ;  /* 0x0000000500077c82 */ /* 0x000fca0008000000 */
.L_x_10:
[----:B------:R-:W-:Y:S01]  /*0fe0*/  USHF.R.U64 UR5, UR6, UR19, UR7 ;  /* 0x0000001306057299 */ /* 0x000fe20008001207 */
[----:B------:R-:W-:Y:S01]  /*0ff0*/  IMAD.MOV.U32 R0, RZ, RZ, 0x1 ;  /* 0x00000001ff007424 */ /* 0x000fe200078e00ff */
[----:B------:R-:W-:Y:S02]  /*1000*/  USHF.L.U32 UR4, UR21, UR18, URZ ;  /* 0x0000001215047299 */ /* 0x000fe4000800063f */
[----:B------:R-:W-:Y:S02]  /*1010*/  ULOP3.LUT UR13, UR22, UR13, URZ, 0xc0, !UPT ;  /* 0x0000000d160d7292 */ /* 0x000fe4000f8ec03f */
[----:B------:R-:W-:Y:S02]  /*1020*/  UIADD3 UR6, -UR5, URZ, URZ ;  /* 0x0000003f05067290 */ /* 0x000fe4000fffe13f */
[----:B------:R-:W-:Y:S02]  /*1030*/  UIMAD UR13, UR4, UR5, UR13 ;  /* 0x00000005040d72a4 */ /* 0x000fe4000f8e020d */
[----:B------:R-:W-:-:S02]  /*1040*/  ULOP3.LUT UR15, UR16, UR15, URZ, 0xc0, !UPT ;  /* 0x0000000f100f7292 */ /* 0x000fc4000f8ec03f */
[----:B------:R-:W-:Y:S01]  /*1050*/  UIMAD UR4, UR6, UR20, UR23 ;  /* 0x00000014060472a4 */ /* 0x000fe2000f8e0217 */
[----:B------:R-:W-:Y:S01]  /*1060*/  ULDC UR5, c[0x0][0x610] ;  /* 0x0001840000057ab9 */ /* 0x000fe20000000800 */
[----:B------:R-:W-:Y:S02]  /*1070*/  UISETP.NE.AND UP0, UPT, UR40, URZ, UPT ;  /* 0x0000003f2800728c */ /* 0x000fe4000bf05270 */
[----:B------:R-:W-:Y:S02]  /*1080*/  UIMAD UR12, UR13, UR5, UR12 ;  /* 0x000000050d0c72a4 */ /* 0x000fe4000f8e020c */
[----:B------:R-:W-:-:S04]  /*1090*/  UIMAD UR4, UR4, UR17, UR15 ;  /* 0x00000011040472a4 */ /* 0x000fc8000f8e020f */
[----:B------:R-:W-:Y:S02]  /*10a0*/  USEL UR43, UR4, UR12, !UP0 ;  /* 0x0000000c042b7287 */ /* 0x000fe4000c000000 */
[----:B------:R-:W-:-:S12]  /*10b0*/  USEL UR42, UR12, UR4, !UP0 ;  /* 0x000000040c2a7287 */ /* 0x000fd8000c000000 */
.L_x_8:
[----:B------:R-:W-:-:S08]  /*10c0*/  NOP ;  /* 0x0000000000007918 */ /* 0x000fd00000000000 */
[----:B------:R-:W1:Y:S02]  /*10d0*/  USETMAXREG.TRY_ALLOC.CTAPOOL UP0, 0xf0 ;  /* 0x000000f0000079c8 */ /* 0x000e640008000600 */
[----:B-1----:R-:W-:-:S13]  /*10e0*/  PLOP3.LUT P0, PT, PT, PT, UP0, 0x80, 0x0 ;  /* 0x000000000000781c */ /* 0x002fda0003f0f008 */
[----:B------:R-:W-:Y:S05]  /*10f0*/  @!P0 BRA `(.L_x_8) ;  /* 0xfffffffc00f08947 */ /* 0x000fea000383ffff */
[----:B------:R-:W-:Y:S01]  /*1100*/  ULDC.64 UR4, c[0x0][0x598] ;  /* 0x0001660000047ab9 */ /* 0x000fe20000000a00 */
[----:B------:R-:W-:Y:S01]  /*1110*/  ULDC.64 UR36, c[0x0][0x208] ;  /* 0x0000820000247ab9 */ /* 0x000fe20000000a00 */
[----:B------:R-:W-:-:S04]  /*1120*/  ISETP.NE.U32.AND P0, PT, RZ, UR4, PT ;  /* 0x00000004ff007c0c */ /* 0x000fc8000bf05070 */
[----:B------:R-:W-:-:S13]  /*1130*/  ISETP.NE.AND.EX P0, PT, RZ, UR5, PT, P0 ;  /* 0x00000005ff007c0c */ /* 0x000fda000bf05300 */
[----:B------:R-:W-:Y:S05]  /*1140*/  @!P0 BRA `(.L_x_11) ;  /* 0x00000000001c8947 */ /* 0x000fea0003800000 */
[----:B------:R-:W1:Y:S02]  /*1150*/  LDC.64 R2, c[0x0][0x598] ;  /* 0x00016600ff027b82 */ /* 0x000e640000000a00 */
[----:B-1----:R-:W2:Y:S02]  /*1160*/  LDG.E.64 R2, desc[UR36][R2.64] ;  /* 0x0000002402027981 */ /* 0x002ea4000c1e1b00 */
[----:B--2---:R-:W-:-:S04]  /*1170*/  ISETP.NE.U32.AND P0, PT, R2, RZ, PT ;  /* 0x000000ff0200720c */ /* 0x004fc80003f05070 */
[----:B------:R-:W-:-:S13]  /*1180*/  ISETP.NE.AND.EX P0, PT, R3, RZ, PT, P0 ;  /* 0x000000ff0300720c */ /* 0x000fda0003f05300 */
[----:B------:R-:W-:Y:S05]  /*1190*/  @!P0 BRA `(.L_x_11) ;  /* 0x0000000000088947 */ /* 0x000fea0003800000 */
[----:B------:R1:W5:Y:S01]  /*11a0*/  LD.E R16, desc[UR36][R2.64] ;  /* 0x0000002402107980 */ /* 0x000362000c101900 */
[----:B------:R-:W-:Y:S05]  /*11b0*/  BRA `(.L_x_12) ;  /* 0x0000000000247947 */ /* 0x000fea0003800000 */
.L_x_11:
[----:B------:R-:W-:Y:S02]  /*11c0*/  ULDC.64 UR4, c[0x0][0x588] ;  /* 0x0001620000047ab9 */ /* 0x000fe40000000a00 */
[----:B------:R-:W-:-:S04]  /*11d0*/  ISETP.NE.U32.AND P0, PT, RZ, UR4, PT ;  /* 0x00000004ff007c0c */ /* 0x000fc8000bf05070 */
[----:B------:R-:W-:-:S13]  /*11e0*/  ISETP.NE.AND.EX P0, PT, RZ, UR5, PT, P0 ;  /* 0x00000005ff007c0c */ /* 0x000fda000bf05300 */
[----:B------:R-:W-:Y:S05]  /*11f0*/  @!P0 BRA `(.L_x_13) ;  /* 0x00000000000c8947 */ /* 0x000fea0003800000 */
[----:B------:R-:W1:Y:S02]  /*1200*/  LDC.64 R16, c[0x0][0x588] ;  /* 0x00016200ff107b82 */ /* 0x000e640000000a00 */
[----:B-1----:R2:W5:Y:S01]  /*1210*/  LDG.E R16, desc[UR36][R16.64] ;  /* 0x0000002410107981 */ /* 0x002562000c1e1900 */
[----:B------:R-:W-:Y:S05]  /*1220*/  BRA `(.L_x_12) ;  /* 0x0000000000087947 */ /* 0x000fea0003800000 */
.L_x_13:
[----:B------:R-:W-:Y:S02]  /*1230*/  ULDC UR4, c[0x0][0x580] ;  /* 0x0001600000047ab9 */ /* 0x000fe40000000800 */
[----:B------:R-:W-:-:S07]  /*1240*/  IMAD.U32 R16, RZ, RZ, UR4 ;  /* 0x00000004ff107e24 */ /* 0x000fce000f8e00ff */
.L_x_12:
[----:B------:R-:W-:Y:S02]  /*1250*/  ULDC.64 UR4, c[0x0][0x5a0] ;  /* 0x0001680000047ab9 */ /* 0x000fe40000000a00 */
[----:B------:R-:W-:-:S04]  /*1260*/  ISETP.NE.U32.AND P0, PT, RZ, UR4, PT ;  /* 0x00000004ff007c0c */ /* 0x000fc8000bf05070 */
[----:B------:R-:W-:-:S13]  /*1270*/  ISETP.NE.AND.EX P0, PT, RZ, UR5, PT, P0 ;  /* 0x00000005ff007c0c */ /* 0x000fda000bf05300 */
[----:B------:R-:W-:Y:S05]  /*1280*/  @!P0 BRA `(.L_x_14) ;  /* 0x00000000001c8947 */ /* 0x000fea0003800000 */
[----:B-1----:R-:W1:Y:S02]  /*1290*/  LDC.64 R2, c[0x0][0x5a0] ;  /* 0x00016800ff027b82 */ /* 0x002e640000000a00 */
[----:B-1----:R-:W3:Y:S02]  /*12a0*/  LDG.E.64 R2, desc[UR36][R2.64] ;  /* 0x0000002402027981 */ /* 0x002ee4000c1e1b00 */
[----:B---3--:R-:W-:-:S04]  /*12b0*/  ISETP.NE.U32.AND P0, PT, R2, RZ, PT ;  /* 0x000000ff0200720c */ /* 0x008fc80003f05070 */
[----:B------:R-:W-:-:S13]  /*12c0*/  ISETP.NE.AND.EX P0, PT, R3, RZ, PT, P0 ;  /* 0x000000ff0300720c */ /* 0x000fda0003f05300 */
[----:B------:R-:W-:Y:S05]  /*12d0*/  @!P0 BRA `(.L_x_14) ;  /* 0x0000000000088947 */ /* 0x000fea0003800000 */
[----:B--2---:R1:W5:Y:S01]  /*12e0*/  LD.E R17, desc[UR36][R2.64] ;  /* 0x0000002402117980 */ /* 0x004362000c101900 */
[----:B------:R-:W-:Y:S05]  /*12f0*/  BRA `(.L_x_15) ;  /* 0x0000000000247947 */ /* 0x000fea0003800000 */
.L_x_14:
[----:B------:R-:W-:Y:S02]  /*1300*/  ULDC.64 UR4, c[0x0][0x590] ;  /* 0x0001640000047ab9 */ /* 0x000fe40000000a00 */
[----:B------:R-:W-:-:S04]  /*1310*/  ISETP.NE.U32.AND P0, PT, RZ, UR4, PT ;  /* 0x00000004ff007c0c */ /* 0x000fc8000bf05070 */
[----:B------:R-:W-:-:S13]  /*1320*/  ISETP.NE.AND.EX P0, PT, RZ, UR5, PT, P0 ;  /* 0x00000005ff007c0c */ /* 0x000fda000bf05300 */
[----:B------:R-:W-:Y:S05]  /*1330*/  @!P0 BRA `(.L_x_16) ;  /* 0x00000000000c8947 */ /* 0x000fea0003800000 */
[----:B-1----:R-:W2:Y:S02]  /*1340*/  LDC.64 R2, c[0x0][0x590] ;  /* 0x00016400ff027b82 */ /* 0x002ea40000000a00 */
[----:B--2---:R2:W5:Y:S01]  /*1350*/  LDG.E R17, desc[UR36][R2.64] ;  /* 0x0000002402117981 */ /* 0x004562000c1e1900 */
[----:B------:R-:W-:Y:S05]  /*1360*/  BRA `(.L_x_15) ;  /* 0x0000000000087947 */ /* 0x000fea0003800000 */
.L_x_16:
[----:B------:R-:W-:Y:S02]  /*1370*/  ULDC UR4, c[0x0][0x584] ;  /* 0x0001610000047ab9 */ /* 0x000fe40000000800 */
[----:B--2---:R-:W-:-:S07]  /*1380*/  IMAD.U32 R17, RZ, RZ, UR4 ;  /* 0x00000004ff117e24 */ /* 0x004fce000f8e00ff */
.L_x_15:
[----:B------:R-:W-:-:S13]  /*1390*/  LOP3.LUT P0, RZ, R0, 0xff, RZ, 0xc0, !PT ;  /* 0x000000ff00ff7812 */ /* 0x000fda000780c0ff */
[----:B------:R-:W-:Y:S05]  /*13a0*/  @!P0 EXIT ;  /* 0x000000000000894d */ /* 0x000fea0003800000 */
[----:B------:R-:W-:Y:S01]  /*13b0*/  ULDC UR4, c[0x0][0x28c] ;  /* 0x0000a30000047ab9 */ /* 0x000fe20000000800 */
[----:B------:R-:W-:Y:S01]  /*13c0*/  ULDC.64 UR46, c[0x0][0x5c8] ;  /* 0x00017200002e7ab9 */ /* 0x000fe20000000a00 */
[----:B------:R-:W-:Y:S02]  /*13d0*/  UIADD3 UR4, UR4, 0x1f, URZ ;  /* 0x0000001f04047890 */ /* 0x000fe4000fffe03f */
[----:B------:R-:W-:Y:S02]  /*13e0*/  USHF.L.U64.HI UR45, UR46, 0x3, UR47 ;  /* 0x000000032e2d7899 */ /* 0x000fe4000801022f */
[----:B------:R-:W-:Y:S02]  /*13f0*/  USHF.R.S32.HI UR5, URZ, 0x1f, UR4 ;  /* 0x0000001f3f057899 */ /* 0x000fe40008011404 */
[----:B------:R-:W-:Y:S02]  /*1400*/  USHF.L.U32 UR46, UR46, 0x3, URZ ;  /* 0x000000032e2e7899 */ /* 0x000fe4000800063f */
[----:B------:R-:W-:Y:S01]  /*1410*/  ULEA.HI UR5, UR5, UR4, URZ, 0x5 ;  /* 0x0000000405057291 */ /* 0x000fe2000f8f283f */
[----:B------:R-:W-:Y:S01]  /*1420*/  UMOV UR38, URZ ;  /* 0x0000003f00267c82 */ /* 0x000fe20008000000 */
[----:B------:R-:W-:-:S02]  /*1430*/  UMOV UR39, URZ ;  /* 0x0000003f00277c82 */ /* 0x000fc40008000000 */
[----:B------:R-:W-:-:S12]  /*1440*/  USHF.R.S32.HI UR47, URZ, 0x5, UR5 ;  /* 0x000000053f2f7899 */ /* 0x000fd80008011405 */
.L_x_1318:
[----:B------:R-:W3:Y:S01]  /*1450*/  S2R R0, SR_TID.X ;  /* 0x0000000000007919 */ /* 0x000ee20000002100 */
[----:B----4-:R-:W4:Y:S01]  /*1460*/  S2UR UR7, SR_CgaCtaId ;  /* 0x00000000000779c3 */ /* 0x010f220000008800 */
[----:B------:R-:W-:Y:S02]  /*1470*/  UMOV UR6, 0x400 ;  /* 0x0000040000067882 */ /* 0x000fe40000000000 */
[----:B----4-:R-:W-:Y:S01]  /*1480*/  ULEA UR6, UR7, UR6, 0x18 ;  /* 0x0000000607067291 */ /* 0x010fe2000f8ec03f */
[----:B---3--:R-:W-:-:S04]  /*1490*/  LOP3.LUT R0, R0, 0x80, RZ, 0xc0, !PT ;  /* 0x0000008000007812 */ /* 0x008fc800078ec0ff */
[----:B------:R-:W-:-:S06]  /*14a0*/  SHF.R.U32.HI R0, RZ, 0x7, R0 ;  /* 0x00000007ff007819 */ /* 0x000fcc0000011600 */
[----:B------:R-:W3:Y:S02]  /*14b0*/  SHFL.IDX PT, R0, R0, RZ, 0x1f ;  /* 0x00001fff00007589 */ /* 0x000ee400000e0000 */
[----:B---3--:R-:W-:-:S13]  /*14c0*/  R2UR UR4, R0 ;  /* 0x00000000000472ca */ /* 0x008fda00000e0000 */
[----:B------:R-:W-:-:S04]  /*14d0*/  ULEA.HI UR5, UR4, UR4, URZ, 0x1 ;  /* 0x0000000404057291 */ /* 0x000fc8000f8f083f */
[----:B------:R-:W-:-:S04]  /*14e0*/  ULOP3.LUT UR5, UR5, 0x1ffffe, URZ, 0xc0, !UPT ;  /* 0x001ffffe05057892 */ /* 0x000fc8000f8ec03f */
[----:B------:R-:W-:-:S03]  /*14f0*/  UIADD3 UR5, UR4, -UR5, URZ ;  /* 0x8000000504057290 */ /* 0x000fc6000fffe03f */
[----:B------:R-:W-:Y:S01]  /*1500*/  ULDC UR4, c[0x0][0x28c] ;  /* 0x0000a30000047ab9 */ /* 0x000fe20000000800 */
[----:B------:R-:W-:Y:S01]  /*1510*/  ULEA UR5, UR5, UR6, 0xb ;  /* 0x0000000605057291 */ /* 0x000fe2000f8e583f */
[----:B------:R-:W-:-:S03]  /*1520*/  ISETP.LT.AND P0, PT, RZ, UR4, PT ;  /* 0x00000004ff007c0c */ /* 0x000fc6000bf01270 */
[----:B------:R-:W-:-:S04]  /*1530*/  UIADD3 UR5, UR5, 0x180, URZ ;  /* 0x0000018005057890 */ /* 0x000fc8000fffe03f */
[----:B------:R-:W-:-:S04]  /*1540*/  USHF.R.U32.HI UR5, URZ, 0x4, UR5 ;  /* 0x000000043f057899 */ /* 0x000fc80008011605 */
[----:B------:R-:W-:Y:S02]  /*1550*/  ULOP3.LUT UR48, UR5, 0x3fff, URZ, 0xc0, !UPT ;  /* 0x00003fff05307892 */ /* 0x000fe4000f8ec03f */
[----:B-----5:R-:W-:Y:S10]  /*1560*/  @P0 BRA `(.L_x_17) ;  /* 0x0000000000400947 */ /* 0x020ff40003800000 */
[----:B------:R-:W-:Y:S01]  /*1570*/  MOV R0, 0x0 ;  /* 0x0000000000007802 */ /* 0x000fe20000000f00 */
[----:B------:R-:W-:Y:S01]  /*1580*/  ULDC.64 UR4, c[0x4][0x68] ;  /* 0x01001a0000047ab9 */ /* 0x000fe20000000a00 */
[----:B------:R-:W-:Y:S01]  /*1590*/  ULDC.64 UR6, c[0x4][0x8] ;  /* 0x0100020000067ab9 */ /* 0x000fe20000000a00 */
[----:B------:R-:W-:Y:S01]  /*15a0*/  IMAD.U32 R4, RZ, RZ, UR4 ;  /* 0x00000004ff047e24 */ /* 0x000fe2000f8e00ff */
[----:B------:R3:W4:Y:S01]  /*15b0*/  LDC.64 R14, c[0x4][R0] ;  /* 0x01000000000e7b82 */ /* 0x0007220000000a00 */
[----:B------:R-:W-:Y:S01]  /*15c0*/  IMAD.U32 R5, RZ, RZ, UR5 ;  /* 0x00000005ff057e24 */ /* 0x000fe2000f8e00ff */
[----:B------:R-:W-:Y:S01]  /*15d0*/  ULDC.64 UR4, c[0x4][0x70] ;  /* 0x01001c0000047ab9 */ /* 0x000fe20000000a00 */
[----:B------:R-:W-:Y:S02]  /*15e0*/  IMAD.U32 R10, RZ, RZ, UR6 ;  /* 0x00000006ff0a7e24 */ /* 0x000fe4000f8e00ff */
[----:B0-----:R-:W-:Y:S02]  /*15f0*/  IMAD.U32 R6, RZ, RZ, UR4 ;  /* 0x00000004ff067e24 */ /* 0x001fe4000f8e00ff */
[----:B------:R-:W-:-:S02]  /*1600*/  IMAD.U32 R7, RZ, RZ, UR5 ;  /* 0x00000005ff077e24 */ /* 0x000fc4000f8e00ff */
[----:B------:R-:W-:Y:S02]  /*1610*/  IMAD.U32 R11, RZ, RZ, UR7 ;  /* 0x00000007ff0b7e24 */ /* 0x000fe4000f8e00ff */
[----:B------:R-:W-:Y:S02]  /*1620*/  IMAD.MOV.U32 R8, RZ, RZ, 0x1e1 ;  /* 0x000001e1ff087424 */ /* 0x000fe400078e00ff */
[----:B------:R-:W-:Y:S02]  /*1630*/  IMAD.MOV.U32 R12, RZ, RZ, 0x1 ;  /* 0x00000001ff0c7424 */ /* 0x000fe400078e00ff */
[----:B---3--:R-:W-:-:S07]  /*1640*/  IMAD.MOV.U32 R13, RZ, RZ, RZ ;  /* 0x000000ffff0d7224 */ /* 0x008fce00078e00ff */
[----:B------:R-:W-:-:S07]  /*1650*/  LEPC R20, `(.L_x_17) ;  /* 0x000000001014794e */ /* 0x000fce0000000000 */
[----:B-12-45:R-:W-:Y:S05]  /*1660*/  CALL.ABS.NOINC R14 ;  /* 0x000000000e007343 */ /* 0x036fea0003c00000 */
.L_x_17:
[----:B------:R-:W-:-:S06]  /*1670*/  ULOP3.LUT UR4, UR41, 0x1, URZ, 0xfc, !UPT ;  /* 0x0000000129047892 */ /* 0x000fcc000f8efc3f */
[----:B------:R-:W-:-:S05]  /*1680*/  IMAD.U32 R0, RZ, RZ, UR4 ;  /* 0x00000004ff007e24 */ /* 0x000fca000f8e00ff */
[----:B------:R-:W-:-:S13]  /*1690*/  ISETP.NE.AND P0, PT, R0, 0x3, PT ;  /* 0x000000030000780c */ /* 0x000fda0003f05270 */
[----:B------:R-:W-:Y:S05]  /*16a0*/  @!P0 BRA `(.L_x_18) ;  /* 0x0000000000048947 */ /* 0x000fea0003800000 */
[----:B------:R-:W-:Y:S01]  /*16b0*/  BPT.TRAP 0x1 ;  /* 0x000000040000795c */ /* 0x000fe20000300000 */
.L_x_18:
[----:B------:R-:W3:Y:S01]  /*16c0*/  S2UR UR5, SR_CgaCtaId ;  /* 0x00000000000579c3 */ /* 0x000ee20000008800 */
[----:B------:R-:W-:Y:S01]  /*16d0*/  UMOV UR4, 0x400 ;  /* 0x0000040000047882 */ /* 0x000fe20000000000 */
[----:B-12---:R-:W-:Y:S02]  /*16e0*/  IMAD.U32 R3, RZ, RZ, UR38 ;  /* 0x00000026ff037e24 */ /* 0x006fe4000f8e00ff */
[----:B------:R-:W-:-:S03]  /*16f0*/  IMAD.U32 R5, RZ, RZ, UR39 ;  /* 0x00000027ff057e24 */ /* 0x000fc6000f8e00ff */
[----:B------:R-:W-:Y:S01]  /*1700*/  SHF.L.U32 R3, R3, 0x1f, RZ ;  /* 0x0000001f03037819 */ /* 0x000fe200000006ff */
[----:B---3--:R-:W-:-:S06]  /*1710*/  ULEA UR4, UR5, UR4, 0x18 ;  /* 0x0000000405047291 */ /* 0x008fcc000f8ec03f */
[----:B------:R-:W-:-:S04]  /*1720*/  IMAD.U32 R0, RZ, RZ, UR4 ;  /* 0x00000004ff007e24 */ /* 0x000fc8000f8e00ff */
[----:B------:R-:W-:-:S04]  /*1730*/  IMAD R4, R5, 0x8, R0 ;  /* 0x0000000805047824 */ /* 0x000fc800078e0200 */
[----:B------:R1:W2:Y:S01]  /*1740*/  SYNCS.PHASECHK.TRANS64.TRYWAIT P1, [R4+URZ], R3 ;  /* 0x00000003040075a7 */ /* 0x0002a2000802017f */
[----:B------:R-:W-:Y:S05]  /*1750*/  @!P0 BRA `(.L_x_19) ;  /* 0x0000000000048947 */ /* 0x000fea0003800000 */
[----:B------:R-:W-:Y:S01]  /*1760*/  BPT.TRAP 0x1 ;  /* 0x000000040000795c */ /* 0x000fe20000300000 */
.L_x_19:
[----:B--2---:R-:W-:Y:S05]  /*1770*/  @P1 BRA `(.L_x_20) ;  /* 0x0000000000081947 */ /* 0x004fea0003800000 */
[----:B------:R-:W2:Y:S02]  /*1780*/  SYNCS.PHASECHK.TRANS64.TRYWAIT P1, [R4+URZ], R3 ;  /* 0x00000003040075a7 */ /* 0x000ea4000802017f */
[----:B--2---:R-:W-:Y:S05]  /*1790*/  @!P1 BRA `(.L_x_21) ;  /* 0x000004a000c09947 */ /* 0x004fea0003800000 */
.L_x_20:
[----:B------:R-:W-:-:S04]  /*17a0*/  UISETP.LT.AND UP0, UPT, UR47, 0x1, UPT ;  /* 0x000000012f00788c */ /* 0x000fc8000bf01270 */
[----:B------:R-:W-:-:S06]  /*17b0*/  USEL UR4, UR47, 0x1, UP0 ;  /* 0x000000012f047887 */ /* 0x000fcc0008000000 */
[----:B------:R-:W-:Y:S01]  /*17c0*/  IMAD.U32 R5, RZ, RZ, UR4 ;  /* 0x00000004ff057e24 */ /* 0x000fe2000f8e00ff */
[----:B------:R-:W-:Y:S05]  /*17d0*/  WARPSYNC.ALL ;  /* 0x0000000000007948 */ /* 0x000fea0003800000 */
[----:B------:R-:W-:-:S04]  /*17e0*/  IADD3 R5, -R5, UR47, RZ ;  /* 0x0000002f05057c10 */ /* 0x000fc8000fffe1ff */
[----:B------:R-:W-:Y:S02]  /*17f0*/  ISETP.GE.AND P1, PT, R5, 0x1, PT ;  /* 0x000000010500780c */ /* 0x000fe40003f26270 */
[----:B------:R-:W-:Y:S01]  /*1800*/  R2UR UR4, R0 ;  /* 0x00000000000472ca */ /* 0x000fe200000e0000 */
[----:B------:R-:W-:Y:S01]  /*1810*/  ULOP3.LUT UR16, UR48, 0x10000, URZ, 0xfc, !UPT ;  /* 0x0001000030107892 */ /* 0x000fe2000f8efc3f */
[----:B------:R-:W-:Y:S01]  /*1820*/  WARPGROUP.ARRIVE ;  /* 0x00000000000079c5 */ /* 0x000fe20000000000 */
[----:B------:R-:W-:Y:S01]  /*1830*/  UMOV UR13, 0xc0000010 ;  /* 0xc0000010000d7882 */ /* 0x000fe20000000000 */
[----:B------:R-:W-:Y:S01]  /*1840*/  UMOV UR15, 0xc0000010 ;  /* 0xc0000010000f7882 */ /* 0x000fe20000000000 */
[----:B------:R-:W-:Y:S01]  /*1850*/  ULEA UR12, UR39, UR16, 0xa ;  /* 0x00000010270c7291 */ /* 0x000fe2000f8e503f */
[----:B------:R-:W-:Y:S01]  /*1860*/  UMOV UR9, UR13 ;  /* 0x0000000d00097c82 */ /* 0x000fe20008000000 */
[----:B------:R-:W-:Y:S01]  /*1870*/  UMOV UR11, 0xc0000010 ;  /* 0xc0000010000b7882 */ /* 0x000fe20000000000 */
[----:B------:R-:W-:Y:S01]  /*1880*/  UMOV UR5, 0xc0000010 ;  /* 0xc000001000057882 */ /* 0x000fe20000000000 */
[----:B------:R-:W-:-:S03]  /*1890*/  UMOV UR7, UR11 ;  /* 0x0000000b00077c82 */ /* 0x000fc60008000000 */
[----:B------:R-:W-:Y:S01]  /*18a0*/  UMOV UR8, UR12 ;  /* 0x0000000c00087c82 */ /* 0x000fe20008000000 */
[----:B------:R-:W-:-:S04]  /*18b0*/  UIADD3 UR4, UR4, 0x1c180, URZ ;  /* 0x0001c18004047890 */ /* 0x000fc8000fffe03f */
[----:B------:R-:W-:-:S04]  /*18c0*/  USHF.R.U32.HI UR4, URZ, 0x4, UR4 ;  /* 0x000000043f047899 */ /* 0x000fc80008011604 */
[----:B------:R-:W-:-:S04]  /*18d0*/  ULOP3.LUT UR4, UR4, 0x3fff, URZ, 0xc0, !UPT ;  /* 0x00003fff04047892 */ /* 0x000fc8000f8ec03f */
[----:B------:R-:W-:Y:S02]  /*18e0*/  ULOP3.LUT UR17, UR4, 0x10000, URZ, 0xfc, !UPT ;  /* 0x0001000004117892 */ /* 0x000fe4000f8efc3f */
[----:B------:R-:W-:Y:S02]  /*18f0*/  UIADD3 UR4, UR12, 0x100, URZ ;  /* 0x000001000c047890 */ /* 0x000fe4000fffe03f */
[----:B------:R-:W-:-:S04]  /*1900*/  ULEA UR14, UR39, UR17, 0xa ;  /* 0x00000011270e7291 */ /* 0x000fc8000f8e503f */
[----:B------:R-:W-:-:S05]  /*1910*/  UIADD3 UR10, UR14, 0x200, URZ ;  /* 0x000002000e0a7890 */ /* 0x000fca000fffe03f */
[----:B------:R-:W-:Y:S02]  /*1920*/  IGMMA.64x256x32.S8.S8 R24, gdesc[UR12], RZ, !UPT, gsb0 ;  /* 0x066000000c1879f1 */ /* 0x000fe4000c0410ff */
[----:B------:R-:W-:Y:S01]  /*1930*/  UMOV UR6, UR10 ;  /* 0x0000000a00067c82 */ /* 0x000fe20008000000 */
[----:B------:R-:W-:Y:S02]  /*1940*/  WARPGROUP.DEPBAR.LE gsb0, 0x0 ;  /* 0x00008000000079c5 */ /* 0x000fe40000010000 */
[----:B------:R-:W-:Y:S04]  /*1950*/  STL.64 [R1+0xc00], R24 ;  /* 0x000c001801007387 */ /* 0x000fe80000100a00 */
        /* <DEDUP_REMOVED lines=62> */
[----:B------:R3:W-:Y:S02]  /*1d40*/  STL.64 [R1+0xdf8], R150 ;  /* 0x000df89601007387 */ /* 0x0007e40000100a00 */
[----:B---3--:R-:W-:-:S06]  /*1d50*/  WARPGROUP.ARRIVE ;  /* 0x00000000000079c5 */ /* 0x008fcc0000000000 */
[----:B------:R-:W-:Y:S01]  /*1d60*/  IGMMA.64x256x32.S8.S8 R24, gdesc[UR8], RZ, !UPT, gsb0 ;  /* 0x06600000081879f1 */ /* 0x000fe2000c0410ff */
[----:B------:R-:W-:Y:S01]  /*1d70*/  UIADD3 UR8, UR12, 0x300, URZ ;  /* 0x000003000c087890 */ /* 0x000fe2000fffe03f */
[----:B------:R-:W-:Y:S01]  /*1d80*/  UMOV UR9, 0xc0000010 ;  /* 0xc000001000097882 */ /* 0x000fe20000000000 */
        /* <DEDUP_REMOVED lines=67> */
[----:B------:R-:W-:Y:S01]  /*21c0*/  UMOV UR6, UR14 ;  /* 0x0000000e00067c82 */ /* 0x000fe20008000000 */
        /* <DEDUP_REMOVED lines=69> */
[----:B------:R-:W-:Y:S01]  /*2620*/  UMOV UR6, UR14 ;  /* 0x0000000e00067c82 */ /* 0x000fe20008000000 */
[----:B------:R-:W-:Y:S01]  /*2630*/  UMOV UR7, UR15 ;  /* 0x0000000f00077c82 */ /* 0x000fe20008000000 */
        /* <DEDUP_REMOVED lines=136> */
[----:B------:R-:W-:Y:S03]  /*2ec0*/  IGMMA.64x256x32.S8.S8 R24, gdesc[UR4], RZ, !UPT, gsb0 ;  /* 0x06600000041879f1 */ /* 0x000fe6000c0410ff */
[----:B------:R-:W-:Y:S02]  /*2ed0*/  WARPGROUP.DEPBAR.LE gsb0, 0x0 ;  /* 0x00008000000079c5 */ /* 0x000fe40000010000 */
[----:B------:R-:W-:Y:S04]  /*2ee0*/  STL.64 [R1], R24 ;  /* 0x0000001801007387 */ /* 0x000fe80000100a00 */
        /* <DEDUP_REMOVED lines=62> */
[----:B------:R3:W-:Y:S04]  /*32d0*/  STL.64 [R1+0x1f8], R150 ;  /* 0x0001f89601007387 */ /* 0x0007e80000100a00 */
[----:B------:R-:W-:Y:S01]  /*32e0*/  STL [R1+0xec0], R164 ;  /* 0x000ec0a401007387 */ /* 0x000fe20000100800 */
        /* <DEDUP_REMOVED lines=94> */
[----:B---3--:R4:W5:Y:S04]  /*38d0*/  LDL.LU R164, [R1+0xec0] ;  /* 0x000ec00001a47983 */ /* 0x0089680000300800 */
[----:B------:R4:W5:Y:S04]  /*38e0*/  LDL.LU.64 R150, [R1+0xeb8] ;  /* 0x000eb80001967983 */ /* 0x0009680000300a00 */
        /* <DEDUP_REMOVED lines=20> */
[----:B------:R4:W5:Y:S01]  /*3a30*/  LDL.LU.64 R108, [R1+0xe10] ;  /* 0x000e1000016c7983 */ /* 0x0009620000300a00 */
[----:B------:R-:W-:Y:S05]  /*3a40*/  @!P1 BRA `(.L_x_22) ;  /* 0x0000006000e09947 */ /* 0x000fea0003800000 */
[----:B------:R-:W-:Y:S02]  /*3a50*/  UIADD3 UR4, UR39, 0x1, URZ ;  /* 0x0000000127047890 */ /* 0x000fe4000fffe03f */
[----:B-12---:R-:W-:Y:S02]  /*3a60*/  IMAD.U32 R3, RZ, RZ, UR39 ;  /* 0x00000027ff037e24 */ /* 0x006fe4000f8e00ff */
[----:B------:R-:W-:-:S04]  /*3a70*/  UISETP.NE.AND UP0, UPT, UR4, 0x7, UPT ;  /* 0x000000070400788c */ /* 0x000fc8000bf05270 */
[----:B------:R-:W-:Y:S02]  /*3a80*/  USEL UR5, URZ, 0x1, UP0 ;  /* 0x000000013f057887 */ /* 0x000fe40008000000 */
[----:B------:R-:W-:Y:S02]  /*3a90*/  USEL UR18, UR4, URZ, UP0 ;  /* 0x0000003f04127287 */ /* 0x000fe40008000000 */
[----:B------:R-:W-:-:S06]  /*3aa0*/  ULOP3.LUT UR5, UR38, UR5, URZ, 0x3c, !UPT ;  /* 0x0000000526057292 */ /* 0x000fcc000f8e3c3f */
[----:B------:R-:W-:-:S07]  /*3ab0*/  IMAD.U32 R4, RZ, RZ, UR5 ;  /* 0x00000005ff047e24 */ /* 0x000fce000f8e00ff */
.L_x_29:
[----:B-1----:R-:W-:Y:S05]  /*3ac0*/  @!P0 BRA `(.L_x_23) ;  /* 0x0000000000048947 */ /* 0x002fea0003800000 */
[----:B------:R-:W-:Y:S01]  /*3ad0*/  BPT.TRAP 0x1 ;  /* 0x000000040000795c */ /* 0x000fe20000300000 */
.L_x_23:
[----:B------:R-:W1:Y:S01]  /*3ae0*/  S2UR UR5, SR_CgaCtaId ;  /* 0x00000000000579c3 */ /* 0x000e620000008800 */
[----:B------:R-:W-:Y:S01]  /*3af0*/  UMOV UR4, 0x400 ;  /* 0x0000040000047882 */ /* 0x000fe20000000000 */
[----:B0-----:R-:W-:Y:S01]  /*3b00*/  IMAD.U32 R6, RZ, RZ, UR18 ;  /* 0x00000012ff067e24 */ /* 0x001fe2000f8e00ff */
[----:B------:R-:W-:Y:S01]  /*3b10*/  SHF.L.U32 R7, R4, 0x1f, RZ ;  /* 0x0000001f04077819 */ /* 0x000fe200000006ff */
[----:B-1----:R-:W-:-:S06]  /*3b20*/  ULEA UR4, UR5, UR4, 0x18 ;  /* 0x0000000405047291 */ /* 0x002fcc000f8ec03f */
[----:B------:R-:W-:-:S04]  /*3b30*/  IMAD.U32 R0, RZ, RZ, UR4 ;  /* 0x00000004ff007e24 */ /* 0x000fc8000f8e00ff */
[----:B------:R-:W-:-:S04]  /*3b40*/  IMAD R6, R6, 0x8, R0 ;  /* 0x0000000806067824 */ /* 0x000fc800078e0200 */
[----:B------:R0:W1:Y:S01]  /*3b50*/  SYNCS.PHASECHK.TRANS64.TRYWAIT P1, [R6+URZ], R7 ;  /* 0x00000007060075a7 */ /* 0x000062000802017f */
[----:B------:R-:W-:Y:S05]  /*3b60*/  @!P0 BRA `(.L_x_24) ;  /* 0x0000000000048947 */ /* 0x000fea0003800000 */
[----:B------:R-:W-:Y:S01]  /*3b70*/  BPT.TRAP 0x1 ;  /* 0x000000040000795c */ /* 0x000fe20000300000 */
.L_x_24:
[----:B-1----:R-:W-:Y:S05]  /*3b80*/  @P1 BRA `(.L_x_25) ;  /* 0x0000000000081947 */ /* 0x002fea0003800000 */
[----:B------:R-:W1:Y:S02]  /*3b90*/  SYNCS.PHASECHK.TRANS64.TRYWAIT P1, [R6+URZ], R7 ;  /* 0x00000007060075a7 */ /* 0x000e64000802017f */
[----:B-1----:R-:W-:Y:S05]  /*3ba0*/  @!P1 BRA `(.L_x_26) ;  /* 0x0000047c00d09947 */ /* 0x002fea0003800000 */
.L_x_25:
[----:B-----5:R-:W-:Y:S04]  /*3bb0*/  STL [R1+0xf78], R164 ;  /* 0x000f78a401007387 */ /* 0x020fe80000100800 */
        /* <DEDUP_REMOVED lines=22> */
[----:B--2---:R-:W2:Y:S04]  /*3d20*/  LDL.LU.64 R108, [R1+0xc00] ;  /* 0x000c0000016c7983 */ /* 0x004ea80000300a00 */
[----:B------:R-:W2:Y:S04]  /*3d30*/  LDL.LU.64 R110, [R1+0xc08] ;  /* 0x000c0800016e7983 */ /* 0x000ea80000300a00 */
        /* <DEDUP_REMOVED lines=27> */
[----:B----4-:R-:W2:Y:S04]  /*3ef0*/  LDL.LU.64 R166, [R1+0xce8] ;  /* 0x000ce80001a67983 */ /* 0x010ea80000300a00 */
        /* <DEDUP_REMOVED lines=33> */
[----:B------:R-:W2:Y:S01]  /*4110*/  LDL.LU.64 R234, [R1+0xdf8] ;  /* 0x000df80001ea7983 */ /* 0x000ea20000300a00 */
[----:B------:R-:W-:-:S02]  /*4120*/  ULEA UR19, UR18, UR16, 0xa ;  /* 0x0000001012137291 */ /* 0x000fc4000f8e503f */
[----:B------:R-:W-:Y:S01]  /*4130*/  ULEA UR10, UR18, UR17, 0xa ;  /* 0x00000011120a7291 */ /* 0x000fe2000f8e503f */
[----:B------:R-:W-:Y:S01]  /*4140*/  UMOV UR9, 0xc0000010 ;  /* 0xc000001000097882 */ /* 0x000fe20000000000 */
[----:B------:R-:W-:-:S03]  /*4150*/  UMOV UR11, 0xc0000010 ;  /* 0xc0000010000b7882 */ /* 0x000fc60000000000 */
[----:B------:R-:W-:Y:S01]  /*4160*/  UMOV UR8, UR19 ;  /* 0x0000001300087c82 */ /* 0x000fe20008000000 */
[----:B--2---:R-:W-:-:S06]  /*4170*/  WARPGROUP.ARRIVE ;  /* 0x00000000000079c5 */ /* 0x004fcc0000000000 */
[----:B------:R-:W-:Y:S03]  /*4180*/  IGMMA.64x256x32.S8.S8 R108, gdesc[UR8], R108, gsb0 ;  /* 0x06600000086c79f1 */ /* 0x000fe6000804106c */
[----:B------:R-:W-:Y:S02]  /*4190*/  WARPGROUP.DEPBAR.LE gsb0, 0x0 ;  /* 0x00008000000079c5 */ /* 0x000fe40000010000 */
        /* <DEDUP_REMOVED lines=64> */
[----:B--2---:R-:W2:Y:S04]  /*45a0*/  LDL.LU.64 R108, [R1] ;  /* 0x00000000016c7983 */ /* 0x004ea80000300a00 */
[----:B---3--:R-:W3:Y:S04]  /*45b0*/  LDL.LU.64 R110, [R1+0x8] ;  /* 0x00000800016e7983 */ /* 0x008ee80000300a00 */
[----:B----4-:R-:W4:Y:S04]  /*45c0*/  LDL.LU.64 R112, [R1+0x10] ;  /* 0x0000100001707983 */ /* 0x010f280000300a00 */
[----:B0-----:R-:W2:Y:S04]  /*45d0*/  LDL.LU.64 R114, [R1+0x18] ;  /* 0x0000180001727983 */ /* 0x001ea80000300a00 */
[----:B-1----:R-:W3:Y:S04]  /*45e0*/  LDL.LU.64 R116, [R1+0x20] ;  /* 0x0000200001747983 */ /* 0x002ee80000300a00 */
[----:B------:R-:W4:Y:S04]  /*45f0*/  LDL.LU.64 R118, [R1+0x28] ;  /* 0x0000280001767983 */ /* 0x000f280000300a00 */
[----:B------:R-:W2:Y:S04]  /*4600*/  LDL.LU.64 R120, [R1+0x30] ;  /* 0x0000300001787983 */ /* 0x000ea80000300a00 */
[----:B------:R-:W3:Y:S04]  /*4610*/  LDL.LU.64 R122, [R1+0x38] ;  /* 0x00003800017a7983 */ /* 0x000ee80000300a00 */
        /* <DEDUP_REMOVED lines=14> */
[----:B--2---:R-:W-:Y:S04]  /*4700*/  STL.64 [R1+0x1178], R150 ;  /* 0x0011789601007387 */ /* 0x004fe80000100a00 */
[----:B----4-:R-:W-:Y:S04]  /*4710*/  STL.64 [R1+0x1170], R148 ;  /* 0x0011709401007387 */ /* 0x010fe80000100a00 */
[----:B---3--:R-:W-:Y:S04]  /*4720*/  STL.64 [R1+0x1168], R146 ;  /* 0x0011689201007387 */ /* 0x008fe80000100a00 */
        /* <DEDUP_REMOVED lines=61> */
[----:B0-----:R-:W2:Y:S04]  /*4b00*/  LDL.LU.64 R24, [R1+0x800] ;  /* 0x0008000001187983 */ /* 0x001ea80000300a00 */
        /* <DEDUP_REMOVED lines=447> */
[----:B------:R-:W-:Y:S01]  /*6700*/  UIADD3 UR14, UR10, 0x200, URZ ;  /* 0x000002000a0e7890 */ /* 0x000fe2000fffe03f */
[----:B------:R-:W-:Y:S01]  /*6710*/  UMOV UR12, UR8 ;  /* 0x00000008000c7c82 */ /* 0x000fe20008000000 */
[----:B------:R-:W-:Y:S01]  /*6720*/  UMOV UR13, UR9 ;  /* 0x00000009000d7c82 */ /* 0x000fe20008000000 */
[----:B------:R-:W-:Y:S01]  /*6730*/  UMOV UR15, 0xc0000010 ;  /* 0xc0000010000f7882 */ /* 0x000fe20000000000 */
[----:B------:R-:W3:Y:S04]  /*6740*/  LDL.LU.64 R152, [R1+0xb0] ;  /* 0x0000b00001987983 */ /* 0x000ee80000300a00 */
        /* <DEDUP_REMOVED lines=40> */
[----:B------:R-:W3:Y:S01]  /*69d0*/  LDL.LU.64 R234, [R1+0x1f8] ;  /* 0x0001f80001ea7983 */ /* 0x000ee20000300a00 */
[----:B--2---:R-:W-:-:S06]  /*69e0*/  WARPGROUP.ARRIVE ;  /* 0x00000000000079c5 */ /* 0x004fcc0000000000 */
[----:B------:R-:W-:Y:S03]  /*69f0*/  IGMMA.64x256x32.S8.S8 R24, gdesc[UR12], R24, gsb0 ;  /* 0x066000000c1879f1 */ /* 0x000fe60008041018 */
        /* <DEDUP_REMOVED lines=264> */
[----:B------:R-:W-:Y:S01]  /*7a80*/  UMOV UR6, UR10 ;  /* 0x0000000a00067c82 */ /* 0x000fe20008000000 */
[----:B------:R-:W-:Y:S01]  /*7a90*/  UMOV UR7, UR11 ;  /* 0x0000000b00077c82 */ /* 0x000fe20008000000 */
        /* <DEDUP_REMOVED lines=132> */
[----:B------:R-:W-:Y:S01]  /*82e0*/  UMOV UR9, 0xc0000010 ;  /* 0xc000001000097882 */ /* 0x000fe20000000000 */
[----:B--2---:R-:W-:-:S07]  /*82f0*/  WARPGROUP.ARRIVE ;  /* 0x00000000000079c5 */ /* 0x004fce0000000000 */
        /* <DEDUP_REMOVED lines=66> */
[----:B0-----:R-:W3:Y:S04]  /*8720*/  LDL.LU.64 R150, [R1+0x1178] ;  /* 0x0011780001967983 */ /* 0x001ee80000300a00 */
        /* <DEDUP_REMOVED lines=21> */
[----:B------:R-:W-:Y:S01]  /*8880*/  UMOV UR12, UR8 ;  /* 0x00000008000c7c82 */ /* 0x000fe20008000000 */
[----:B------:R-:W-:-:S02]  /*8890*/  UMOV UR13, UR9 ;  /* 0x00000009000d7c82 */ /* 0x000fc40008000000 */
        /* <DEDUP_REMOVED lines=42> */
[----:B---3--:R-:W-:-:S06]  /*8b40*/  WARPGROUP.ARRIVE ;  /* 0x00000000000079c5 */ /* 0x008fcc0000000000 */
[----:B------:R-:W-:Y:S03]  /*8b50*/  IGMMA.64x256x32.S8.S8 R108, gdesc[UR12], R108, gsb0 ;  /* 0x066000000c6c79f1 */ /* 0x000fe6000804106c */
        /* <DEDUP_REMOVED lines=65> */
[----:B0-----:R-:W3:Y:S04]  /*8f70*/  LDL.LU R164, [R1+0xf78] ;  /* 0x000f780001a47983 */ /* 0x001ee80000300800 */
        /* <DEDUP_REMOVED lines=23> */
[----:B------:R-:W-:-:S02]  /*90f0*/  UMOV UR13, 0xc0000010 ;  /* 0xc0000010000d7882 */ /* 0x000fc40000000000 */
[----:B---3--:R-:W-:Y:S01]  /*9100*/  STL [R1+0xec0], R164 ;  /* 0x000ec0a401007387 */ /* 0x008fe20000100800 */
        /* <DEDUP_REMOVED lines=158> */
[----:B0-----:R1:W5:Y:S04]  /*9af0*/  LDL.LU R164, [R1+0xec0] ;  /* 0x000ec00001a47983 */ /* 0x0013680000300800 */
        /* <DEDUP_REMOVED lines=23> */
[----:B------:R-:W-:Y:S01]  /*9c70*/  BPT.TRAP 0x1 ;  /* 0x000000040000795c */ /* 0x000fe20000300000 */
.L_x_27:
[----:B------:R-:W2:Y:S01]  /*9c80*/  LDL R7, [R1+0xe00] ;  /* 0x000e000001077983 */ /* 0x000ea20000100800 */
[----:B-----5:R-:W-:Y:S01]  /*9c90*/  ISETP.NE.AND P1, PT, R164, RZ, PT ;  /* 0x000000ffa400720c */ /* 0x020fe20003f25270 */
[----:B------:R-:W-:-:S12]  /*9ca0*/  UISETP.GT.U32.AND UP0, UPT, UR41, 0x1, UPT ;  /* 0x000000012900788c */ /* 0x000fd8000bf04070 */
[----:B------:R-:W-:-:S04]  /*9cb0*/  @P1 IMAD R6, R3, 0x8, R0 ;  /* 0x0000000803061824 */ /* 0x000fc800078e0200 */
[----:B------:R-:W-:-:S05]  /*9cc0*/  @P1 VIADD R6, R6, 0x38 ;  /* 0x0000003806061836 */ /* 0x000fca0000000000 */
[----:B--2---:R-:W-:-:S04]  /*9cd0*/  @P1 PRMT R6, R7, 0x654, R6 ;  /* 0x0000065407061816 */ /* 0x004fc80000000006 */
[----:B------:R0:W-:Y:S01]  /*9ce0*/  @P1 SYNCS.ARRIVE.TRANS64.RED.A1T0 RZ, [R6+URZ], RZ ;  /* 0x000000ff06ff19a7 */ /* 0x0001e2000810043f */
[----:B------:R-:W-:-:S13]  /*9cf0*/  PLOP3.LUT P1, PT, PT, PT, UP0, 0x80, 0x0 ;  /* 0x000000000000781c */ /* 0x000fda0003f2f008 */
[----:B0-----:R-:W-:Y:S05]  /*9d00*/  @P1 BRA `(.L_x_28) ;  /* 0x0000000000041947 */ /* 0x001fea0003800000 */
[----:B------:R-:W-:Y:S01]  /*9d10*/  BPT.TRAP 0x1 ;  /* 0x000000040000795c */ /* 0x000fe20000300000 */
.L_x_28:
[----:B------:R-:W-:Y:S01]  /*9d20*/  UIADD3 UR18, UR18, 0x1, URZ ;  /* 0x0000000112127890 */ /* 0x000fe2000fffe03f */
[----:B------:R-:W-:Y:S01]  /*9d30*/  ISETP.GT.AND P2, PT, R5, 0x1, PT ;  /* 0x000000010500780c */ /* 0x000fe20003f44270 */
[----:B------:R-:W-:Y:S02]  /*9d40*/  VIADD R3, R3, 0x1 ;  /* 0x0000000103037836 */ /* 0x000fe40000000000 */
[----:B------:R-:W-:Y:S01]  /*9d50*/  UISETP.NE.AND UP0, UPT, UR18, 0x7, UPT ;  /* 0x000000071200788c */ /* 0x000fe2000bf05270 */
[----:B------:R-:W-:Y:S02]  /*9d60*/  VIADD R5, R5, 0xffffffff ;  /* 0xffffffff05057836 */ /* 0x000fe40000000000 */
[C---:B------:R-:W-:Y:S01]  /*9d70*/  ISETP.NE.AND P1, PT, R3.reuse, 0x7, PT ;  /* 0x000000070300780c */ /* 0x040fe20003f25270 */
[----:B------:R-:W-:Y:S02]  /*9d80*/  USEL UR4, URZ, 0x1, UP0 ;  /* 0x000000013f047887 */ /* 0x000fe40008000000 */
[----:B------:R-:W-:Y:S01]  /*9d90*/  USEL UR18, UR18, URZ, UP0 ;  /* 0x0000003f12127287 */ /* 0x000fe20008000000 */
[----:B------:R-:W-:-:S03]  /*9da0*/  SEL R3, R3, RZ, P1 ;  /* 0x000000ff03037207 */ /* 0x000fc60000800000 */
[----:B------:R-:W-:Y:S01]  /*9db0*/  LOP3.LUT R4, R4, UR4, RZ, 0x3c, !PT ;  /* 0x0000000404047c12 */ /* 0x000fe2000f8e3cff */
[----:B------:R-:W-:Y:S07]  /*9dc0*/  @P2 BRA `(.L_x_29) ;  /* 0xffffff9c003c2947 */ /* 0x000fee000383ffff */
.L_x_22:
[----:B-12---:R-:W1:Y:S02]  /*9dd0*/  LDC R3, c[0x0][0x28c] ;  /* 0x0000a300ff037b82 */ /* 0x006e640000000800 */
[----:B-1----:R-:W-:-:S13]  /*9de0*/  ISETP.GE.AND P1, PT, R3, 0x1, PT ;  /* 0x000000010300780c */ /* 0x002fda0003f26270 */
[----:B------:R-:W-:Y:S05]  /*9df0*/  @!P1 BRA `(.L_x_30) ;  /* 0x0000000000609947 */ /* 0x000fea0003800000 */
[----:B------:R-:W-:Y:S05]  /*9e00*/  @!P0 BRA `(.L_x_31) ;  /* 0x0000000000048947 */ /* 0x000fea0003800000 */
[----:B------:R-:W-:Y:S01]  /*9e10*/  BPT.TRAP 0x1 ;  /* 0x000000040000795c */ /* 0x000fe20000300000 */
.L_x_31:
[----:B-----5:R-:W-:Y:S01]  /*9e20*/  ISETP.NE.AND P0, PT, R164, RZ, PT ;  /* 0x000000ffa400720c */ /* 0x020fe20003f05270 */
[----:B------:R-:W-:-:S12]  /*9e30*/  BSSY B0, `(.L_x_32) ;  /* 0x0000010000007945 */ /* 0x000fd80003800000 */
[----:B------:R-:W-:Y:S05]  /*9e40*/  @!P0 BRA `(.L_x_33) ;  /* 0x0000000000388947 */ /* 0x000fea0003800000 */
[----:B------:R-:W2:Y:S01]  /*9e50*/  LDL R4, [R1+0xe00] ;  /* 0x000e000001047983 */ /* 0x000ea20000100800 */
[----:B------:R-:W-:-:S04]  /*9e60*/  UISETP.LT.AND UP0, UPT, UR47, 0x1, UPT ;  /* 0x000000012f00788c */ /* 0x000fc8000bf01270 */
[----:B------:R-:W-:-:S04]  /*9e70*/  USEL UR6, UR47, 0x1, UP0 ;  /* 0x000000012f067887 */ /* 0x000fc80008000000 */
[----:B------:R-:W-:-:S04]  /*9e80*/  UIADD3 UR6, UR39, UR47, -UR6 ;  /* 0x0000002f27067290 */ /* 0x000fc8000fffe806 */
[----:B------:R-:W-:-:S04]  /*9e90*/  UIMAD.WIDE.U32 UR4, UR6, 0x24924925, URZ ;  /* 0x24924925060478a5 */ /* 0x000fc8000f8e003f */
[----:B------:R-:W-:-:S04]  /*9ea0*/  UIADD3 UR4, UR6, -UR5, URZ ;  /* 0x8000000506047290 */ /* 0x000fc8000fffe03f */
[----:B------:R-:W-:-:S04]  /*9eb0*/  ULEA.HI UR4, UR4, UR5, URZ, 0x1f ;  /* 0x0000000504047291 */ /* 0x000fc8000f8ff83f */
[----:B------:R-:W-:-:S04]  /*9ec0*/  USHF.R.U32.HI UR4, URZ, 0x2, UR4 ;  /* 0x000000023f047899 */ /* 0x000fc80008011604 */
[----:B------:R-:W-:-:S06]  /*9ed0*/  UIMAD UR4, UR4, -0x7, UR6 ;  /* 0xfffffff9040478a4 */ /* 0x000fcc000f8e0206 */
[----:B------:R-:W-:-:S04]  /*9ee0*/  IMAD.U32 R3, RZ, RZ, UR4 ;  /* 0x00000004ff037e24 */ /* 0x000fc8000f8e00ff */
[----:B------:R-:W-:-:S04]  /*9ef0*/  IMAD R0, R3, 0x8, R0 ;  /* 0x0000000803007824 */ /* 0x000fc800078e0200 */
[----:B------:R-:W-:-:S05]  /*9f00*/  VIADD R0, R0, 0x38 ;  /* 0x0000003800007836 */ /* 0x000fca0000000000 */
[----:B--2---:R-:W-:-:S04]  /*9f10*/  PRMT R0, R4, 0x654, R0 ;  /* 0x0000065404007816 */ /* 0x004fc80000000000 */
[----:B------:R1:W-:Y:S03]  /*9f20*/  SYNCS.ARRIVE.TRANS64.RED.A1T0 RZ, [R0+URZ], RZ ;  /* 0x000000ff00ff79a7 */ /* 0x0003e6000810043f */
.L_x_33:
[----:B------:R-:W-:Y:S05]  /*9f30*/  BSYNC B0 ;  /* 0x0000000000007941 */ /* 0x000fea0003800000 */
.L_x_32:
[----:B------:R-:W-:-:S06]  /*9f40*/  UISETP.GT.U32.AND UP0, UPT, UR41, 0x1, UPT ;  /* 0x000000012900788c */ /* 0x000fcc000bf04070 */
[----:B------:R-:W-:-:S13]  /*9f50*/  PLOP3.LUT P0, PT, PT, PT, UP0, 0x80, 0x0 ;  /* 0x000000000000781c */ /* 0x000fda0003f0f008 */
[----:B------:R-:W-:Y:S05]  /*9f60*/  @P0 BRA `(.L_x_30) ;  /* 0x0000000000040947 */ /* 0x000fea0003800000 */
[----:B------:R-:W-:Y:S01]  /*9f70*/  BPT.TRAP 0x1 ;  /* 0x000000040000795c */ /* 0x000fe20000300000 */
.L_x_30:
[----:B------:R-:W2:Y:S01]  /*9f80*/  S2R R5, SR_TID.X ;  /* 0x0000000000057919 */ /* 0x000ea20000002100 */
[----:B------:R-:W-:Y:S01]  /*9f90*/  USHF.L.U32 UR43, UR43, 0x9, URZ ;  /* 0x000000092b2b7899 */ /* 0x000fe2000800063f */
[----:B------:R-:W-:Y:S01]  /*9fa0*/  ULDC UR7, c[0x0][0x288] ;  /* 0x0000a20000077ab9 */ /* 0x000fe20000000800 */
[----:B------:R-:W-:Y:S02]  /*9fb0*/  UIMAD.WIDE UR8, UR42, 0x200, URZ ;  /* 0x000002002a0878a5 */ /* 0x000fe4000f8e023f */
[----:B------:R-:W-:Y:S02]  /*9fc0*/  USHF.L.U32 UR42, UR42, 0x9, URZ ;  /* 0x000000092a2a7899 */ /* 0x000fe4000800063f */
[----:B------:R-:W-:Y:S01]  /*9fd0*/  IMAD.U32 R22, RZ, RZ, UR43 ;  /* 0x0000002bff167e24 */ /* 0x000fe2000f8e00ff */
[----:B------:R-:W-:Y:S02]  /*9fe0*/  UISETP.GE.AND UP2, UPT, UR43, UR7, UPT ;  /* 0x000000072b00728c */ /* 0x000fe4000bf46270 */
[----:B------:R-:W-:Y:S01]  /*9ff0*/  UIADD3 UR39, UR47, UR39, URZ ;  /* 0x000000272f277290 */ /* 0x000fe2000fffe03f */
[----:B------:R-:W-:Y:S01]  /*a000*/  ULDC UR12, c[0x0][0x284] ;  /* 0x0000a100000c7ab9 */ /* 0x000fe20000000800 */
[----:B------:R-:W-:-:S02]  /*a010*/  USHF.R.S32.HI UR13, URZ, 0x1f, UR44 ;  /* 0x0000001f3f0d7899 */ /* 0x000fc4000801142c */
[----:B------:R-:W-:Y:S02]  /*a020*/  UISETP.GE.OR UP2, UPT, UR42, UR12, UP2 ;  /* 0x0000000c2a00728c */ /* 0x000fe40009746670 */
[----:B------:R-:W-:Y:S02]  /*a030*/  UISETP.GT.U32.AND UP0, UPT, UR39, 0x6, UPT ;  /* 0x000000062700788c */ /* 0x000fe4000bf04070 */
[----:B------:R-:W-:Y:S01]  /*a040*/  UIMAD.WIDE.U32 UR4, UR39, 0x24924925, URZ ;  /* 0x24924925270478a5 */ /* 0x000fe2000f8e003f */
[----:B------:R-:W-:Y:S01]  /*a050*/  ULDC.64 UR10, c[0x0][0x5d0] ;  /* 0x00017400000a7ab9 */ /* 0x000fe20000000a00 */
[----:B------:R-:W-:Y:S01]  /*a060*/  UISETP.LT.U32.AND UP0, UPT, UR47, 0x7, UP0 ;  /* 0x000000072f00788c */ /* 0x000fe20008701070 */
[----:B------:R-:W-:Y:S01]  /*a070*/  PLOP3.LUT P0, PT, PT, PT, UP2, 0x80, 0x0 ;  /* 0x000000000000781c */ /* 0x000fe20003f0f028 */
[----:B------:R-:W-:Y:S02]  /*a080*/  UIADD3 UR4, UR39, -UR5, URZ ;  /* 0x8000000527047290 */ /* 0x000fe4000fffe03f */
[----:B------:R-:W-:-:S02]  /*a090*/  UISETP.GE.U32.AND UP1, UPT, UR47, 0x7, UPT ;  /* 0x000000072f00788c */ /* 0x000fc4000bf26070 */
[----:B------:R-:W-:Y:S02]  /*a0a0*/  UIMAD UR6, UR13, UR10, URZ ;  /* 0x0000000a0d0672a4 */ /* 0x000fe4000f8e023f */
[----:B------:R-:W-:Y:S01]  /*a0b0*/  ULEA.HI UR4, UR4, UR5, URZ, 0x1f ;  /* 0x0000000504047291 */ /* 0x000fe2000f8ff83f */
[--C-:B--2---:R-:W-:Y:S01]  /*a0c0*/  SHF.R.U32.HI R19, RZ, 0x7, R5.reuse ;  /* 0x00000007ff137819 */ /* 0x104fe20000011605 */
[C---:B------:R-:W-:Y:S01]  /*a0d0*/  IMAD.SHL.U32 R23, R5.reuse, 0x2, RZ ;  /* 0x0000000205177824 */ /* 0x040fe200078e00ff */
[----:B------:R-:W-:Y:S01]  /*a0e0*/  SHF.R.U32.HI R3, RZ, 0x2, R5 ;  /* 0x00000002ff037819 */ /* 0x000fe20000011605 */
[----:B------:R-:W-:Y:S01]  /*a0f0*/  UIMAD UR6, UR44, UR11, UR6 ;  /* 0x0000000b2c0672a4 */ /* 0x000fe2000f8e0206 */
[----:B------:R-:W-:Y:S01]  /*a100*/  LOP3.LUT R4, R5, 0x60, RZ, 0xc0, !PT ;  /* 0x0000006005047812 */ /* 0x000fe200078ec0ff */
[----:B------:R-:W-:Y:S01]  /*a110*/  USHF.R.U32.HI UR4, URZ, 0x2, UR4 ;  /* 0x000000023f047899 */ /* 0x000fe20008011604 */
[----:B------:R-:W-:Y:S02]  /*a120*/  LOP3.LUT R19, R19, 0x1, RZ, 0xc0, !PT ;  /* 0x0000000113137812 */ /* 0x000fe400078ec0ff */
[----:B------:R-:W-:Y:S01]  /*a130*/  LOP3.LUT R3, R3, 0x7, RZ, 0xc0, !PT ;  /* 0x0000000703037812 */ /* 0x000fe200078ec0ff */
[----:B------:R-:W-:Y:S01]  /*a140*/  UIMAD UR39, UR4, -0x7, UR39 ;  /* 0xfffffff9042778a4 */ /* 0x000fe2000f8e0227 */
[----:B------:R-:W-:Y:S01]  /*a150*/  SHF.R.U32.HI R4, RZ, 0x1, R4 ;  /* 0x00000001ff047819 */ /* 0x000fe20000011604 */
[----:B------:R-:W-:Y:S01]  /*a160*/  IMAD.SHL.U32 R20, R19, 0x40, RZ ;  /* 0x0000004013147824 */ /* 0x000fe200078e00ff */
[----:B------:R-:W-:-:S02]  /*a170*/  LOP3.LUT R22, R22, 0x6, R23, 0xf8, !PT ;  /* 0x0000000616167812 */ /* 0x000fc400078ef817 */
[--C-:B-1----:R-:W-:Y:S02]  /*a180*/  IADD3 R0, RZ, -R4, -R3.reuse ;  /* 0x80000004ff007210 */ /* 0x102fe40007ffe803 */
[----:B------:R-:W-:Y:S01]  /*a190*/  LOP3.LUT R20, R20, 0x40, R3, 0xe2, !PT ;  /* 0x0000004014147812 */ /* 0x000fe200078ee203 */
[----:B------:R-:W-:Y:S01]  /*a1a0*/  IMAD.MOV.U32 R3, RZ, RZ, -0x2 ;  /* 0xfffffffeff037424 */ /* 0x000fe200078e00ff */
[----:B------:R-:W-:Y:S01]  /*a1b0*/  SHF.R.S32.HI R23, RZ, 0x1f, R22 ;  /* 0x0000001fff177819 */ /* 0x000fe20000011416 */
[----:B------:R-:W-:Y:S01]  /*a1c0*/  IMAD R19, R19, -0x40, R0 ;  /* 0xffffffc013137824 */ /* 0x000fe200078e0200 */
[----:B------:R-:W-:Y:S02]  /*a1d0*/  LOP3.LUT R0, R5, 0x3, RZ, 0xc0, !PT ;  /* 0x0000000305007812 */ /* 0x000fe400078ec0ff */
[----:B------:R-:W-:Y:S01]  /*a1e0*/  LOP3.LUT R20, R20, UR8, R4, 0xfe, !PT ;  /* 0x0000000814147c12 */ /* 0x000fe2000f8efe04 */
[----:B------:R-:W-:Y:S02]  /*a1f0*/  IMAD.U32 R4, RZ, RZ, UR10 ;  /* 0x0000000aff047e24 */ /* 0x000fe4000f8e00ff */
[----:B------:R-:W-:Y:S01]  /*a200*/  IMAD R0, R0, R3, UR7 ;  /* 0x0000000700007e24 */ /* 0x000fe2000f8e0203 */
[----:B------:R-:W-:Y:S01]  /*a210*/  USEL UR7, URZ, 0x1, !UP0 ;  /* 0x000000013f077887 */ /* 0x000fe2000c000000 */
[----:B------:R-:W-:-:S02]  /*a220*/  IMAD.U32 R3, RZ, RZ, UR12 ;  /* 0x0000000cff037e24 */ /* 0x000fc4000f8e00ff */
[----:B------:R-:W-:Y:S01]  /*a230*/  IMAD.WIDE.U32 R4, R4, UR44, R22 ;  /* 0x0000002c04047c25 */ /* 0x000fe2000f8e0016 */
[----:B------:R-:W-:Y:S02]  /*a240*/  ULOP3.LUT UR38, UR38, UR7, URZ, 0x3c, !UPT ;  /* 0x0000000726267292 */ /* 0x000fe4000f8e3c3f */
[----:B------:R-:W-:Y:S01]  /*a250*/  IADD3 R19, R3, -UR42, R19 ;  /* 0x8000002a03137c10 */ /* 0x000fe2000fffe013 */
[----:B------:R-:W-:Y:S01]  /*a260*/  VIADD R5, R5, UR6 ;  /* 0x0000000605057c36 */ /* 0x000fe20008000000 */
[----:B------:R-:W-:Y:S01]  /*a270*/  @UP1 ULOP3.LUT UR38, UR38, 0x1, UR4, 0x78, !UPT ;  /* 0x0000000126261892 */ /* 0x000fe2000f8e7804 */
[----:B------:R-:W-:Y:S01]  /*a280*/  VIADD R0, R0, -UR43 ;  /* 0x8000002b00007c36 */ /* 0x000fe20008000000 */
[----:B------:R-:W-:Y:S01]  /*a290*/  UMOV UR42, 0xffffffff ;  /* 0xffffffff002a7882 */ /* 0x000fe20000000000 */
[----:B------:R-:W-:Y:S09]  /*a2a0*/  @P0 BRA `(.L_x_34) ;  /* 0x000003f400d80947 */ /* 0x000ff20003800000 */
[----:B-----5:R-:W-:Y:S01]  /*a2b0*/  ISETP.NE.AND P0, PT, R17, RZ, PT ;  /* 0x000000ff1100720c */ /* 0x020fe20003f05270 */
[----:B------:R-:W-:Y:S01]  /*a2c0*/  ULDC.64 UR10, c[0x0][0x5c8] ;  /* 0x00017200000a7ab9 */ /* 0x000fe20000000a00 */
[----:B------:R-:W-:Y:S01]  /*a2d0*/  BSSY B0, `(.L_x_34) ;  /* 0x0003f73000007945 */ /* 0x000fe20003800000 */
[----:B------:R-:W-:Y:S01]  /*a2e0*/  UIMAD UR4, UR9, UR10, URZ ;  /* 0x0000000a090472a4 */ /* 0x000fe2000f8e023f */
[----:B------:R-:W-:Y:S02]  /*a2f0*/  IMAD.U32 R11, RZ, RZ, UR11 ;  /* 0x0000000bff0b7e24 */ /* 0x000fe4000f8e00ff */
[----:B------:R-:W-:-:S04]  /*a300*/  IMAD.WIDE.U32 R4, R20, UR10, R4 ;  /* 0x0000000a14047c25 */ /* 0x000fc8000f8e0004 */
[----:B------:R-:W-:-:S04]  /*a310*/  IMAD R11, R20, R11, UR4 ;  /* 0x00000004140b7e24 */ /* 0x000fc8000f8e020b */
[----:B------:R-:W-:Y:S01]  /*a320*/  IMAD.IADD R11, R5, 0x1, R11 ;  /* 0x00000001050b7824 */ /* 0x000fe200078e020b */
[----:B------:R-:W-:Y:S06]  /*a330*/  @!P0 BRA `(.L_x_35) ;  /* 0x000002ac00408947 */ /* 0x000fec0003800000 */
[----:B0-----:R-:W0:Y:S01]  /*a340*/  LDC.64 R6, c[0x0][0x5b0] ;  /* 0x00016c00ff067b82 */ /* 0x001e220000000a00 */
[----:B------:R-:W-:Y:S01]  /*a350*/  ULDC.64 UR6, c[0x0][0x5b8] ;  /* 0x00016e0000067ab9 */ /* 0x000fe20000000a00 */
[----:B------:R-:W-:Y:S01]  /*a360*/  ISETP.GE.AND P6, PT, R19, 0x1, PT ;  /* 0x000000011300780c */ /* 0x000fe20003fc6270 */
[----:B------:R-:W-:Y:S02]  /*a370*/  UIMAD UR4, UR13, UR6, URZ ;  /* 0x000000060d0472a4 */ /* 0x000fe4000f8e023f */
[----:B------:R-:W-:Y:S01]  /*a380*/  IMAD.U32 R3, RZ, RZ, UR6 ;  /* 0x00000006ff037e24 */ /* 0x000fe2000f8e00ff */
[----:B------:R-:W-:Y:S01]  /*a390*/  LOP3.LUT R18, R18, 0xfffffffd, RZ, 0xc0, !PT ;  /* 0xfffffffd12127812 */ /* 0x000fe200078ec0ff */
[----:B------:R-:W-:Y:S01]  /*a3a0*/  BSSY B1, `(.L_x_36) ;  /* 0x000000f000017945 */ /* 0x000fe20003800000 */
[----:B------:R-:W-:Y:S01]  /*a3b0*/  UIMAD UR4, UR44, UR7, UR4 ;  /* 0x000000072c0472a4 */ /* 0x000fe2000f8e0204 */
[----:B------:R-:W1:Y:S01]  /*a3c0*/  LDC.64 R14, c[0x0][0x5a8] ;  /* 0x00016a00ff0e7b82 */ /* 0x000e620000000a00 */
[----:B------:R-:W-:Y:S01]  /*a3d0*/  IMAD.WIDE.U32 R22, R3, UR44, R22 ;  /* 0x0000002c03167c25 */ /* 0x000fe2000f8e0016 */
[----:B------:R-:W-:-:S03]  /*a3e0*/  ISETP.LT.OR P1, PT, R0, 0x1, !P6 ;  /* 0x000000010000780c */ /* 0x000fc60007721670 */
[----:B------:R-:W-:Y:S02]  /*a3f0*/  VIADD R13, R23, UR4 ;  /* 0x00000004170d7c36 */ /* 0x000fe40008000000 */
[----:B------:R-:W-:Y:S01]  /*a400*/  IMAD.MOV.U32 R12, RZ, RZ, R22 ;  /* 0x000000ffff0c7224 */ /* 0x000fe200078e0016 */
[----:B------:R-:W-:Y:S01]  /*a410*/  @P6 LOP3.LUT R18, R18, 0x2, RZ, 0xfc, !PT ;  /* 0x0000000212126812 */ /* 0x000fe200078efcff */
[----:B0-----:R-:W-:Y:S02]  /*a420*/  IMAD R21, R6, UR9, RZ ;  /* 0x0000000906157c24 */ /* 0x001fe4000f8e02ff */
[----:B------:R-:W-:-:S04]  /*a430*/  IMAD.WIDE.U32 R8, R20, R6, R12 ;  /* 0x0000000614087225 */ /* 0x000fc800078e000c */
[----:B------:R-:W-:Y:S01]  /*a440*/  IMAD R21, R20, R7, R21 ;  /* 0x0000000714157224 */ /* 0x000fe200078e0215 */
[----:B-1----:R-:W-:-:S04]  /*a450*/  IADD3 R160, P0, R8, R14, RZ ;  /* 0x0000000e08a07210 */ /* 0x002fc80007f1e0ff */
[----:B------:R-:W-:Y:S01]  /*a460*/  IADD3.X R161, R15, R9, R21, P0, !PT ;  /* 0x000000090fa17210 */ /* 0x000fe200007fe415 */
[----:B------:R-:W-:Y:S08]  /*a470*/  @P1 BRA `(.L_x_37) ;  /* 0x0000000000041947 */ /* 0x000ff00003800000 */
[----:B------:R0:W5:Y:S02]  /*a480*/  LDG.E.U8 R2, desc[UR36][R160.64] ;  /* 0x00000024a0027981 */ /* 0x000164000c1e1100 */
.L_x_37:
[----:B------:R-:W-:Y:S05]  /*a490*/  BSYNC B1 ;  /* 0x0000000000017941 */ /* 0x000fea0003800000 */
.L_x_36:
[----:B------:R-:W2:Y:S01]  /*a4a0*/  LDL.LU R8, [R1+0xc00] ;  /* 0x000c000001087983 */ /* 0x000ea20000300800 */
[----:B-----5:R-:W-:Y:S01]  /*a4b0*/  LOP3.LUT R3, R2, 0xffff, RZ, 0xc0, !PT ;  /* 0x0000ffff02037812 */ /* 0x020fe200078ec0ff */
[----:B------:R-:W-:Y:S01]  /*a4c0*/  ULDC.64 UR4, c[0x0][0x5c0] ;  /* 0x0001700000047ab9 */ /* 0x000fe20000000a00 */
[----:B------:R-:W-:Y:S01]  /*a4d0*/  ISETP.LT.OR P2, PT, R0, 0x2, !P6 ;  /* 0x000000020000780c */ /* 0x000fe20007741670 */
[----:B------:R-:W-:Y:S01]  /*a4e0*/  BSSY B1, `(.L_x_38) ;  /* 0x000000b000017945 */ /* 0x000fe20003800000 */
[----:B------:R-:W-:Y:S02]  /*a4f0*/  PRMT R3, R3, 0x8880, RZ ;  /* 0x0000888003037816 */ /* 0x000fe400000000ff */
[----:B------:R-:W-:-:S03]  /*a500*/  IADD3 R10, P0, R4, UR4, RZ ;  /* 0x00000004040a7c10 */ /* 0x000fc6000ff1e0ff */
[----:B------:R-:W-:Y:S01]  /*a510*/  IMAD R3, R3, R17, RZ ;  /* 0x0000001103037224 */ /* 0x000fe200078e02ff */
[----:B------:R-:W-:-:S03]  /*a520*/  IADD3.X R11, R11, UR5, RZ, P0, !PT ;  /* 0x000000050b0b7c10 */ /* 0x000fc600087fe4ff */
[----:B--2---:R-:W-:-:S05]  /*a530*/  @!P1 IMAD R4, R8, R16, R3 ;  /* 0x0000001008049224 */ /* 0x004fca00078e0203 */
[----:B------:R1:W-:Y:S01]  /*a540*/  @!P1 STG.E.U8 desc[UR36][R10.64], R4 ;  /* 0x000000040a009986 */ /* 0x0003e2000c101124 */
[----:B------:R-:W-:Y:S05]  /*a550*/  @P2 BRA `(.L_x_39) ;  /* 0x00000000000c2947 */ /* 0x000fea0003800000 */
[----:B------:R-:W2:Y:S02]  /*a560*/  LDG.E.U8 R2, desc[UR36][R160.64+0x1] ;  /* 0x00000124a0027981 */ /* 0x000ea4000c1e1100 */
[----:B--2---:R-:W-:-:S05]  /*a570*/  PRMT R3, R2, 0x8880, RZ ;  /* 0x0000888002037816 */ /* 0x004fca00000000ff */
[----:B------:R-:W-:-:S07]  /*a580*/  IMAD R3, R3, R17, RZ ;  /* 0x0000001103037224 */ /* 0x000fce00078e02ff */
.L_x_39:
[----:B------:R-:W-:Y:S05]  /*a590*/  BSYNC B1 ;  /* 0x0000000000017941 */ /* 0x000fea0003800000 */
.L_x_38:
[----:B-1----:R-:W2:Y:S01]  /*a5a0*/  LDL.LU R4, [R1+0xc04] ;  /* 0x000c040001047983 */ /* 0x002ea20000300800 */
[----:B------:R-:W-:Y:S01]  /*a5b0*/  @!P2 IMAD.MOV.U32 R5, RZ, RZ, R11 ;  /* 0x000000ffff05a224 */ /* 0x000fe200078e000b */
[----:B------:R-:W-:Y:S01]  /*a5c0*/  ISETP.GE.AND P5, PT, R19, 0x9, PT ;  /* 0x000000091300780c */ /* 0x000fe20003fa6270 */
[----:B------:R-:W-:Y:S01]  /*a5d0*/  BSSY B1, `(.L_x_40) ;  /* 0x0000013000017945 */ /* 0x000fe20003800000 */
[----:B------:R-:W-:Y:S02]  /*a5e0*/  LOP3.LUT R18, R18, 0xfffffff7, RZ, 0xc0, !PT ;  /* 0xfffffff712127812 */ /* 0x000fe400078ec0ff */
[C---:B------:R-:W-:Y:S02]  /*a5f0*/  ISETP.LT.OR P4, PT, R0.reuse, 0x1, !P5 ;  /* 0x000000010000780c */ /* 0x040fe40006f81670 */
[----:B------:R-:W-:-:S07]  /*a600*/  ISETP.LT.OR P0, PT, R0, 0x2, !P5 ;  /* 0x000000020000780c */ /* 0x000fce0006f01670 */
[----:B------:R-:W-:Y:S01]  /*a610*/  @P5 LOP3.LUT R18, R18, 0x8, RZ, 0xfc, !PT ;  /* 0x0000000812125812 */ /* 0x000fe200078efcff */
[----:B--2---:R-:W-:Y:S02]  /*a620*/  @!P2 IMAD R8, R4, R16, R3 ;  /* 0x000000100408a224 */ /* 0x004fe400078e0203 */
[----:B------:R-:W-:-:S05]  /*a630*/  @!P2 IMAD.MOV.U32 R4, RZ, RZ, R10 ;  /* 0x000000ffff04a224 */ /* 0x000fca00078e000a */
[----:B------:R1:W-:Y:S02]  /*a640*/  @!P2 STG.E.U8 desc[UR36][R4.64+0x1], R8 ;  /* 0x000001080400a986 */ /* 0x0003e4000c101124 */
[C---:B-1----:R-:W-:Y:S01]  /*a650*/  SHF.L.U64.HI R5, R6.reuse, 0x3, R7 ;  /* 0x0000000306057819 */ /* 0x042fe20000010207 */
[----:B------:R-:W-:Y:S01]  /*a660*/  IMAD.SHL.U32 R4, R6, 0x8, RZ ;  /* 0x0000000806047824 */ /* 0x000fe200078e00ff */
[----:B------:R-:W-:-:S03]  /*a670*/  @!P4 IADD3 R8, P3, R10, UR46, RZ ;  /* 0x0000002e0a08cc10 */ /* 0x000fc6000ff7e0ff */
[----:B------:R-:W-:-:S04]  /*a680*/  IMAD.WIDE.U32 R158, R20, R6, R4 ;  /* 0x00000006149e7225 */ /* 0x000fc800078e0004 */
[----:B------:R-:W-:Y:S01]  /*a690*/  IMAD.IADD R21, R21, 0x1, R159 ;  /* 0x0000000115157824 */ /* 0x000fe200078e029f */
[----:B------:R-:W-:-:S04]  /*a6a0*/  IADD3 R158, P1, P2, R22, R14, R158 ;  /* 0x0000000e169e7210 */ /* 0x000fc80007a3e09e */
[----:B------:R-:W-:Y:S01]  /*a6b0*/  IADD3.X R159, R13, R15, R21, P1, P2 ;  /* 0x0000000f0d9f7210 */ /* 0x000fe20000fe4415 */
[----:B------:R-:W-:Y:S08]  /*a6c0*/  @P4 BRA `(.L_x_41) ;  /* 0x00000000000c4947 */ /* 0x000ff00003800000 */
[----:B------:R-:W2:Y:S02]  /*a6d0*/  LDG.E.U8 R2, desc[UR36][R158.64] ;  /* 0x000000249e027981 */ /* 0x000ea4000c1e1100 */
[----:B--2---:R-:W-:-:S05]  /*a6e0*/  PRMT R3, R2, 0x8880, RZ ;  /* 0x0000888002037816 */ /* 0x004fca00000000ff */
[----:B------:R-:W-:-:S07]  /*a6f0*/  IMAD R3, R3, R17, RZ ;  /* 0x0000001103037224 */ /* 0x000fce00078e02ff */
.L_x_41:
[----:B------:R-:W-:Y:S05]  /*a700*/  BSYNC B1 ;  /* 0x0000000000017941 */ /* 0x000fea0003800000 */
.L_x_40:
[----:B------:R-:W2:Y:S01]  /*a710*/  LDL.LU R21, [R1+0xc08] ;  /* 0x000c080001157983 */ /* 0x000ea20000300800 */
[----:B------:R-:W-:Y:S01]  /*a720*/  @!P4 IADD3.X R9, R11, UR45, RZ, P3, !PT ;  /* 0x0000002d0b09cc10 */ /* 0x000fe20009ffe4ff */
[----:B------:R-:W-:Y:S01]  /*a730*/  BSSY B1, `(.L_x_42) ;  /* 0x000000b000017945 */ /* 0x000fe20003800000 */
[C---:B------:R-:W-:Y:S02]  /*a740*/  ISETP.LT.OR P2, PT, R0.reuse, 0x9, !P6 ;  /* 0x000000090000780c */ /* 0x040fe40007741670 */
[C---:B------:R-:W-:Y:S02]  /*a750*/  ISETP.LT.OR P3, PT, R0.reuse, 0xa, !P6 ;  /* 0x0000000a0000780c */ /* 0x040fe40007761670 */
[----:B------:R-:W-:Y:S01]  /*a760*/  ISETP.LT.OR P1, PT, R0, 0x9, !P5 ;  /* 0x000000090000780c */ /* 0x000fe20006f21670 */
[----:B--2---:R-:W-:-:S05]  /*a770*/  @!P4 IMAD R21, R21, R16, R3 ;  /* 0x000000101515c224 */ /* 0x004fca00078e0203 */
[----:B------:R1:W-:Y:S02]  /*a780*/  @!P4 STG.E.U8 desc[UR36][R8.64], R21 ;  /* 0x000000150800c986 */ /* 0x0003e4000c101124 */
[----:B-1----:R-:W-:Y:S01]  /*a790*/  @!P0 IADD3 R8, P4, R10, UR46, RZ ;  /* 0x0000002e0a088c10 */ /* 0x002fe2000ff9e0ff */
[----:B------:R-:W-:-:S12]  /*a7a0*/  @P0 BRA `(.L_x_43) ;  /* 0x00000000000c0947 */ /* 0x000fd80003800000 */
[----:B------:R-:W2:Y:S02]  /*a7b0*/  LDG.E.U8 R2, desc[UR36][R158.64+0x1] ;  /* 0x000001249e027981 */ /* 0x000ea4000c1e1100 */
[----:B--2---:R-:W-:-:S05]  /*a7c0*/  PRMT R3, R2, 0x8880, RZ ;  /* 0x0000888002037816 */ /* 0x004fca00000000ff */
[----:B------:R-:W-:-:S07]  /*a7d0*/  IMAD R3, R3, R17, RZ ;  /* 0x0000001103037224 */ /* 0x000fce00078e02ff */
.L_x_43:
[----:B------:R-:W-:Y:S05]  /*a7e0*/  BSYNC B1 ;  /* 0x0000000000017941 */ /* 0x000fea0003800000 */
.L_x_42:
[----:B------:R-:W2:Y:S01]  /*a7f0*/  LDL.LU R21, [R1+0xc0c] ;  /* 0x000c0c0001157983 */ /* 0x000ea20000300800 */
[----:B------:R-:W-:Y:S01]  /*a800*/  @!P0 IADD3.X R9, R11, UR45, RZ, P4, !PT ;  /* 0x0000002d0b098c10 */ /* 0x000fe2000a7fe4ff */
[----:B------:R-:W-:Y:S01]  /*a810*/  BSSY B1, `(.L_x_44) ;  /* 0x0000007000017945 */ /* 0x000fe20003800000 */
[----:B--2---:R-:W-:-:S05]  /*a820*/  @!P0 IMAD R21, R21, R16, R3 ;  /* 0x0000001015158224 */ /* 0x004fca00078e0203 */
[----:B------:R1:W-:Y:S01]  /*a830*/  @!P0 STG.E.U8 desc[UR36][R8.64+0x1], R21 ;  /* 0x0000011508008986 */ /* 0x0003e2000c101124 */
[----:B------:R-:W-:Y:S05]  /*a840*/  @P2 BRA `(.L_x_45) ;  /* 0x00000000000c2947 */ /* 0x000fea0003800000 */
[----:B------:R-:W2:Y:S02]  /*a850*/  LDG.E.U8 R2, desc[UR36][R160.64+0x8] ;  /* 0x00000824a0027981 */ /* 0x000ea4000c1e1100 */
[----:B--2---:R-:W-:-:S05]  /*a860*/  PRMT R3, R2, 0x8880, RZ ;  /* 0x0000888002037816 */ /* 0x004fca00000000ff */
[----:B------:R-:W-:-:S07]  /*a870*/  IMAD R3, R3, R17, RZ ;  /* 0x0000001103037224 */ /* 0x000fce00078e02ff */
.L_x_45:
[----:B------:R-:W-:Y:S05]  /*a880*/  BSYNC B1 ;  /* 0x0000000000017941 */ /* 0x000fea0003800000 */
.L_x_44:
[----:B-1----:R-:W2:Y:S01]  /*a890*/  LDL.LU R8, [R1+0xc10] ;  /* 0x000c100001087983 */ /* 0x002ea20000300800 */
[----:B------:R-:W-:Y:S01]  /*a8a0*/  @!P2 IMAD.MOV.U32 R9, RZ, RZ, R11 ;  /* 0x000000ffff09a224 */ /* 0x000fe200078e000b */
[----:B------:R-:W-:Y:S01]  /*a8b0*/  BSSY B1, `(.L_x_46) ;  /* 0x0000008000017945 */ /* 0x000fe20003800000 */
[----:B--2---:R-:W-:Y:S02]  /*a8c0*/  @!P2 IMAD R21, R8, R16, R3 ;  /* 0x000000100815a224 */ /* 0x004fe400078e0203 */
[----:B------:R-:W-:-:S05]  /*a8d0*/  @!P2 IMAD.MOV.U32 R8, RZ, RZ, R10 ;  /* 0x000000ffff08a224 */ /* 0x000fca00078e000a */
[----:B------:R1:W-:Y:S01]  /*a8e0*/  @!P2 STG.E.U8 desc[UR36][R8.64+0x8], R21 ;  /* 0x000008150800a986 */ /* 0x0003e2000c101124 */
[----:B------:R-:W-:Y:S05]  /*a8f0*/  @P3 BRA `(.L_x_47) ;  /* 0x00000000000c3947 */ /* 0x000fea0003800000 */
[----:B------:R-:W2:Y:S02]  /*a900*/  LDG.E.U8 R2, desc[UR36][R160.64+0x9] ;  /* 0x00000924a0027981 */ /* 0x000ea4000c1e1100 */
[----:B--2---:R-:W-:-:S05]  /*a910*/  PRMT R3, R2, 0x8880, RZ ;  /* 0x0000888002037816 */ /* 0x004fca00000000ff */
[----:B------:R-:W-:-:S07]  /*a920*/  IMAD R3, R3, R17, RZ ;  /* 0x0000001103037224 */ /* 0x000fce00078e02ff */
.L_x_47:
[----:B------:R-:W-:Y:S05]  /*a930*/  BSYNC B1 ;  /* 0x0000000000017941 */ /* 0x000fea0003800000 */
.L_x_46:
[----:B-1----:R-:W2:Y:S01]  /*a940*/  LDL.LU R8, [R1+0xc14] ;  /* 0x000c140001087983 */ /* 0x002ea20000300800 */
[----:B------:R-:W-:Y:S01]  /*a950*/  @!P3 IMAD.MOV.U32 R9, RZ, RZ, R11 ;  /* 0x000000ffff09b224 */ /* 0x000fe200078e000b */
[----:B------:R-:W-:Y:S01]  /*a960*/  BSSY B1, `(.L_x_48) ;  /* 0x000000a000017945 */ /* 0x000fe20003800000 */
[----:B------:R-:W-:Y:S01]  /*a970*/  ISETP.LT.OR P0, PT, R0, 0xa, !P5 ;  /* 0x0000000a0000780c */ /* 0x000fe20006f01670 */
[----:B--2---:R-:W-:Y:S02]  /*a980*/  @!P3 IMAD R21, R8, R16, R3 ;  /* 0x000000100815b224 */ /* 0x004fe400078e0203 */
[----:B------:R-:W-:-:S05]  /*a990*/  @!P3 IMAD.MOV.U32 R8, RZ, RZ, R10 ;  /* 0x000000ffff08b224 */ /* 0x000fca00078e000a */
[----:B------:R1:W-:Y:S02]  /*a9a0*/  @!P3 STG.E.U8 desc[UR36][R8.64+0x9], R21 ;  /* 0x000009150800b986 */ /* 0x0003e4000c101124 */
[----:B-1----:R-:W-:Y:S01]  /*a9b0*/  @!P1 IADD3 R8, P2, R10, UR46, RZ ;  /* 0x0000002e0a089c10 */ /* 0x002fe2000ff5e0ff */
[----:B------:R-:W-:-:S12]  /*a9c0*/  @P1 BRA `(.L_x_49) ;  /* 0x00000000000c1947 */ /* 0x000fd80003800000 */
[----:B------:R-:W2:Y:S02]  /*a9d0*/  LDG.E.U8 R2, desc[UR36][R158.64+0x8] ;  /* 0x000008249e027981 */ /* 0x000ea4000c1e1100 */
[----:B--2---:R-:W-:-:S05]  /*a9e0*/  PRMT R3, R2, 0x8880, RZ ;  /* 0x0000888002037816 */ /* 0x004fca00000000ff */
[----:B------:R-:W-:-:S07]  /*a9f0*/  IMAD R3, R3, R17, RZ ;  /* 0x0000001103037224 */ /* 0x000fce00078e02ff */
.L_x_49:
[----:B------:R-:W-:Y:S05]  /*aa00*/  BSYNC B1 ;  /* 0x0000000000017941 */ /* 0x000fea0003800000 */
.L_x_48:
[----:B------:R-:W2:Y:S01]  /*aa10*/  LDL.LU R21, [R1+0xc18] ;  /* 0x000c180001157983 */ /* 0x000ea20000300800 */
[----:B------:R-:W-:Y:S01]  /*aa20*/  @!P1 IADD3.X R9, R11, UR45, RZ, P2, !PT ;  /* 0x0000002d0b099c10 */ /* 0x000fe200097fe4ff */
[----:B------:R-:W-:Y:S01]  /*aa30*/  BSSY B1, `(.L_x_50) ;  /* 0x000000b000017945 */ /* 0x000fe20003800000 */
[C---:B------:R-:W-:Y:S02]  /*aa40*/  ISETP.LT.OR P2, PT, R0.reuse, 0x11, !P6 ;  /* 0x000000110000780c */ /* 0x040fe40007741670 */
[----:B------:R-:W-:Y:S01]  /*aa50*/  ISETP.LT.OR P3, PT, R0, 0x12, !P6 ;  /* 0x000000120000780c */ /* 0x000fe20007761670 */
[----:B--2---:R-:W-:-:S05]  /*aa60*/  @!P1 IMAD R21, R21, R16, R3 ;  /* 0x0000001015159224 */ /* 0x004fca00078e0203 */
[----:B------:R1:W-:Y:S01]  /*aa70*/  @!P1 STG.E.U8 desc[UR36][R8.64+0x8], R21 ;  /* 0x0000081508009986 */ /* 0x0003e2000c101124 */
[----:B------:R-:W-:Y:S02]  /*aa80*/  ISETP.LT.OR P1, PT, R0, 0x11, !P5 ;  /* 0x000000110000780c */ /* 0x000fe40006f21670 */
[----:B-1----:R-:W-:Y:S01]  /*aa90*/  @!P0 IADD3 R8, P4, R10, UR46, RZ ;  /* 0x0000002e0a088c10 */ /* 0x002fe2000ff9e0ff */
[----:B------:R-:W-:-:S12]  /*aaa0*/  @P0 BRA `(.L_x_51) ;  /* 0x00000000000c0947 */ /* 0x000fd80003800000 */
[----:B------:R-:W2:Y:S02]  /*aab0*/  LDG.E.U8 R2, desc[UR36][R158.64+0x9] ;  /* 0x000009249e027981 */ /* 0x000ea4000c1e1100 */
[----:B--2---:R-:W-:-:S05]  /*aac0*/  PRMT R3, R2, 0x8880, RZ ;  /* 0x0000888002037816 */ /* 0x004fca00000000ff */
[----:B------:R-:W-:-:S07]  /*aad0*/  IMAD R3, R3, R17, RZ ;  /* 0x0000001103037224 */ /* 0x000fce00078e02ff */
.L_x_51:
[----:B------:R-:W-:Y:S05]  /*aae0*/  BSYNC B1 ;  /* 0x0000000000017941 */ /* 0x000fea0003800000 */
.L_x_50:
        /* <DEDUP_REMOVED lines=9> */
.L_x_53:
[----:B------:R-:W-:Y:S05]  /*ab80*/  BSYNC B1 ;  /* 0x0000000000017941 */ /* 0x000fea0003800000 */
.L_x_52:
        /* <DEDUP_REMOVED lines=10> */
.L_x_55:
[----:B------:R-:W-:Y:S05]  /*ac30*/  BSYNC B1 ;  /* 0x0000000000017941 */ /* 0x000fea0003800000 */
.L_x_54:
        /* <DEDUP_REMOVED lines=12> */
.L_x_57:
[----:B------:R-:W-:Y:S05]  /*ad00*/  BSYNC B1 ;  /* 0x0000000000017941 */ /* 0x000fea0003800000 */
.L_x_56:
        /* <DEDUP_REMOVED lines=13> */
.L_x_59:
[----:B------:R-:W-:Y:S05]  /*ade0*/  BSYNC B1 ;  /* 0x0000000000017941 */ /* 0x000fea0003800000 */
.L_x_58:
        /* <DEDUP_REMOVED lines=9> */
.L_x_61:
[----:B------:R-:W-:Y:S05]  /*ae80*/  BSYNC B1 ;  /* 0x0000000000017941 */ /* 0x000fea0003800000 */
.L_x_60:
        /* <DEDUP_REMOVED lines=10> */
.L_x_63:
[----:B------:R-:W-:Y:S05]  /*af30*/  BSYNC B1 ;  /* 0x0000000000017941 */ /* 0x000fea0003800000 */
.L_x_62:
        /* <DEDUP_REMOVED lines=12> */
.L_x_65:
[----:B------:R-:W-:Y:S05]  /*b000*/  BSYNC B1 ;  /* 0x0000000000017941 */ /* 0x000fea0003800000 */
.L_x_64:
        /* <DEDUP_REMOVED lines=13> */
.L_x_67:
[----:B------:R-:W-:Y:S05]  /*b0e0*/  BSYNC B1 ;  /* 0x0000000000017941 */ /* 0x000fea0003800000 */
.L_x_66:
        /* <DEDUP_REMOVED lines=9> */
.L_x_69:
[----:B------:R-:W-:Y:S05]  /*b180*/  BSYNC B1 ;  /* 0x0000000000017941 */ /* 0x000fea0003800000 */
.L_x_68:
        /* <DEDUP_REMOVED lines=10> */
.L_x_71:
[----:B------:R-:W-:Y:S05]  /*b230*/  BSYNC B1 ;  /* 0x0000000000017941 */ /* 0x000fea0003800000 */
.L_x_70:
        /* <DEDUP_REMOVED lines=12> */
.L_x_73:
[----:B------:R-:W-:Y:S05]  /*b300*/  BSYNC B1 ;  /* 0x0000000000017941 */ /* 0x000fea0003800000 */
.L_x_72:
        /* <DEDUP_REMOVED lines=13> */
.L_x_75:
[----:B------:R-:W-:Y:S05]  /*b3e0*/  BSYNC B1 ;  /* 0x0000000000017941 */ /* 0x000fea0003800000 */
.L_x_74:
        /* <DEDUP_REMOVED lines=9> */
.L_x_77:
[----:B------:R-:W-:Y:S05]  /*b480*/  BSYNC B1 ;  /* 0x0000000000017941 */ /* 0x000fea0003800000 */
.L_x_76:
        /* <DEDUP_REMOVED lines=10> */
.L_x_79:
[----:B------:R-:W-:Y:S05]  /*b530*/  BSYNC B1 ;  /* 0x0000000000017941 */ /* 0x000fea0003800000 */
.L_x_78:
        /* <DEDUP_REMOVED lines=12> */
.L_x_81:
[----:B------:R-:W-:Y:S05]  /*b600*/  BSYNC B1 ;  /* 0x0000000000017941 */ /* 0x000fea0003800000 */
.L_x_80:
        /* <DEDUP_REMOVED lines=13> */
.L_x_83:
[----:B------:R-:W-:Y:S05]  /*b6e0*/  BSYNC B1 ;  /* 0x0000000000017941 */ /* 0x000fea0003800000 */
.L_x_82:
        /* <DEDUP_REMOVED lines=9> */
.L_x_85:
[----:B------:R-:W-:Y:S05]  /*b780*/  BSYNC B1 ;  /* 0x0000000000017941 */ /* 0x000fea0003800000 */
.L_x_84:
        /* <DEDUP_REMOVED lines=10> */
.L_x_87:
[----:B------:R-:W-:Y:S05]  /*b830*/  BSYNC B1 ;  /* 0x0000000000017941 */ /* 0x000fea0003800000 */
.L_x_86:
        /* <DEDUP_REMOVED lines=12> */
.L_x_89:
[----:B------:R-:W-:Y:S05]  /*b900*/  BSYNC B1 ;  /* 0x0000000000017941 */ /* 0x000fea0003800000 */
.L_x_88:
        /* <DEDUP_REMOVED lines=13> */
.L_x_91:
[----:B------:R-:W-:Y:S05]  /*b9e0*/  BSYNC B1 ;  /* 0x0000000000017941 */ /* 0x000fea0003800000 */
.L_x_90:
        /* <DEDUP_REMOVED lines=9> */
.L_x_93:
[----:B------:R-:W-:Y:S05]  /*ba80*/  BSYNC B1 ;  /* 0x0000000000017941 */ /* 0x000fea0003800000 */
.L_x_92:
        /* <DEDUP_REMOVED lines=10> */
.L_x_95:
[----:B------:R-:W-:Y:S05]  /*bb30*/  BSYNC B1 ;  /* 0x0000000000017941 */ /* 0x000fea0003800000 */
.L_x_94:
        /* <DEDUP_REMOVED lines=12> */
.L_x_97:
[----:B------:R-:W-:Y:S05]  /*bc00*/  BSYNC B1 ;  /* 0x0000000000017941 */ /* 0x000fea0003800000 */
.L_x_96:
        /* <DEDUP_REMOVED lines=13> */
.L_x_99:
[----:B------:R-:W-:Y:S05]  /*bce0*/  BSYNC B1 ;  /* 0x0000000000017941 */ /* 0x000fea0003800000 */
.L_x_98:
        /* <DEDUP_REMOVED lines=9> */
.L_x_101:
[----:B------:R-:W-:Y:S05]  /*bd80*/  BSYNC B1 ;  /* 0x0000000000017941 */ /* 0x000fea0003800000 */
.L_x_100:
        /* <DEDUP_REMOVED lines=10> */
.L_x_103:
[----:B------:R-:W-:Y:S05]  /*be30*/  BSYNC B1 ;  /* 0x0000000000017941 */ /* 0x000fea0003800000 */
.L_x_102:
        /* <DEDUP_REMOVED lines=12> */
.L_x_105:
[----:B------:R-:W-:Y:S05]  /*bf00*/  BSYNC B1 ;  /* 0x0000000000017941 */ /* 0x000fea0003800000 */
.L_x_104:
        /* <DEDUP_REMOVED lines=13> */
.L_x_107:
[----:B------:R-:W-:Y:S05]  /*bfe0*/  BSYNC B1 ;  /* 0x0000000000017941 */ /* 0x000fea0003800000 */
.L_x_106:
        /* <DEDUP_REMOVED lines=9> */
.L_x_109:
[----:B------:R-:W-:Y:S05]  /*c080*/  BSYNC B1 ;  /* 0x0000000000017941 */ /* 0x000fea0003800000 */
.L_x_108:
        /* <DEDUP_REMOVED lines=10> */
.L_x_111:
[----:B------:R-:W-:Y:S05]  /*c130*/  BSYNC B1 ;  /* 0x0000000000017941 */ /* 0x000fea0003800000 */
.L_x_110:
        /* <DEDUP_REMOVED lines=12> */
.L_x_113:
[----:B------:R-:W-:Y:S05]  /*c200*/  BSYNC B1 ;  /* 0x0000000000017941 */ /* 0x000fea0003800000 */
.L_x_112:
        /* <DEDUP_REMOVED lines=13> */
.L_x_115:
[----:B------:R-:W-:Y:S05]  /*c2e0*/  BSYNC B1 ;  /* 0x0000000000017941 */ /* 0x000fea0003800000 */
.L_x_114:
        /* <DEDUP_REMOVED lines=9> */
.L_x_117:
[----:B------:R-:W-:Y:S05]  /*c380*/  BSYNC B1 ;  /* 0x0000000000017941 */ /* 0x000fea0003800000 */
.L_x_116:
        /* <DEDUP_REMOVED lines=10> */
.L_x_119:
[----:B------:R-:W-:Y:S05]  /*c430*/  BSYNC B1 ;  /* 0x0000000000017941 */ /* 0x000fea0003800000 */
.L_x_118:
        /* <DEDUP_REMOVED lines=12> */
.L_x_121:
[----:B------:R-:W-:Y:S05]  /*c500*/  BSYNC B1 ;  /* 0x0000000000017941 */ /* 0x000fea0003800000 */
.L_x_120:
        /* <DEDUP_REMOVED lines=13> */
.L_x_123:
[----:B------:R-:W-:Y:S05]  /*c5e0*/  BSYNC B1 ;  /* 0x0000000000017941 */ /* 0x000fea0003800000 */
.L_x_122:
        /* <DEDUP_REMOVED lines=9> */
.L_x_125:
[----:B------:R-:W-:Y:S05]  /*c680*/  BSYNC B1 ;  /* 0x0000000000017941 */ /* 0x000fea0003800000 */
.L_x_124:
        /* <DEDUP_REMOVED lines=10> */
.L_x_127:
[----:B------:R-:W-:Y:S05]  /*c730*/  BSYNC B1 ;  /* 0x0000000000017941 */ /* 0x000fea0003800000 */
.L_x_126:
        /* <DEDUP_REMOVED lines=12> */
.L_x_129:
[----:B------:R-:W-:Y:S05]  /*c800*/  BSYNC B1 ;  /* 0x0000000000017941 */ /* 0x000fea0003800000 */
.L_x_128:
        /* <DEDUP_REMOVED lines=13> */
.L_x_131:
[----:B------:R-:W-:Y:S05]  /*c8e0*/  BSYNC B1 ;  /* 0x0000000000017941 */ /* 0x000fea0003800000 */
.L_x_130:
        /* <DEDUP_REMOVED lines=9> */
.L_x_133:
[----:B------:R-:W-:Y:S05]  /*c980*/  BSYNC B1 ;  /* 0x0000000000017941 */ /* 0x000fea0003800000 */
.L_x_132:
        /* <DEDUP_REMOVED lines=10> */
.L_x_135:
[----:B------:R-:W-:Y:S05]  /*ca30*/  BSYNC B1 ;  /* 0x0000000000017941 */ /* 0x000fea0003800000 */
.L_x_134:
        /* <DEDUP_REMOVED lines=12> */
.L_x_137:
[----:B------:R-:W-:Y:S05]  /*cb00*/  BSYNC B1 ;  /* 0x0000000000017941 */ /* 0x000fea0003800000 */
.L_x_136:
        /* <DEDUP_REMOVED lines=13> */
.L_x_139:
[----:B------:R-:W-:Y:S05]  /*cbe0*/  BSYNC B1 ;  /* 0x0000000000017941 */ /* 0x000fea0003800000 */
.L_x_138:
        /* <DEDUP_REMOVED lines=9> */
.L_x_141:
[----:B------:R-:W-:Y:S05]  /*cc80*/  BSYNC B1 ;  /* 0x0000000000017941 */ /* 0x000fea0003800000 */
.L_x_140:
        /* <DEDUP_REMOVED lines=10> */
.L_x_143:
[----:B------:R-:W-:Y:S05]  /*cd30*/  BSYNC B1 ;  /* 0x0000000000017941 */ /* 0x000fea0003800000 */
.L_x_142:
        /* <DEDUP_REMOVED lines=12> */
.L_x_145:
[----:B------:R-:W-:Y:S05]  /*ce00*/  BSYNC B1 ;  /* 0x0000000000017941 */ /* 0x000fea0003800000 */
.L_x_144:
        /* <DEDUP_REMOVED lines=13> */
.L_x_147:
[----:B------:R-:W-:Y:S05]  /*cee0*/  BSYNC B1 ;  /* 0x0000000000017941 */ /* 0x000fea0003800000 */
.L_x_146:
        /* <DEDUP_REMOVED lines=9> */
.L_x_149:
[----:B------:R-:W-:Y:S05]  /*cf80*/  BSYNC B1 ;  /* 0x0000000000017941 */ /* 0x000fea0003800000 */
.L_x_148:
        /* <DEDUP_REMOVED lines=10> */
.L_x_151:
[----:B------:R-:W-:Y:S05]  /*d030*/  BSYNC B1 ;  /* 0x0000000000017941 */ /* 0x000fea0003800000 */
.L_x_150:
        /* <DEDUP_REMOVED lines=12> */
.L_x_153:
[----:B------:R-:W-:Y:S05]  /*d100*/  BSYNC B1 ;  /* 0x0000000000017941 */ /* 0x000fea0003800000 */
.L_x_152:
        /* <DEDUP_REMOVED lines=13> */
.L_x_155:
[----:B------:R-:W-:Y:S05]  /*d1e0*/  BSYNC B1 ;  /* 0x0000000000017941 */ /* 0x000fea0003800000 */
.L_x_154:
        /* <DEDUP_REMOVED lines=9> */
.L_x_157:
[----:B------:R-:W-:Y:S05]  /*d280*/  BSYNC B1 ;  /* 0x0000000000017941 */ /* 0x000fea0003800000 */
.L_x_156:
        /* <DEDUP_REMOVED lines=10> */
.L_x_159:
[----:B------:R-:W-:Y:S05]  /*d330*/  BSYNC B1 ;  /* 0x0000000000017941 */ /* 0x000fea0003800000 */
.L_x_158:
[----:B-1----:R-:W2:Y:S01]  /*d340*/  LDL.LU R8, [R1+0xcf4] ;  /* 0x000cf40001087983 */ /* 0x002ea20000300800 */
[----:B------:R-:W-:Y:S01]  /*d350*/  @!P3 IMAD.MOV.U32 R9, RZ, RZ, R11 ;  /* 0x000000ffff09b224 */ /* 0x000fe200078e000b */
[----:B------:R-:W-:Y:S01]  /*d360*/  BSSY B1, `(.L_x_160) ;  /* 0x000000c000017945 */ /* 0x000fe20003800000 */
[C---:B------:R-:W-:Y:S02]  /*d370*/  ISETP.LT.OR P2, PT, R0.reuse, 0x7a, !P5 ;  /* 0x0000007a0000780c */ /* 0x040fe40006f41670 */
[----:B------:R-:W-:Y:S01]  /*d380*/  ISETP.LT.OR P1, PT, R0, 0x81, !P5 ;  /* 0x000000810000780c */ /* 0x000fe20006f21670 */
[----:B--2---:R-:W-:Y:S02]  /*d390*/  @!P3 IMAD R21, R8, R16, R3 ;  /* 0x000000100815b224 */ /* 0x004fe400078e0203 */
[----:B------:R-:W-:-:S05]  /*d3a0*/  @!P3 IMAD.MOV.U32 R8, RZ, RZ, R10 ;  /* 0x000000ffff08b224 */ /* 0x000fca00078e000a */
[----:B------:R1:W-:Y:S01]  /*d3b0*/  @!P3 STG.E.U8 desc[UR36][R8.64+0x79], R21 ;  /* 0x000079150800b986 */ /* 0x0003e2000c101124 */
[----:B------:R-:W-:-:S04]  /*d3c0*/  @!P0 IADD3 R152, P3, R10, UR46, RZ ;  /* 0x0000002e0a988c10 */ /* 0x000fc8000ff7e0ff */
[----:B------:R-:W-:Y:S01]  /*d3d0*/  @!P0 IADD3.X R153, R11, UR45, RZ, P3, !PT ;  /* 0x0000002d0b998c10 */ /* 0x000fe20009ffe4ff */
[----:B------:R-:W-:Y:S08]  /*d3e0*/  @P0 BRA `(.L_x_161) ;  /* 0x00000000000c0947 */ /* 0x000ff00003800000 */
[----:B------:R-:W2:Y:S02]  /*d3f0*/  LDG.E.U8 R2, desc[UR36][R158.64+0x78] ;  /* 0x000078249e027981 */ /* 0x000ea4000c1e1100 */
[----:B--2---:R-:W-:-:S05]  /*d400*/  PRMT R3, R2, 0x8880, RZ ;  /* 0x0000888002037816 */ /* 0x004fca00000000ff */
[----:B------:R-:W-:-:S07]  /*d410*/  IMAD R3, R3, R17, RZ ;  /* 0x0000001103037224 */ /* 0x000fce00078e02ff */
.L_x_161:
[----:B------:R-:W-:Y:S05]  /*d420*/  BSYNC B1 ;  /* 0x0000000000017941 */ /* 0x000fea0003800000 */
.L_x_160:
[----:B-1----:R-:W2:Y:S01]  /*d430*/  LDL.LU R8, [R1+0xcf8] ;  /* 0x000cf80001087983 */ /* 0x002ea20000300800 */
[----:B------:R-:W-:Y:S01]  /*d440*/  BSSY B1, `(.L_x_162) ;  /* 0x0000009000017945 */ /* 0x000fe20003800000 */
[----:B--2---:R-:W-:Y:S01]  /*d450*/  @!P0 IMAD R9, R8, R16, R3 ;  /* 0x0000001008098224 */ /* 0x004fe200078e0203 */
[----:B------:R-:W-:-:S04]  /*d460*/  @!P2 IADD3 R8, P3, R10, UR46, RZ ;  /* 0x0000002e0a08ac10 */ /* 0x000fc8000ff7e0ff */
[----:B------:R1:W-:Y:S02]  /*d470*/  @!P0 STG.E.U8 desc[UR36][R152.64+0x78], R9 ;  /* 0x0000780998008986 */ /* 0x0003e4000c101124 */
[----:B-1----:R-:W-:Y:S01]  /*d480*/  @!P2 IADD3.X R9, R11, UR45, RZ, P3, !PT ;  /* 0x0000002d0b09ac10 */ /* 0x002fe20009ffe4ff */
[----:B------:R-:W-:Y:S06]  /*d490*/  @P2 BRA `(.L_x_163) ;  /* 0x00000000000c2947 */ /* 0x000fec0003800000 */
[----:B------:R-:W2:Y:S02]  /*d4a0*/  LDG.E.U8 R2, desc[UR36][R158.64+0x79] ;  /* 0x000079249e027981 */ /* 0x000ea4000c1e1100 */
[----:B--2---:R-:W-:-:S05]  /*d4b0*/  PRMT R3, R2, 0x8880, RZ ;  /* 0x0000888002037816 */ /* 0x004fca00000000ff */
[----:B------:R-:W-:-:S07]  /*d4c0*/  IMAD R3, R3, R17, RZ ;  /* 0x0000001103037224 */ /* 0x000fce00078e02ff */
.L_x_163:
[----:B------:R-:W-:Y:S05]  /*d4d0*/  BSYNC B1 ;  /* 0x0000000000017941 */ /* 0x000fea0003800000 */
.L_x_162:
[----:B------:R-:W2:Y:S01]  /*d4e0*/  LDL.LU R21, [R1+0xcfc] ;  /* 0x000cfc0001157983 */ /* 0x000ea20000300800 */
[C---:B------:R-:W-:Y:S01]  /*d4f0*/  ISETP.LT.OR P3, PT, R0.reuse, 0x81, !P6 ;  /* 0x000000810000780c */ /* 0x040fe20007761670 */
[----:B------:R-:W-:Y:S01]  /*d500*/  BSSY B1, `(.L_x_164) ;  /* 0x000000a000017945 */ /* 0x000fe20003800000 */
[----:B------:R-:W-:Y:S02]  /*d510*/  ISETP.LT.OR P0, PT, R0, 0x82, !P5 ;  /* 0x000000820000780c */ /* 0x000fe40006f01670 */
[----:B------:R-:W-:Y:S01]  /*d520*/  @!P1 IADD3 R152, P4, R10, UR46, RZ ;  /* 0x0000002e0a989c10 */ /* 0x000fe2000ff9e0ff */
[----:B--2---:R-:W-:-:S05]  /*d530*/  @!P2 IMAD R21, R21, R16, R3 ;  /* 0x000000101515a224 */ /* 0x004fca00078e0203 */
[----:B------:R1:W-:Y:S01]  /*d540*/  @!P2 STG.E.U8 desc[UR36][R8.64+0x79], R21 ;  /* 0x000079150800a986 */ /* 0x0003e2000c101124 */
[----:B------:R-:W-:Y:S02]  /*d550*/  ISETP.LT.OR P2, PT, R0, 0x82, !P6 ;  /* 0x000000820000780c */ /* 0x000fe40007741670 */
[----:B------:R-:W-:Y:S11]  /*d560*/  @P3 BRA `(.L_x_165) ;  /* 0x00000000000c3947 */ /* 0x000ff60003800000 */
[----:B------:R-:W2:Y:S02]  /*d570*/  LDG.E.U8 R2, desc[UR36][R160.64+0x80] ;  /* 0x00008024a0027981 */ /* 0x000ea4000c1e1100 */
[----:B--2---:R-:W-:-:S05]  /*d580*/  PRMT R3, R2, 0x8880, RZ ;  /* 0x0000888002037816 */ /* 0x004fca00000000ff */
[----:B------:R-:W-:-:S07]  /*d590*/  IMAD R3, R3, R17, RZ ;  /* 0x0000001103037224 */ /* 0x000fce00078e02ff */
.L_x_165:
[----:B------:R-:W-:Y:S05]  /*d5a0*/  BSYNC B1 ;  /* 0x0000000000017941 */ /* 0x000fea0003800000 */
.L_x_164:
        /* <DEDUP_REMOVED lines=10> */
.L_x_167:
[----:B------:R-:W-:Y:S05]  /*d650*/  BSYNC B1 ;  /* 0x0000000000017941 */ /* 0x000fea0003800000 */
.L_x_166:
[----:B-1----:R-:W2:Y:S01]  /*d660*/  LDL.LU R8, [R1+0xd04] ;  /* 0x000d040001087983 */ /* 0x002ea20000300800 */
[----:B------:R-:W-:Y:S01]  /*d670*/  @!P2 IMAD.MOV.U32 R9, RZ, RZ, R11 ;  /* 0x000000ffff09a224 */ /* 0x000fe200078e000b */
[----:B------:R-:W-:Y:S01]  /*d680*/  BSSY B1, `(.L_x_168) ;  /* 0x0000009000017945 */ /* 0x000fe20003800000 */
[----:B------:R-:W-:Y:S01]  /*d690*/  @!P1 IADD3.X R153, R11, UR45, RZ, P4, !PT ;  /* 0x0000002d0b999c10 */ /* 0x000fe2000a7fe4ff */
[----:B--2---:R-:W-:Y:S02]  /*d6a0*/  @!P2 IMAD R21, R8, R16, R3 ;  /* 0x000000100815a224 */ /* 0x004fe400078e0203 */
[----:B------:R-:W-:-:S05]  /*d6b0*/  @!P2 IMAD.MOV.U32 R8, RZ, RZ, R10 ;  /* 0x000000ffff08a224 */ /* 0x000fca00078e000a */
[----:B------:R1:W-:Y:S01]  /*d6c0*/  @!P2 STG.E.U8 desc[UR36][R8.64+0x81], R21 ;  /* 0x000081150800a986 */ /* 0x0003e2000c101124 */
[----:B------:R-:W-:Y:S05]  /*d6d0*/  @P1 BRA `(.L_x_169) ;  /* 0x00000000000c1947 */ /* 0x000fea0003800000 */
[----:B------:R-:W2:Y:S02]  /*d6e0*/  LDG.E.U8 R2, desc[UR36][R158.64+0x80] ;  /* 0x000080249e027981 */ /* 0x000ea4000c1e1100 */
[----:B--2---:R-:W-:-:S05]  /*d6f0*/  PRMT R3, R2, 0x8880, RZ ;  /* 0x0000888002037816 */ /* 0x004fca00000000ff */
[----:B------:R-:W-:-:S07]  /*d700*/  IMAD R3, R3, R17, RZ ;  /* 0x0000001103037224 */ /* 0x000fce00078e02ff */
.L_x_169:
[----:B------:R-:W-:Y:S05]  /*d710*/  BSYNC B1 ;  /* 0x0000000000017941 */ /* 0x000fea0003800000 */
.L_x_168:
[----:B-1----:R-:W2:Y:S01]  /*d720*/  LDL.LU R8, [R1+0xd08] ;  /* 0x000d080001087983 */ /* 0x002ea20000300800 */
[----:B------:R-:W-:Y:S01]  /*d730*/  BSSY B1, `(.L_x_170) ;  /* 0x000000d000017945 */ /* 0x000fe20003800000 */
[C---:B------:R-:W-:Y:S02]  /*d740*/  ISETP.LT.OR P4, PT, R0.reuse, 0x89, !P6 ;  /* 0x000000890000780c */ /* 0x040fe40007781670 */
[----:B------:R-:W-:Y:S01]  /*d750*/  ISETP.LT.OR P2, PT, R0, 0x89, !P5 ;  /* 0x000000890000780c */ /* 0x000fe20006f41670 */
[----:B--2---:R-:W-:Y:S01]  /*d760*/  @!P1 IMAD R9, R8, R16, R3 ;  /* 0x0000001008099224 */ /* 0x004fe200078e0203 */
[----:B------:R-:W-:-:S04]  /*d770*/  @!P0 IADD3 R8, P3, R10, UR46, RZ ;  /* 0x0000002e0a088c10 */ /* 0x000fc8000ff7e0ff */
[----:B------:R1:W-:Y:S01]  /*d780*/  @!P1 STG.E.U8 desc[UR36][R152.64+0x80], R9 ;  /* 0x0000800998009986 */ /* 0x0003e2000c101124 */
[C---:B------:R-:W-:Y:S02]  /*d790*/  ISETP.LT.OR P1, PT, R0.reuse, 0x8a, !P6 ;  /* 0x0000008a0000780c */ /* 0x040fe40007721670 */
[----:B-1----:R-:W-:Y:S02]  /*d7a0*/  @!P0 IADD3.X R9, R11, UR45, RZ, P3, !PT ;  /* 0x0000002d0b098c10 */ /* 0x002fe40009ffe4ff */
[----:B------:R-:W-:Y:S01]  /*d7b0*/  ISETP.LT.OR P3, PT, R0, 0x8a, !P5 ;  /* 0x0000008a0000780c */ /* 0x000fe20006f61670 */
[----:B------:R-:W-:-:S12]  /*d7c0*/  @P0 BRA `(.L_x_171) ;  /* 0x00000000000c0947 */ /* 0x000fd80003800000 */
[----:B------:R-:W2:Y:S02]  /*d7d0*/  LDG.E.U8 R2, desc[UR36][R158.64+0x81] ;  /* 0x000081249e027981 */ /* 0x000ea4000c1e1100 */
[----:B--2---:R-:W-:-:S05]  /*d7e0*/  PRMT R3, R2, 0x8880, RZ ;  /* 0x0000888002037816 */ /* 0x004fca00000000ff */
[----:B------:R-:W-:-:S07]  /*d7f0*/  IMAD R3, R3, R17, RZ ;  /* 0x0000001103037224 */ /* 0x000fce00078e02ff */
.L_x_171:
[----:B------:R-:W-:Y:S05]  /*d800*/  BSYNC B1 ;  /* 0x0000000000017941 */ /* 0x000fea0003800000 */
.L_x_170:
[----:B------:R-:W2:Y:S01]  /*d810*/  LDL.LU R21, [R1+0xd0c] ;  /* 0x000d0c0001157983 */ /* 0x000ea20000300800 */
[----:B------:R-:W-:Y:S01]  /*d820*/  BSSY B1, `(.L_x_172) ;  /* 0x0000007000017945 */ /* 0x000fe20003800000 */
[----:B--2---:R-:W-:-:S05]  /*d830*/  @!P0 IMAD R21, R21, R16, R3 ;  /* 0x0000001015158224 */ /* 0x004fca00078e0203 */
[----:B------:R1:W-:Y:S01]  /*d840*/  @!P0 STG.E.U8 desc[UR36][R8.64+0x81], R21 ;  /* 0x0000811508008986 */ /* 0x0003e2000c101124 */
[----:B------:R-:W-:Y:S05]  /*d850*/  @P4 BRA `(.L_x_173) ;  /* 0x00000000000c4947 */ /* 0x000fea0003800000 */
[----:B------:R-:W2:Y:S02]  /*d860*/  LDG.E.U8 R2, desc[UR36][R160.64+0x88] ;  /* 0x00008824a0027981 */ /* 0x000ea4000c1e1100 */
[----:B--2---:R-:W-:-:S05]  /*d870*/  PRMT R3, R2, 0x8880, RZ ;  /* 0x0000888002037816 */ /* 0x004fca00000000ff */
[----:B------:R-:W-:-:S07]  /*d880*/  IMAD R3, R3, R17, RZ ;  /* 0x0000001103037224 */ /* 0x000fce00078e02ff */
.L_x_173:
[----:B------:R-:W-:Y:S05]  /*d890*/  BSYNC B1 ;  /* 0x0000000000017941 */ /* 0x000fea0003800000 */
.L_x_172:
        /* <DEDUP_REMOVED lines=10> */
.L_x_175:
[----:B------:R-:W-:Y:S05]  /*d940*/  BSYNC B1 ;  /* 0x0000000000017941 */ /* 0x000fea0003800000 */
.L_x_174:
[----:B-1----:R-:W2:Y:S01]  /*d950*/  LDL.LU R8, [R1+0xd14] ;  /* 0x000d140001087983 */ /* 0x002ea20000300800 */
[----:B------:R-:W-:Y:S01]  /*d960*/  BSSY B1, `(.L_x_176) ;  /* 0x000000b000017945 */ /* 0x000fe20003800000 */
[----:B------:R-:W-:Y:S01]  /*d970*/  ISETP.LT.OR P0, PT, R0, 0x91, !P5 ;  /* 0x000000910000780c */ /* 0x000fe20006f01670 */
[----:B--2---:R-:W-:Y:S01]  /*d980*/  @!P1 IMAD R9, R8, R16, R3 ;  /* 0x0000001008099224 */ /* 0x004fe200078e0203 */
[----:B------:R-:W-:-:S04]  /*d990*/  @!P3 IADD3 R8, P4, R10, UR46, RZ ;  /* 0x0000002e0a08bc10 */ /* 0x000fc8000ff9e0ff */
[----:B------:R1:W-:Y:S01]  /*d9a0*/  @!P1 STG.E.U8 desc[UR36][R10.64+0x89], R9 ;  /* 0x000089090a009986 */ /* 0x0003e2000c101124 */
[----:B------:R-:W-:-:S04]  /*d9b0*/  @!P2 IADD3 R152, P1, R10, UR46, RZ ;  /* 0x0000002e0a98ac10 */ /* 0x000fc8000ff3e0ff */
[----:B------:R-:W-:Y:S01]  /*d9c0*/  @!P2 IADD3.X R153, R11, UR45, RZ, P1, !PT ;  /* 0x0000002d0b99ac10 */ /* 0x000fe20008ffe4ff */
[----:B------:R-:W-:Y:S08]  /*d9d0*/  @P2 BRA `(.L_x_177) ;  /* 0x00000000000c2947 */ /* 0x000ff00003800000 */
[----:B------:R-:W2:Y:S02]  /*d9e0*/  LDG.E.U8 R2, desc[UR36][R158.64+0x88] ;  /* 0x000088249e027981 */ /* 0x000ea4000c1e1100 */
[----:B--2---:R-:W-:-:S05]  /*d9f0*/  PRMT R3, R2, 0x8880, RZ ;  /* 0x0000888002037816 */ /* 0x004fca00000000ff */
[----:B------:R-:W-:-:S07]  /*da00*/  IMAD R3, R3, R17, RZ ;  /* 0x0000001103037224 */ /* 0x000fce00078e02ff */
.L_x_177:
[----:B------:R-:W-:Y:S05]  /*da10*/  BSYNC B1 ;  /* 0x0000000000017941 */ /* 0x000fea0003800000 */
.L_x_176:
[----:B------:R-:W2:Y:S01]  /*da20*/  LDL.LU R21, [R1+0xd18] ;  /* 0x000d180001157983 */ /* 0x000ea20000300800 */
[----:B------:R-:W-:Y:S01]  /*da30*/  BSSY B1, `(.L_x_178) ;  /* 0x0000008000017945 */ /* 0x000fe20003800000 */
[----:B-1----:R-:W-:Y:S01]  /*da40*/  @!P3 IADD3.X R9, R11, UR45, RZ, P4, !PT ;  /* 0x0000002d0b09bc10 */ /* 0x002fe2000a7fe4ff */
[----:B--2---:R-:W-:-:S05]  /*da50*/  @!P2 IMAD R21, R21, R16, R3 ;  /* 0x000000101515a224 */ /* 0x004fca00078e0203 */
[----:B------:R1:W-:Y:S01]  /*da60*/  @!P2 STG.E.U8 desc[UR36][R152.64+0x88], R21 ;  /* 0x000088159800a986 */ /* 0x0003e2000c101124 */
[----:B------:R-:W-:Y:S05]  /*da70*/  @P3 BRA `(.L_x_179) ;  /* 0x00000000000c3947 */ /* 0x000fea0003800000 */
[----:B------:R-:W2:Y:S02]  /*da80*/  LDG.E.U8 R2, desc[UR36][R158.64+0x89] ;  /* 0x000089249e027981 */ /* 0x000ea4000c1e1100 */
[----:B--2---:R-:W-:-:S05]  /*da90*/  PRMT R3, R2, 0x8880, RZ ;  /* 0x0000888002037816 */ /* 0x004fca00000000ff */
[----:B------:R-:W-:-:S07]  /*daa0*/  IMAD R3, R3, R17, RZ ;  /* 0x0000001103037224 */ /* 0x000fce00078e02ff */
.L_x_179:
[----:B------:R-:W-:Y:S05]  /*dab0*/  BSYNC B1 ;  /* 0x0000000000017941 */ /* 0x000fea0003800000 */
.L_x_178:
[----:B-1----:R-:W2:Y:S01]  /*dac0*/  LDL.LU R21, [R1+0xd1c] ;  /* 0x000d1c0001157983 */ /* 0x002ea20000300800 */
        /* <DEDUP_REMOVED lines=11> */
.L_x_181:
[----:B------:R-:W-:Y:S05]  /*db80*/  BSYNC B1 ;  /* 0x0000000000017941 */ /* 0x000fea0003800000 */
.L_x_180:
        /* <DEDUP_REMOVED lines=10> */
.L_x_183:
[----:B------:R-:W-:Y:S05]  /*dc30*/  BSYNC B1 ;  /* 0x0000000000017941 */ /* 0x000fea0003800000 */
.L_x_182:
        /* <DEDUP_REMOVED lines=11> */
.L_x_185:
[----:B------:R-:W-:Y:S05]  /*dcf0*/  BSYNC B1 ;  /* 0x0000000000017941 */ /* 0x000fea0003800000 */
.L_x_184:
        /* <DEDUP_REMOVED lines=14> */
.L_x_187:
[----:B------:R-:W-:Y:S05]  /*dde0*/  BSYNC B1 ;  /* 0x0000000000017941 */ /* 0x000fea0003800000 */
.L_x_186:
        /* <DEDUP_REMOVED lines=8> */
.L_x_189:
[----:B------:R-:W-:Y:S05]  /*de70*/  BSYNC B1 ;  /* 0x0000000000017941 */ /* 0x000fea0003800000 */
.L_x_188:
        /* <DEDUP_REMOVED lines=10> */
.L_x_191:
[----:B------:R-:W-:Y:S05]  /*df20*/  BSYNC B1 ;  /* 0x0000000000017941 */ /* 0x000fea0003800000 */
.L_x_190:
        /* <DEDUP_REMOVED lines=12> */
.L_x_193:
[----:B------:R-:W-:Y:S05]  /*dff0*/  BSYNC B1 ;  /* 0x0000000000017941 */ /* 0x000fea0003800000 */
.L_x_192:
        /* <DEDUP_REMOVED lines=9> */
.L_x_195:
[----:B------:R-:W-:Y:S05]  /*e090*/  BSYNC B1 ;  /* 0x0000000000017941 */ /* 0x000fea0003800000 */
.L_x_194:
        /* <DEDUP_REMOVED lines=12> */
.L_x_197:
[----:B------:R-:W-:Y:S05]  /*e160*/  BSYNC B1 ;  /* 0x0000000000017941 */ /* 0x000fea0003800000 */
.L_x_196:
        /* <DEDUP_REMOVED lines=10> */
.L_x_199:
[----:B------:R-:W-:Y:S05]  /*e210*/  BSYNC B1 ;  /* 0x0000000000017941 */ /* 0x000fea0003800000 */
.L_x_198:
        /* <DEDUP_REMOVED lines=11> */
.L_x_201:
[----:B------:R-:W-:Y:S05]  /*e2d0*/  BSYNC B1 ;  /* 0x0000000000017941 */ /* 0x000fea0003800000 */
.L_x_200:
        /* <DEDUP_REMOVED lines=14> */
.L_x_203:
[----:B------:R-:W-:Y:S05]  /*e3c0*/  BSYNC B1 ;  /* 0x0000000000017941 */ /* 0x000fea0003800000 */
.L_x_202:
        /* <DEDUP_REMOVED lines=8> */
.L_x_205:
[----:B------:R-:W-:Y:S05]  /*e450*/  BSYNC B1 ;  /* 0x0000000000017941 */ /* 0x000fea0003800000 */
.L_x_204:
        /* <DEDUP_REMOVED lines=10> */
.L_x_207:
[----:B------:R-:W-:Y:S05]  /*e500*/  BSYNC B1 ;  /* 0x0000000000017941 */ /* 0x000fea0003800000 */
.L_x_206:
        /* <DEDUP_REMOVED lines=12> */
.L_x_209:
[----:B------:R-:W-:Y:S05]  /*e5d0*/  BSYNC B1 ;  /* 0x0000000000017941 */ /* 0x000fea0003800000 */
.L_x_208:
        /* <DEDUP_REMOVED lines=9> */
.L_x_211:
[----:B------:R-:W-:Y:S05]  /*e670*/  BSYNC B1 ;  /* 0x0000000000017941 */ /* 0x000fea0003800000 */
.L_x_210:
        /* <DEDUP_REMOVED lines=12> */
.L_x_213:
[----:B------:R-:W-:Y:S05]  /*e740*/  BSYNC B1 ;  /* 0x0000000000017941 */ /* 0x000fea0003800000 */
.L_x_212:
        /* <DEDUP_REMOVED lines=10> */
.L_x_215:
[----:B------:R-:W-:Y:S05]  /*e7f0*/  BSYNC B1 ;  /* 0x0000000000017941 */ /* 0x000fea0003800000 */
.L_x_214:
        /* <DEDUP_REMOVED lines=11> */
.L_x_217:
[----:B------:R-:W-:Y:S05]  /*e8b0*/  BSYNC B1 ;  /* 0x0000000000017941 */ /* 0x000fea0003800000 */
.L_x_216:
        /* <DEDUP_REMOVED lines=14> */
.L_x_219:
[----:B------:R-:W-:Y:S05]  /*e9a0*/  BSYNC B1 ;  /* 0x0000000000017941 */ /* 0x000fea0003800000 */
.L_x_218:
        /* <DEDUP_REMOVED lines=8> */
.L_x_221:
[----:B------:R-:W-:Y:S05]  /*ea30*/  BSYNC B1 ;  /* 0x0000000000017941 */ /* 0x000fea0003800000 */
.L_x_220:
        /* <DEDUP_REMOVED lines=10> */
.L_x_223:
[----:B------:R-:W-:Y:S05]  /*eae0*/  BSYNC B1 ;  /* 0x0000000000017941 */ /* 0x000fea0003800000 */
.L_x_222:
        /* <DEDUP_REMOVED lines=12> */
.L_x_225:
[----:B------:R-:W-:Y:S05]  /*ebb0*/  BSYNC B1 ;  /* 0x0000000000017941 */ /* 0x000fea0003800000 */
.L_x_224:
        /* <DEDUP_REMOVED lines=9> */
.L_x_227:
[----:B------:R-:W-:Y:S05]  /*ec50*/  BSYNC B1 ;  /* 0x0000000000017941 */ /* 0x000fea0003800000 */
.L_x_226:
        /* <DEDUP_REMOVED lines=12> */
.L_x_229:
[----:B------:R-:W-:Y:S05]  /*ed20*/  BSYNC B1 ;  /* 0x0000000000017941 */ /* 0x000fea0003800000 */
.L_x_228:
        /* <DEDUP_REMOVED lines=10> */
.L_x_231:
[----:B------:R-:W-:Y:S05]  /*edd0*/  BSYNC B1 ;  /* 0x0000000000017941 */ /* 0x000fea0003800000 */
.L_x_230:
        /* <DEDUP_REMOVED lines=11> */
.L_x_233:
[----:B------:R-:W-:Y:S05]  /*ee90*/  BSYNC B1 ;  /* 0x0000000000017941 */ /* 0x000fea0003800000 */
.L_x_232:
        /* <DEDUP_REMOVED lines=14> */
.L_x_235:
[----:B------:R-:W-:Y:S05]  /*ef80*/  BSYNC B1 ;  /* 0x0000000000017941 */ /* 0x000fea0003800000 */
.L_x_234:
        /* <DEDUP_REMOVED lines=8> */
.L_x_237:
[----:B------:R-:W-:Y:S05]  /*f010*/  BSYNC B1 ;  /* 0x0000000000017941 */ /* 0x000fea0003800000 */
.L_x_236:
        /* <DEDUP_REMOVED lines=10> */
.L_x_239:
[----:B------:R-:W-:Y:S05]  /*f0c0*/  BSYNC B1 ;  /* 0x0000000000017941 */ /* 0x000fea0003800000 */
.L_x_238:
        /* <DEDUP_REMOVED lines=12> */
.L_x_241:
[----:B------:R-:W-:Y:S05]  /*f190*/  BSYNC B1 ;  /* 0x0000000000017941 */ /* 0x000fea0003800000 */
.L_x_240:
        /* <DEDUP_REMOVED lines=9> */
.L_x_243:
[----:B------:R-:W-:Y:S05]  /*f230*/  BSYNC B1 ;  /* 0x0000000000017941 */ /* 0x000fea0003800000 */
.L_x_242:
        /* <DEDUP_REMOVED lines=12> */
.L_x_245:
[----:B------:R-:W-:Y:S05]  /*f300*/  BSYNC B1 ;  /* 0x0000000000017941 */ /* 0x000fea0003800000 */
.L_x_244:
        /* <DEDUP_REMOVED lines=10> */
.L_x_247:
[----:B------:R-:W-:Y:S05]  /*f3b0*/  BSYNC B1 ;  /* 0x0000000000017941 */ /* 0x000fea0003800000 */
.L_x_246:
        /* <DEDUP_REMOVED lines=11> */
.L_x_249:
[----:B------:R-:W-:Y:S05]  /*f470*/  BSYNC B1 ;  /* 0x0000000000017941 */ /* 0x000fea0003800000 */
.L_x_248:
        /* <DEDUP_REMOVED lines=14> */
.L_x_251:
[----:B------:R-:W-:Y:S05]  /*f560*/  BSYNC B1 ;  /* 0x0000000000017941 */ /* 0x000fea0003800000 */
.L_x_250:
        /* <DEDUP_REMOVED lines=8> */
.L_x_253:
[----:B------:R-:W-:Y:S05]  /*f5f0*/  BSYNC B1 ;  /* 0x0000000000017941 */ /* 0x000fea0003800000 */
.L_x_252:
        /* <DEDUP_REMOVED lines=10> */
.L_x_255:
[----:B------:R-:W-:Y:S05]  /*f6a0*/  BSYNC B1 ;  /* 0x0000000000017941 */ /* 0x000fea0003800000 */
.L_x_254:
        /* <DEDUP_REMOVED lines=12> */
.L_x_257:
[----:B------:R-:W-:Y:S05]  /*f770*/  BSYNC B1 ;  /* 0x0000000000017941 */ /* 0x000fea0003800000 */
.L_x_256:
        /* <DEDUP_REMOVED lines=9> */
.L_x_259:
[----:B------:R-:W-:Y:S05]  /*f810*/  BSYNC B1 ;  /* 0x0000000000017941 */ /* 0x000fea0003800000 */
.L_x_258:
        /* <DEDUP_REMOVED lines=12> */
.L_x_261:
[----:B------:R-:W-:Y:S05]  /*f8e0*/  BSYNC B1 ;  /* 0x0000000000017941 */ /* 0x000fea0003800000 */
.L_x_260:
        /* <DEDUP_REMOVED lines=10> */
.L_x_263:
[----:B------:R-:W-:Y:S05]  /*f990*/  BSYNC B1 ;  /* 0x0000000000017941 */ /* 0x000fea0003800000 */
.L_x_262:
        /* <DEDUP_REMOVED lines=11> */
.L_x_265:
[----:B------:R-:W-:Y:S05]  /*fa50*/  BSYNC B1 ;  /* 0x0000000000017941 */ /* 0x000fea0003800000 */
.L_x_264:
        /* <DEDUP_REMOVED lines=14> */
.L_x_267:
[----:B------:R-:W-:Y:S05]  /*fb40*/  BSYNC B1 ;  /* 0x0000000000017941 */ /* 0x000fea0003800000 */
.L_x_266:
        /* <DEDUP_REMOVED lines=8> */
.L_x_269:
[----:B------:R-:W-:Y:S05]  /*fbd0*/  BSYNC B1 ;  /* 0x0000000000017941 */ /* 0x000fea0003800000 */
.L_x_268:
        /* <DEDUP_REMOVED lines=10> */
.L_x_271:
[----:B------:R-:W-:Y:S05]  /*fc80*/  BSYNC B1 ;  /* 0x0000000000017941 */ /* 0x000fea0003800000 */
.L_x_270:
        /* <DEDUP_REMOVED lines=12> */
.L_x_273:
[----:B------:R-:W-:Y:S05]  /*fd50*/  BSYNC B1 ;  /* 0x0000000000017941 */ /* 0x000fea0003800000 */
.L_x_272:
        /* <DEDUP_REMOVED lines=9> */
.L_x_275:
[----:B------:R-:W-:Y:S05]  /*fdf0*/  BSYNC B1 ;  /* 0x0000000000017941 */ /* 0x000fea0003800000 */
.L_x_274:
        /* <DEDUP_REMOVED lines=12> */
.L_x_277:
[----:B------:R-:W-:Y:S05]  /*fec0*/  BSYNC B1 ;  /* 0x0000000000017941 */ /* 0x000fea0003800000 */
.L_x_276:
        /* <DEDUP_REMOVED lines=10> */
.L_x_279:
[----:B------:R-:W-:Y:S05]  /*ff70*/  BSYNC B1 ;  /* 0x0000000000017941 */ /* 0x000fea0003800000 */
.L_x_278:
        /* <DEDUP_REMOVED lines=11> */
.L_x_281:
[----:B------:R-:W-:Y:S05]  /*10030*/  BSYNC B1 ;  /* 0x0000000000017941 */ /* 0x000fea0003800000 */
.L_x_280:
        /* <DEDUP_REMOVED lines=14> */
.L_x_283:
[----:B------:R-:W-:Y:S05]  /*10120*/  BSYNC B1 ;  /* 0x0000000000017941 */ /* 0x000fea0003800000 */
.L_x_282:
        /* <DEDUP_REMOVED lines=8> */
.L_x_285:
[----:B------:R-:W-:Y:S05]  /*101b0*/  BSYNC B1 ;  /* 0x0000000000017941 */ /* 0x000fea0003800000 */
.L_x_284:
        /* <DEDUP_REMOVED lines=10> */
.L_x_287:
[----:B------:R-:W-:Y:S05]  /*10260*/  BSYNC B1 ;  /* 0x0000000000017941 */ /* 0x000fea0003800000 */
.L_x_286:
[----:B-1----:R-:W2:Y:S01]  /*10270*/  LDL.LU R8, [R1+0xdf4] ;  /* 0x000df40001087983 */ /* 0x002ea20000300800 */
[----:B------:R-:W-:Y:S01]  /*10280*/  IADD3 R21, P1, R20, 0x80, RZ ;  /* 0x0000008014157810 */ /* 0x000fe20007f3e0ff */
[----:B------:R-:W-:Y:S01]  /*10290*/  @!P4 IMAD.MOV.U32 R9, RZ, RZ, R11 ;  /* 0x000000ffff09c224 */ /* 0x000fe200078e000b */
[----:B------:R-:W-:Y:S01]  /*102a0*/  ISETP.GE.AND P5, PT, R19, 0x81, PT ;  /* 0x000000811300780c */ /* 0x000fe20003fa6270 */
[----:B------:R-:W-:Y:S01]  /*102b0*/  BSSY B1, `(.L_x_288) ;  /* 0x0000014000017945 */ /* 0x000fe20003800000 */
[----:B------:R-:W-:Y:S01]  /*102c0*/  @!P0 IADD3 R152, P3, R10, UR46, RZ ;  /* 0x0000002e0a988c10 */ /* 0x000fe2000ff7e0ff */
[----:B------:R-:W-:Y:S01]  /*102d0*/  IMAD.X R157, RZ, RZ, UR9, P1 ;  /* 0x00000009ff9d7e24 */ /* 0x000fe200088e06ff */
[----:B------:R-:W-:Y:S01]  /*102e0*/  LOP3.LUT R18, R18, 0xfffffffb, RZ, 0xc0, !PT ;  /* 0xfffffffb12127812 */ /* 0x000fe200078ec0ff */
[----:B------:R-:W-:Y:S01]  /*102f0*/  IMAD.WIDE.U32 R154, R21, R6, R12 ;  /* 0x00000006159a7225 */ /* 0x000fe200078e000c */
[----:B------:R-:W-:-:S03]  /*10300*/  ISETP.LT.OR P1, PT, R0, 0x1, !P5 ;  /* 0x000000010000780c */ /* 0x000fc60006f21670 */
[----:B------:R-:W-:-:S04]  /*10310*/  IMAD R162, R157, R6, RZ ;  /* 0x000000069da27224 */ /* 0x000fc800078e02ff */
[----:B------:R-:W-:Y:S01]  /*10320*/  @P5 LOP3.LUT R18, R18, 0x4, RZ, 0xfc, !PT ;  /* 0x0000000412125812 */ /* 0x000fe200078efcff */
[----:B------:R-:W-:Y:S02]  /*10330*/  IMAD R162, R21, R7, R162 ;  /* 0x0000000715a27224 */ /* 0x000fe400078e02a2 */
[----:B--2---:R-:W-:Y:S02]  /*10340*/  @!P4 IMAD R153, R8, R16, R3 ;  /* 0x000000100899c224 */ /* 0x004fe400078e0203 */
[----:B------:R-:W-:-:S05]  /*10350*/  @!P4 IMAD.MOV.U32 R8, RZ, RZ, R10 ;  /* 0x000000ffff08c224 */ /* 0x000fca00078e000a */
[----:B------:R1:W-:Y:S02]  /*10360*/  @!P4 STG.E.U8 desc[UR36][R8.64+0xf9], R153 ;  /* 0x0000f9990800c986 */ /* 0x0003e4000c101124 */
[----:B-1----:R-:W-:Y:S02]  /*10370*/  @!P0 IADD3.X R153, R11, UR45, RZ, P3, !PT ;  /* 0x0000002d0b998c10 */ /* 0x002fe40009ffe4ff */
[----:B------:R-:W-:-:S04]  /*10380*/  @!P2 IADD3 R8, P3, R10, UR46, RZ ;  /* 0x0000002e0a08ac10 */ /* 0x000fc8000ff7e0ff */
[----:B------:R-:W-:Y:S02]  /*10390*/  @!P2 IADD3.X R9, R11, UR45, RZ, P3, !PT ;  /* 0x0000002d0b09ac10 */ /* 0x000fe40009ffe4ff */
[----:B------:R-:W-:Y:S01]  /*103a0*/  IADD3 R156, P3, R154, R14, RZ ;  /* 0x0000000e9a9c7210 */ /* 0x000fe20007f7e0ff */
[----:B------:R-:W-:-:S12]  /*103b0*/  @P0 BRA `(.L_x_289) ;  /* 0x00000000000c0947 */ /* 0x000fd80003800000 */
[----:B------:R-:W2:Y:S02]  /*103c0*/  LDG.E.U8 R2, desc[UR36][R158.64+0xf8] ;  /* 0x0000f8249e027981 */ /* 0x000ea4000c1e1100 */
[----:B--2---:R-:W-:-:S05]  /*103d0*/  PRMT R3, R2, 0x8880, RZ ;  /* 0x0000888002037816 */ /* 0x004fca00000000ff */
[----:B------:R-:W-:-:S07]  /*103e0*/  IMAD R3, R3, R17, RZ ;  /* 0x0000001103037224 */ /* 0x000fce00078e02ff */
.L_x_289:
[----:B------:R-:W-:Y:S05]  /*103f0*/  BSYNC B1 ;  /* 0x0000000000017941 */ /* 0x000fea0003800000 */
.L_x_288:
[----:B------:R-:W2:Y:S01]  /*10400*/  LDL.LU R163, [R1+0xdf8] ;  /* 0x000df80001a37983 */ /* 0x000ea20000300800 */
[----:B------:R-:W-:Y:S01]  /*10410*/  BSSY B1, `(.L_x_290) ;  /* 0x0000008000017945 */ /* 0x000fe20003800000 */
[----:B------:R-:W-:Y:S01]  /*10420*/  IADD3.X R157, R15, R155, R162, P3, !PT ;  /* 0x0000009b0f9d7210 */ /* 0x000fe20001ffe4a2 */
[----:B--2---:R-:W-:-:S05]  /*10430*/  @!P0 IMAD R154, R163, R16, R3 ;  /* 0x00000010a39a8224 */ /* 0x004fca00078e0203 */
[----:B------:R1:W-:Y:S01]  /*10440*/  @!P0 STG.E.U8 desc[UR36][R152.64+0xf8], R154 ;  /* 0x0000f89a98008986 */ /* 0x0003e2000c101124 */
[----:B------:R-:W-:Y:S05]  /*10450*/  @P2 BRA `(.L_x_291) ;  /* 0x00000000000c2947 */ /* 0x000fea0003800000 */
[----:B------:R-:W2:Y:S02]  /*10460*/  LDG.E.U8 R2, desc[UR36][R158.64+0xf9] ;  /* 0x0000f9249e027981 */ /* 0x000ea4000c1e1100 */
[----:B--2---:R-:W-:-:S05]  /*10470*/  PRMT R3, R2, 0x8880, RZ ;  /* 0x0000888002037816 */ /* 0x004fca00000000ff */
[----:B------:R-:W-:-:S07]  /*10480*/  IMAD R3, R3, R17, RZ ;  /* 0x0000001103037224 */ /* 0x000fce00078e02ff */
.L_x_291:
[----:B------:R-:W-:Y:S05]  /*10490*/  BSYNC B1 ;  /* 0x0000000000017941 */ /* 0x000fea0003800000 */
.L_x_290:
[----:B-1----:R-:W2:Y:S04]  /*104a0*/  LDL.LU R152, [R1+0xdfc] ;  /* 0x000dfc0001987983 */ /* 0x002ea80000300800 */
[----:B------:R-:W3:Y:S01]  /*104b0*/  LDL.LU R153, [R1+0xa00] ;  /* 0x000a000001997983 */ /* 0x000ee20000300800 */
[----:B--2---:R-:W-:-:S05]  /*104c0*/  @!P2 IMAD R152, R152, R16, R3 ;  /* 0x000000109898a224 */ /* 0x004fca00078e0203 */
[----:B------:R1:W-:Y:S04]  /*104d0*/  @!P2 STG.E.U8 desc[UR36][R8.64+0xf9], R152 ;  /* 0x0000f9980800a986 */ /* 0x0003e8000c101124 */
[----:B------:R-:W2:Y:S01]  /*104e0*/  @!P1 LDG.E.U8 R2, desc[UR36][R156.64] ;  /* 0x000000249c029981 */ /* 0x000ea2000c1e1100 */
[----:B------:R-:W-:Y:S01]  /*104f0*/  USHF.L.U64.HI UR4, UR10, 0x7, UR11 ;  /* 0x000000070a047899 */ /* 0x000fe2000801020b */
[----:B------:R-:W-:Y:S01]  /*10500*/  IMAD.WIDE.U32 R154, R21, R6, R4 ;  /* 0x00000006159a7225 */ /* 0x000fe200078e0004 */
[----:B------:R-:W-:Y:S01]  /*10510*/  ISETP.GE.AND P4, PT, R19, 0x89, PT ;  /* 0x000000891300780c */ /* 0x000fe20003f86270 */
[----:B------:R-:W-:Y:S02]  /*10520*/  BSSY B1, `(.L_x_292) ;  /* 0x0000013000017945 */ /* 0x000fe40003800000 */
[----:B------:R-:W-:-:S02]  /*10530*/  IMAD.IADD R162, R162, 0x1, R155 ;  /* 0x00000001a2a27824 */ /* 0x000fc400078e029b */
[----:B-1----:R-:W-:Y:S01]  /*10540*/  IMAD.U32 R152, RZ, RZ, UR10 ;  /* 0x0000000aff987e24 */ /* 0x002fe2000f8e00ff */
[----:B--2---:R-:W-:-:S05]  /*10550*/  @!P1 PRMT R8, R2, 0x8880, RZ ;  /* 0x0000888002089816 */ /* 0x004fca00000000ff */
[----:B------:R-:W-:Y:S01]  /*10560*/  @!P1 IMAD.MOV.U32 R9, RZ, RZ, R8 ;  /* 0x000000ffff099224 */ /* 0x000fe200078e0008 */
[----:B------:R-:W-:-:S03]  /*10570*/  LEA R8, P0, R152, R10, 0x7 ;  /* 0x0000000a98087211 */ /* 0x000fc600078038ff */
[----:B------:R-:W-:Y:S01]  /*10580*/  @!P1 IMAD R3, R9, R17, RZ ;  /* 0x0000001109039224 */ /* 0x000fe200078e02ff */
[----:B------:R-:W-:Y:S02]  /*10590*/  IADD3.X R9, R11, UR4, RZ, P0, !PT ;  /* 0x000000040b097c10 */ /* 0x000fe400087fe4ff */
[----:B------:R-:W-:Y:S01]  /*105a0*/  IADD3 R154, P0, P2, R22, R14, R154 ;  /* 0x0000000e169a7210 */ /* 0x000fe20007a1e09a */
[----:B---3--:R-:W-:-:S03]  /*105b0*/  @!P1 IMAD R21, R153, R16, R3 ;  /* 0x0000001099159224 */ /* 0x008fc600078e0203 */
[----:B------:R-:W-:Y:S02]  /*105c0*/  IADD3.X R155, R13, R15, R162, P0, P2 ;  /* 0x0000000f0d9b7210 */ /* 0x000fe400007e44a2 */
[----:B------:R1:W-:Y:S01]  /*105d0*/  @!P1 STG.E.U8 desc[UR36][R8.64], R21 ;  /* 0x0000001508009986 */ /* 0x0003e2000c101124 */
[C---:B------:R-:W-:Y:S02]  /*105e0*/  ISETP.LT.OR P1, PT, R0.reuse, 0x2, !P5 ;  /* 0x000000020000780c */ /* 0x040fe40006f21670 */
[C---:B------:R-:W-:Y:S02]  /*105f0*/  ISETP.LT.OR P2, PT, R0.reuse, 0x1, !P4 ;  /* 0x000000010000780c */ /* 0x040fe40006741670 */
[----:B------:R-:W-:-:S09]  /*10600*/  ISETP.LT.OR P0, PT, R0, 0x2, !P4 ;  /* 0x000000020000780c */ /* 0x000fd20006701670 */
[----:B-1----:R-:W-:Y:S05]  /*10610*/  @P1 BRA `(.L_x_293) ;  /* 0x00000000000c1947 */ /* 0x002fea0003800000 */
[----:B------:R-:W2:Y:S02]  /*10620*/  LDG.E.U8 R2, desc[UR36][R156.64+0x1] ;  /* 0x000001249c027981 */ /* 0x000ea4000c1e1100 */
[----:B--2---:R-:W-:-:S05]  /*10630*/  PRMT R3, R2, 0x8880, RZ ;  /* 0x0000888002037816 */ /* 0x004fca00000000ff */
[----:B------:R-:W-:-:S07]  /*10640*/  IMAD R3, R3, R17, RZ ;  /* 0x0000001103037224 */ /* 0x000fce00078e02ff */
.L_x_293:
[----:B------:R-:W-:Y:S05]  /*10650*/  BSYNC B1 ;  /* 0x0000000000017941 */ /* 0x000fea0003800000 */
.L_x_292:
[----:B------:R-:W2:Y:S01]  /*10660*/  LDL.LU R21, [R1+0xa04] ;  /* 0x000a040001157983 */ /* 0x000ea20000300800 */
[----:B------:R-:W-:Y:S01]  /*10670*/  BSSY B1, `(.L_x_294) ;  /* 0x000000a000017945 */ /* 0x000fe20003800000 */
[----:B--2---:R-:W-:-:S05]  /*10680*/  @!P1 IMAD R21, R21, R16, R3 ;  /* 0x0000001015159224 */ /* 0x004fca00078e0203 */
[----:B------:R1:W-:Y:S01]  /*10690*/  @!P1 STG.E.U8 desc[UR36][R8.64+0x1], R21 ;  /* 0x0000011508009986 */ /* 0x0003e2000c101124 */
[----:B------:R-:W-:-:S04]  /*106a0*/  @!P2 IADD3 R162, P1, R8, UR46, RZ ;  /* 0x0000002e08a2ac10 */ /* 0x000fc8000ff3e0ff */
[----:B------:R-:W-:Y:S02]  /*106b0*/  @!P2 IADD3.X R163, R9, UR45, RZ, P1, !PT ;  /* 0x0000002d09a3ac10 */ /* 0x000fe40008ffe4ff */
[----:B------:R-:W-:Y:S01]  /*106c0*/  @!P0 IADD3 R152, P1, R8, UR46, RZ ;  /* 0x0000002e08988c10 */ /* 0x000fe2000ff3e0ff */
[----:B------:R-:W-:-:S12]  /*106d0*/  @P2 BRA `(.L_x_295) ;  /* 0x00000000000c2947 */ /* 0x000fd80003800000 */
[----:B------:R-:W2:Y:S02]  /*106e0*/  LDG.E.U8 R2, desc[UR36][R154.64] ;  /* 0x000000249a027981 */ /* 0x000ea4000c1e1100 */
[----:B--2---:R-:W-:-:S05]  /*106f0*/  PRMT R3, R2, 0x8880, RZ ;  /* 0x0000888002037816 */ /* 0x004fca00000000ff */
[----:B------:R-:W-:-:S07]  /*10700*/  IMAD R3, R3, R17, RZ ;  /* 0x0000001103037224 */ /* 0x000fce00078e02ff */
.L_x_295:
[----:B------:R-:W-:Y:S05]  /*10710*/  BSYNC B1 ;  /* 0x0000000000017941 */ /* 0x000fea0003800000 */
.L_x_294:
[----:B-1----:R-:W2:Y:S01]  /*10720*/  LDL.LU R21, [R1+0xa08] ;  /* 0x000a080001157983 */ /* 0x002ea20000300800 */
[----:B------:R-:W-:Y:S01]  /*10730*/  BSSY B1, `(.L_x_296) ;  /* 0x0000008000017945 */ /* 0x000fe20003800000 */
[----:B------:R-:W-:Y:S01]  /*10740*/  @!P0 IADD3.X R153, R9, UR45, RZ, P1, !PT ;  /* 0x0000002d09998c10 */ /* 0x000fe20008ffe4ff */
[----:B--2---:R-:W-:-:S05]  /*10750*/  @!P2 IMAD R21, R21, R16, R3 ;  /* 0x000000101515a224 */ /* 0x004fca00078e0203 */
[----:B------:R1:W-:Y:S01]  /*10760*/  @!P2 STG.E.U8 desc[UR36][R162.64], R21 ;  /* 0x00000015a200a986 */ /* 0x0003e2000c101124 */
[----:B------:R-:W-:Y:S05]  /*10770*/  @P0 BRA `(.L_x_297) ;  /* 0x00000000000c0947 */ /* 0x000fea0003800000 */
[----:B------:R-:W2:Y:S02]  /*10780*/  LDG.E.U8 R2, desc[UR36][R154.64+0x1] ;  /* 0x000001249a027981 */ /* 0x000ea4000c1e1100 */
[----:B--2---:R-:W-:-:S05]  /*10790*/  PRMT R3, R2, 0x8880, RZ ;  /* 0x0000888002037816 */ /* 0x004fca00000000ff */
[----:B------:R-:W-:-:S07]  /*107a0*/  IMAD R3, R3, R17, RZ ;  /* 0x0000001103037224 */ /* 0x000fce00078e02ff */
.L_x_297:
[----:B------:R-:W-:Y:S05]  /*107b0*/  BSYNC B1 ;  /* 0x0000000000017941 */ /* 0x000fea0003800000 */
.L_x_296:
[----:B-1----:R-:W2:Y:S01]  /*107c0*/  LDL.LU R21, [R1+0xa0c] ;  /* 0x000a0c0001157983 */ /* 0x002ea20000300800 */
[C---:B------:R-:W-:Y:S01]  /*107d0*/  ISETP.LT.OR P2, PT, R0.reuse, 0x9, !P5 ;  /* 0x000000090000780c */ /* 0x040fe20006f41670 */
[----:B------:R-:W-:Y:S01]  /*107e0*/  BSSY B1, `(.L_x_298) ;  /* 0x0000009000017945 */ /* 0x000fe20003800000 */
[----:B------:R-:W-:Y:S01]  /*107f0*/  ISETP.LT.OR P1, PT, R0, 0xa, !P5 ;  /* 0x0000000a0000780c */ /* 0x000fe20006f21670 */
[----:B--2---:R-:W-:-:S05]  /*10800*/  @!P0 IMAD R21, R21, R16, R3 ;  /* 0x0000001015158224 */ /* 0x004fca00078e0203 */
[----:B------:R1:W-:Y:S01]  /*10810*/  @!P0 STG.E.U8 desc[UR36][R152.64+0x1], R21 ;  /* 0x0000011598008986 */ /* 0x0003e2000c101124 */
[----:B------:R-:W-:-:S04]  /*10820*/  ISETP.LT.OR P0, PT, R0, 0x9, !P4 ;  /* 0x000000090000780c */ /* 0x000fc80006701670 */
[----:B------:R-:W-:Y:S09]  /*10830*/  @P2 BRA `(.L_x_299) ;  /* 0x00000000000c2947 */ /* 0x000ff20003800000 */
[----:B------:R-:W2:Y:S02]  /*10840*/  LDG.E.U8 R2, desc[UR36][R156.64+0x8] ;  /* 0x000008249c027981 */ /* 0x000ea4000c1e1100 */
[----:B--2---:R-:W-:-:S05]  /*10850*/  PRMT R3, R2, 0x8880, RZ ;  /* 0x0000888002037816 */ /* 0x004fca00000000ff */
[----:B------:R-:W-:-:S07]  /*10860*/  IMAD R3, R3, R17, RZ ;  /* 0x0000001103037224 */ /* 0x000fce00078e02ff */
.L_x_299:
[----:B------:R-:W-:Y:S05]  /*10870*/  BSYNC B1 ;  /* 0x0000000000017941 */ /* 0x000fea0003800000 */
.L_x_298:
[----:B-1----:R-:W2:Y:S01]  /*10880*/  LDL.LU R21, [R1+0xa10] ;  /* 0x000a100001157983 */ /* 0x002ea20000300800 */
[----:B------:R-:W-:Y:S01]  /*10890*/  BSSY B1, `(.L_x_300) ;  /* 0x0000007000017945 */ /* 0x000fe20003800000 */
[----:B--2---:R-:W-:-:S05]  /*108a0*/  @!P2 IMAD R21, R21, R16, R3 ;  /* 0x000000101515a224 */ /* 0x004fca00078e0203 */
[----:B------:R1:W-:Y:S01]  /*108b0*/  @!P2 STG.E.U8 desc[UR36][R8.64+0x8], R21 ;  /* 0x000008150800a986 */ /* 0x0003e2000c101124 */
[----:B------:R-:W-:Y:S05]  /*108c0*/  @P1 BRA `(.L_x_301) ;  /* 0x00000000000c1947 */ /* 0x000fea0003800000 */
[----:B------:R-:W2:Y:S02]  /*108d0*/  LDG.E.U8 R2, desc[UR36][R156.64+0x9] ;  /* 0x000009249c027981 */ /* 0x000ea4000c1e1100 */
[----:B--2---:R-:W-:-:S05]  /*108e0*/  PRMT R3, R2, 0x8880, RZ ;  /* 0x0000888002037816 */ /* 0x004fca00000000ff */
[----:B------:R-:W-:-:S07]  /*108f0*/  IMAD R3, R3, R17, RZ ;  /* 0x0000001103037224 */ /* 0x000fce00078e02ff */
.L_x_301:
[----:B------:R-:W-:Y:S05]  /*10900*/  BSYNC B1 ;  /* 0x0000000000017941 */ /* 0x000fea0003800000 */
.L_x_300:
[----:B-1----:R-:W2:Y:S01]  /*10910*/  LDL.LU R21, [R1+0xa14] ;  /* 0x000a140001157983 */ /* 0x002ea20000300800 */
[----:B------:R-:W-:Y:S01]  /*10920*/  BSSY B1, `(.L_x_302) ;  /* 0x000000a000017945 */ /* 0x000fe20003800000 */
[----:B------:R-:W-:Y:S01]  /*10930*/  ISETP.LT.OR P2, PT, R0, 0xa, !P4 ;  /* 0x0000000a0000780c */ /* 0x000fe20006741670 */
[----:B--2---:R-:W-:-:S05]  /*10940*/  @!P1 IMAD R21, R21, R16, R3 ;  /* 0x0000001015159224 */ /* 0x004fca00078e0203 */
[----:B------:R1:W-:Y:S01]  /*10950*/  @!P1 STG.E.U8 desc[UR36][R8.64+0x9], R21 ;  /* 0x0000091508009986 */ /* 0x0003e2000c101124 */
[----:B------:R-:W-:-:S04]  /*10960*/  @!P0 IADD3 R152, P1, R8, UR46, RZ ;  /* 0x0000002e08988c10 */ /* 0x000fc8000ff3e0ff */
[----:B------:R-:W-:Y:S01]  /*10970*/  @!P0 IADD3.X R153, R9, UR45, RZ, P1, !PT ;  /* 0x0000002d09998c10 */ /* 0x000fe20008ffe4ff */
[----:B------:R-:W-:Y:S08]  /*10980*/  @P0 BRA `(.L_x_303) ;  /* 0x00000000000c0947 */ /* 0x000ff00003800000 */
[----:B------:R-:W2:Y:S02]  /*10990*/  LDG.E.U8 R2, desc[UR36][R154.64+0x8] ;  /* 0x000008249a027981 */ /* 0x000ea4000c1e1100 */
[----:B--2---:R-:W-:-:S05]  /*109a0*/  PRMT R3, R2, 0x8880, RZ ;  /* 0x0000888002037816 */ /* 0x004fca00000000ff */
[----:B------:R-:W-:-:S07]  /*109b0*/  IMAD R3, R3, R17, RZ ;  /* 0x0000001103037224 */ /* 0x000fce00078e02ff */
.L_x_303:
[----:B------:R-:W-:Y:S05]  /*109c0*/  BSYNC B1 ;  /* 0x0000000000017941 */ /* 0x000fea0003800000 */
.L_x_302:
[----:B-1----:R-:W2:Y:S01]  /*109d0*/  LDL.LU R21, [R1+0xa18] ;  /* 0x000a180001157983 */ /* 0x002ea20000300800 */
[----:B------:R-:W-:Y:S01]  /*109e0*/  BSSY B1, `(.L_x_304) ;  /* 0x000000a000017945 */ /* 0x000fe20003800000 */
[----:B------:R-:W-:Y:S01]  /*109f0*/  ISETP.LT.OR P1, PT, R0, 0x11, !P5 ;  /* 0x000000110000780c */ /* 0x000fe20006f21670 */
[----:B--2---:R-:W-:-:S05]  /*10a00*/  @!P0 IMAD R21, R21, R16, R3 ;  /* 0x0000001015158224 */ /* 0x004fca00078e0203 */
[----:B------:R1:W-:Y:S02]  /*10a10*/  @!P0 STG.E.U8 desc[UR36][R152.64+0x8], R21 ;  /* 0x0000081598008986 */ /* 0x0003e4000c101124 */
[----:B-1----:R-:W-:-:S04]  /*10a20*/  @!P2 IADD3 R152, P0, R8, UR46, RZ ;  /* 0x0000002e0898ac10 */ /* 0x002fc8000ff1e0ff */
[----:B------:R-:W-:Y:S01]  /*10a30*/  @!P2 IADD3.X R153, R9, UR45, RZ, P0, !PT ;  /* 0x0000002d0999ac10 */ /* 0x000fe200087fe4ff */
[----:B------:R-:W-:Y:S08]  /*10a40*/  @P2 BRA `(.L_x_305) ;  /* 0x00000000000c2947 */ /* 0x000ff00003800000 */
[----:B------:R-:W2:Y:S02]  /*10a50*/  LDG.E.U8 R2, desc[UR36][R154.64+0x9] ;  /* 0x000009249a027981 */ /* 0x000ea4000c1e1100 */
[----:B--2---:R-:W-:-:S05]  /*10a60*/  PRMT R3, R2, 0x8880, RZ ;  /* 0x0000888002037816 */ /* 0x004fca00000000ff */
[----:B------:R-:W-:-:S07]  /*10a70*/  IMAD R3, R3, R17, RZ ;  /* 0x0000001103037224 */ /* 0x000fce00078e02ff */
.L_x_305:
[----:B------:R-:W-:Y:S05]  /*10a80*/  BSYNC B1 ;  /* 0x0000000000017941 */ /* 0x000fea0003800000 */
.L_x_304:
        /* <DEDUP_REMOVED lines=8> */
.L_x_307:
[----:B------:R-:W-:Y:S05]  /*10b10*/  BSYNC B1 ;  /* 0x0000000000017941 */ /* 0x000fea0003800000 */
.L_x_306:
        /* <DEDUP_REMOVED lines=11> */
.L_x_309:
[----:B------:R-:W-:Y:S05]  /*10bd0*/  BSYNC B1 ;  /* 0x0000000000017941 */ /* 0x000fea0003800000 */
.L_x_308:
[----:B-1----:R-:W2:Y:S01]  /*10be0*/  LDL.LU R21, [R1+0xa24] ;  /* 0x000a240001157983 */ /* 0x002ea20000300800 */
        /* <DEDUP_REMOVED lines=10> */
.L_x_311:
[----:B------:R-:W-:Y:S05]  /*10c90*/  BSYNC B1 ;  /* 0x0000000000017941 */ /* 0x000fea0003800000 */
.L_x_310:
        /* <DEDUP_REMOVED lines=9> */
.L_x_313:
[----:B------:R-:W-:Y:S05]  /*10d30*/  BSYNC B1 ;  /* 0x0000000000017941 */ /* 0x000fea0003800000 */
.L_x_312:
        /* <DEDUP_REMOVED lines=11> */
.L_x_315:
[----:B------:R-:W-:Y:S05]  /*10df0*/  BSYNC B1 ;  /* 0x0000000000017941 */ /* 0x000fea0003800000 */
.L_x_314:
        /* <DEDUP_REMOVED lines=8> */
.L_x_317:
[----:B------:R-:W-:Y:S05]  /*10e80*/  BSYNC B1 ;  /* 0x0000000000017941 */ /* 0x000fea0003800000 */
.L_x_316:
        /* <DEDUP_REMOVED lines=11> */
.L_x_319:
[----:B------:R-:W-:Y:S05]  /*10f40*/  BSYNC B1 ;  /* 0x0000000000017941 */ /* 0x000fea0003800000 */
.L_x_318:
        /* <DEDUP_REMOVED lines=11> */
.L_x_321:
[----:B------:R-:W-:Y:S05]  /*11000*/  BSYNC B1 ;  /* 0x0000000000017941 */ /* 0x000fea0003800000 */
.L_x_320:
        /* <DEDUP_REMOVED lines=8> */
.L_x_323:
[----:B------:R-:W-:Y:S05]  /*11090*/  BSYNC B1 ;  /* 0x0000000000017941 */ /* 0x000fea0003800000 */
.L_x_322:
        /* <DEDUP_REMOVED lines=11> */
.L_x_325:
[----:B------:R-:W-:Y:S05]  /*11150*/  BSYNC B1 ;  /* 0x0000000000017941 */ /* 0x000fea0003800000 */
.L_x_324:
        /* <DEDUP_REMOVED lines=11> */
.L_x_327:
[----:B------:R-:W-:Y:S05]  /*11210*/  BSYNC B1 ;  /* 0x0000000000017941 */ /* 0x000fea0003800000 */
.L_x_326:
        /* <DEDUP_REMOVED lines=9> */
.L_x_329:
[----:B------:R-:W-:Y:S05]  /*112b0*/  BSYNC B1 ;  /* 0x0000000000017941 */ /* 0x000fea0003800000 */
.L_x_328:
        /* <DEDUP_REMOVED lines=11> */
.L_x_331:
[----:B------:R-:W-:Y:S05]  /*11370*/  BSYNC B1 ;  /* 0x0000000000017941 */ /* 0x000fea0003800000 */
.L_x_330:
        /* <DEDUP_REMOVED lines=8> */
.L_x_333:
[----:B------:R-:W-:Y:S05]  /*11400*/  BSYNC B1 ;  /* 0x0000000000017941 */ /* 0x000fea0003800000 */
.L_x_332:
        /* <DEDUP_REMOVED lines=11> */
.L_x_335:
[----:B------:R-:W-:Y:S05]  /*114c0*/  BSYNC B1 ;  /* 0x0000000000017941 */ /* 0x000fea0003800000 */
.L_x_334:
        /* <DEDUP_REMOVED lines=11> */
.L_x_337:
[----:B------:R-:W-:Y:S05]  /*11580*/  BSYNC B1 ;  /* 0x0000000000017941 */ /* 0x000fea0003800000 */
.L_x_336:
        /* <DEDUP_REMOVED lines=8> */
.L_x_339:
[----:B------:R-:W-:Y:S05]  /*11610*/  BSYNC B1 ;  /* 0x0000000000017941 */ /* 0x000fea0003800000 */
.L_x_338:
        /* <DEDUP_REMOVED lines=11> */
.L_x_341:
[----:B------:R-:W-:Y:S05]  /*116d0*/  BSYNC B1 ;  /* 0x0000000000017941 */ /* 0x000fea0003800000 */
.L_x_340:
        /* <DEDUP_REMOVED lines=11> */
.L_x_343:
[----:B------:R-:W-:Y:S05]  /*11790*/  BSYNC B1 ;  /* 0x0000000000017941 */ /* 0x000fea0003800000 */
.L_x_342:
        /* <DEDUP_REMOVED lines=9> */
.L_x_345:
[----:B------:R-:W-:Y:S05]  /*11830*/  BSYNC B1 ;  /* 0x0000000000017941 */ /* 0x000fea0003800000 */
.L_x_344:
        /* <DEDUP_REMOVED lines=11> */
.L_x_347:
[----:B------:R-:W-:Y:S05]  /*118f0*/  BSYNC B1 ;  /* 0x0000000000017941 */ /* 0x000fea0003800000 */
.L_x_346:
        /* <DEDUP_REMOVED lines=8> */
.L_x_349:
[----:B------:R-:W-:Y:S05]  /*11980*/  BSYNC B1 ;  /* 0x0000000000017941 */ /* 0x000fea0003800000 */
.L_x_348:
        /* <DEDUP_REMOVED lines=11> */
.L_x_351:
[----:B------:R-:W-:Y:S05]  /*11a40*/  BSYNC B1 ;  /* 0x0000000000017941 */ /* 0x000fea0003800000 */
.L_x_350:
        /* <DEDUP_REMOVED lines=11> */
.L_x_353:
[----:B------:R-:W-:Y:S05]  /*11b00*/  BSYNC B1 ;  /* 0x0000000000017941 */ /* 0x000fea0003800000 */
.L_x_352:
        /* <DEDUP_REMOVED lines=8> */
.L_x_355:
[----:B------:R-:W-:Y:S05]  /*11b90*/  BSYNC B1 ;  /* 0x0000000000017941 */ /* 0x000fea0003800000 */
.L_x_354:
        /* <DEDUP_REMOVED lines=11> */
.L_x_357:
[----:B------:R-:W-:Y:S05]  /*11c50*/  BSYNC B1 ;  /* 0x0000000000017941 */ /* 0x000fea0003800000 */
.L_x_356:
        /* <DEDUP_REMOVED lines=11> */
.L_x_359:
[----:B------:R-:W-:Y:S05]  /*11d10*/  BSYNC B1 ;  /* 0x0000000000017941 */ /* 0x000fea0003800000 */
.L_x_358:
        /* <DEDUP_REMOVED lines=9> */
.L_x_361:
[----:B------:R-:W-:Y:S05]  /*11db0*/  BSYNC B1 ;  /* 0x0000000000017941 */ /* 0x000fea0003800000 */
.L_x_360:
        /* <DEDUP_REMOVED lines=11> */
.L_x_363:
[----:B------:R-:W-:Y:S05]  /*11e70*/  BSYNC B1 ;  /* 0x0000000000017941 */ /* 0x000fea0003800000 */
.L_x_362:
        /* <DEDUP_REMOVED lines=8> */
.L_x_365:
[----:B------:R-:W-:Y:S05]  /*11f00*/  BSYNC B1 ;  /* 0x0000000000017941 */ /* 0x000fea0003800000 */
.L_x_364:
        /* <DEDUP_REMOVED lines=11> */
.L_x_367:
[----:B------:R-:W-:Y:S05]  /*11fc0*/  BSYNC B1 ;  /* 0x0000000000017941 */ /* 0x000fea0003800000 */
.L_x_366:
        /* <DEDUP_REMOVED lines=11> */
.L_x_369:
[----:B------:R-:W-:Y:S05]  /*12080*/  BSYNC B1 ;  /* 0x0000000000017941 */ /* 0x000fea0003800000 */
.L_x_368:
        /* <DEDUP_REMOVED lines=8> */
.L_x_371:
[----:B------:R-:W-:Y:S05]  /*12110*/  BSYNC B1 ;  /* 0x0000000000017941 */ /* 0x000fea0003800000 */
.L_x_370:
        /* <DEDUP_REMOVED lines=11> */
.L_x_373:
[----:B------:R-:W-:Y:S05]  /*121d0*/  BSYNC B1 ;  /* 0x0000000000017941 */ /* 0x000fea0003800000 */
.L_x_372:
        /* <DEDUP_REMOVED lines=11> */
.L_x_375:
[----:B------:R-:W-:Y:S05]  /*12290*/  BSYNC B1 ;  /* 0x0000000000017941 */ /* 0x000fea0003800000 */
.L_x_374:
        /* <DEDUP_REMOVED lines=9> */
.L_x_377:
[----:B------:R-:W-:Y:S05]  /*12330*/  BSYNC B1 ;  /* 0x0000000000017941 */ /* 0x000fea0003800000 */
.L_x_376:
        /* <DEDUP_REMOVED lines=11> */
.L_x_379:
[----:B------:R-:W-:Y:S05]  /*123f0*/  BSYNC B1 ;  /* 0x0000000000017941 */ /* 0x000fea0003800000 */
.L_x_378:
        /* <DEDUP_REMOVED lines=8> */
.L_x_381:
[----:B------:R-:W-:Y:S05]  /*12480*/  BSYNC B1 ;  /* 0x0000000000017941 */ /* 0x000fea0003800000 */
.L_x_380:
        /* <DEDUP_REMOVED lines=11> */
.L_x_383:
[----:B------:R-:W-:Y:S05]  /*12540*/  BSYNC B1 ;  /* 0x0000000000017941 */ /* 0x000fea0003800000 */
.L_x_382:
        /* <DEDUP_REMOVED lines=11> */
.L_x_385:
[----:B------:R-:W-:Y:S05]  /*12600*/  BSYNC B1 ;  /* 0x0000000000017941 */ /* 0x000fea0003800000 */
.L_x_384:
        /* <DEDUP_REMOVED lines=8> */
.L_x_387:
[----:B------:R-:W-:Y:S05]  /*12690*/  BSYNC B1 ;  /* 0x0000000000017941 */ /* 0x000fea0003800000 */
.L_x_386:
        /* <DEDUP_REMOVED lines=11> */
.L_x_389:
[----:B------:R-:W-:Y:S05]  /*12750*/  BSYNC B1 ;  /* 0x0000000000017941 */ /* 0x000fea0003800000 */
.L_x_388:
        /* <DEDUP_REMOVED lines=11> */
.L_x_391:
[----:B------:R-:W-:Y:S05]  /*12810*/  BSYNC B1 ;  /* 0x0000000000017941 */ /* 0x000fea0003800000 */
.L_x_390:
        /* <DEDUP_REMOVED lines=9> */
.L_x_393:
[----:B------:R-:W-:Y:S05]  /*128b0*/  BSYNC B1 ;  /* 0x0000000000017941 */ /* 0x000fea0003800000 */
.L_x_392:
        /* <DEDUP_REMOVED lines=11> */
.L_x_395:
[----:B------:R-:W-:Y:S05]  /*12970*/  BSYNC B1 ;  /* 0x0000000000017941 */ /* 0x000fea0003800000 */
.L_x_394:
        /* <DEDUP_REMOVED lines=8> */
.L_x_397:
[----:B------:R-:W-:Y:S05]  /*12a00*/  BSYNC B1 ;  /* 0x0000000000017941 */ /* 0x000fea0003800000 */
.L_x_396:
        /* <DEDUP_REMOVED lines=11> */
.L_x_399:
[----:B------:R-:W-:Y:S05]  /*12ac0*/  BSYNC B1 ;  /* 0x0000000000017941 */ /* 0x000fea0003800000 */
.L_x_398:
        /* <DEDUP_REMOVED lines=11> */
.L_x_401:
[----:B------:R-:W-:Y:S05]  /*12b80*/  BSYNC B1 ;  /* 0x0000000000017941 */ /* 0x000fea0003800000 */
.L_x_400:
        /* <DEDUP_REMOVED lines=8> */
.L_x_403:
[----:B------:R-:W-:Y:S05]  /*12c10*/  BSYNC B1 ;  /* 0x0000000000017941 */ /* 0x000fea0003800000 */
.L_x_402:
        /* <DEDUP_REMOVED lines=11> */
.L_x_405:
[----:B------:R-:W-:Y:S05]  /*12cd0*/  BSYNC B1 ;  /* 0x0000000000017941 */ /* 0x000fea0003800000 */
.L_x_404:
        /* <DEDUP_REMOVED lines=11> */
.L_x_407:
[----:B------:R-:W-:Y:S05]  /*12d90*/  BSYNC B1 ;  /* 0x0000000000017941 */ /* 0x000fea0003800000 */
.L_x_406:
        /* <DEDUP_REMOVED lines=9> */
.L_x_409:
[----:B------:R-:W-:Y:S05]  /*12e30*/  BSYNC B1 ;  /* 0x0000000000017941 */ /* 0x000fea0003800000 */
.L_x_408:
        /* <DEDUP_REMOVED lines=11> */
.L_x_411:
[----:B------:R-:W-:Y:S05]  /*12ef0*/  BSYNC B1 ;  /* 0x0000000000017941 */ /* 0x000fea0003800000 */
.L_x_410:
        /* <DEDUP_REMOVED lines=8> */
.L_x_413:
[----:B------:R-:W-:Y:S05]  /*12f80*/  BSYNC B1 ;  /* 0x0000000000017941 */ /* 0x000fea0003800000 */
.L_x_412:
        /* <DEDUP_REMOVED lines=11> */
.L_x_415:
[----:B------:R-:W-:Y:S05]  /*13040*/  BSYNC B1 ;  /* 0x0000000000017941 */ /* 0x000fea0003800000 */
.L_x_414:
        /* <DEDUP_REMOVED lines=11> */
.L_x_417:
[----:B------:R-:W-:Y:S05]  /*13100*/  BSYNC B1 ;  /* 0x0000000000017941 */ /* 0x000fea0003800000 */
.L_x_416:
        /* <DEDUP_REMOVED lines=8> */
.L_x_419:
[----:B------:R-:W-:Y:S05]  /*13190*/  BSYNC B1 ;  /* 0x0000000000017941 */ /* 0x000fea0003800000 */
.L_x_418:
        /* <DEDUP_REMOVED lines=11> */
.L_x_421:
[----:B------:R-:W-:Y:S05]  /*13250*/  BSYNC B1 ;  /* 0x0000000000017941 */ /* 0x000fea0003800000 */
.L_x_420:
        /* <DEDUP_REMOVED lines=11> */
.L_x_423:
[----:B------:R-:W-:Y:S05]  /*13310*/  BSYNC B1 ;  /* 0x0000000000017941 */ /* 0x000fea0003800000 */
.L_x_422:
        /* <DEDUP_REMOVED lines=9> */
.L_x_425:
[----:B------:R-:W-:Y:S05]  /*133b0*/  BSYNC B1 ;  /* 0x0000000000017941 */ /* 0x000fea0003800000 */
.L_x_424:
        /* <DEDUP_REMOVED lines=11> */
.L_x_427:
[----:B------:R-:W-:Y:S05]  /*13470*/  BSYNC B1 ;  /* 0x0000000000017941 */ /* 0x000fea0003800000 */
.L_x_426:
        /* <DEDUP_REMOVED lines=8> */
.L_x_429:
[----:B------:R-:W-:Y:S05]  /*13500*/  BSYNC B1 ;  /* 0x0000000000017941 */ /* 0x000fea0003800000 */
.L_x_428:
        /* <DEDUP_REMOVED lines=11> */
.L_x_431:
[----:B------:R-:W-:Y:S05]  /*135c0*/  BSYNC B1 ;  /* 0x0000000000017941 */ /* 0x000fea0003800000 */
.L_x_430:
        /* <DEDUP_REMOVED lines=11> */
.L_x_433:
[----:B------:R-:W-:Y:S05]  /*13680*/  BSYNC B1 ;  /* 0x0000000000017941 */ /* 0x000fea0003800000 */
.L_x_432:
        /* <DEDUP_REMOVED lines=8> */
.L_x_435:
[----:B------:R-:W-:Y:S05]  /*13710*/  BSYNC B1 ;  /* 0x0000000000017941 */ /* 0x000fea0003800000 */
.L_x_434:
        /* <DEDUP_REMOVED lines=11> */
.L_x_437:
[----:B------:R-:W-:Y:S05]  /*137d0*/  BSYNC B1 ;  /* 0x0000000000017941 */ /* 0x000fea0003800000 */
.L_x_436:
        /* <DEDUP_REMOVED lines=11> */
.L_x_439:
[----:B------:R-:W-:Y:S05]  /*13890*/  BSYNC B1 ;  /* 0x0000000000017941 */ /* 0x000fea0003800000 */
.L_x_438:
        /* <DEDUP_REMOVED lines=9> */
.L_x_441:
[----:B------:R-:W-:Y:S05]  /*13930*/  BSYNC B1 ;  /* 0x0000000000017941 */ /* 0x000fea0003800000 */
.L_x_440:
        /* <DEDUP_REMOVED lines=11> */
.L_x_443:
[----:B------:R-:W-:Y:S05]  /*139f0*/  BSYNC B1 ;  /* 0x0000000000017941 */ /* 0x000fea0003800000 */
.L_x_442:
        /* <DEDUP_REMOVED lines=8> */
.L_x_445:
[----:B------:R-:W-:Y:S05]  /*13a80*/  BSYNC B1 ;  /* 0x0000000000017941 */ /* 0x000fea0003800000 */
.L_x_444:
        /* <DEDUP_REMOVED lines=11> */
.L_x_447:
[----:B------:R-:W-:Y:S05]  /*13b40*/  BSYNC B1 ;  /* 0x0000000000017941 */ /* 0x000fea0003800000 */
.L_x_446:
        /* <DEDUP_REMOVED lines=11> */
.L_x_449:
[----:B------:R-:W-:Y:S05]  /*13c00*/  BSYNC B1 ;  /* 0x0000000000017941 */ /* 0x000fea0003800000 */
.L_x_448:
        /* <DEDUP_REMOVED lines=8> */
.L_x_451:
[----:B------:R-:W-:Y:S05]  /*13c90*/  BSYNC B1 ;  /* 0x0000000000017941 */ /* 0x000fea0003800000 */
.L_x_450:
        /* <DEDUP_REMOVED lines=11> */
.L_x_453:
[----:B------:R-:W-:Y:S05]  /*13d50*/  BSYNC B1 ;  /* 0x0000000000017941 */ /* 0x000fea0003800000 */
.L_x_452:
        /* <DEDUP_REMOVED lines=11> */
.L_x_455:
[----:B------:R-:W-:Y:S05]  /*13e10*/  BSYNC B1 ;  /* 0x0000000000017941 */ /* 0x000fea0003800000 */
.L_x_454:
        /* <DEDUP_REMOVED lines=9> */
.L_x_457:
[----:B------:R-:W-:Y:S05]  /*13eb0*/  BSYNC B1 ;  /* 0x0000000000017941 */ /* 0x000fea0003800000 */
.L_x_456:
        /* <DEDUP_REMOVED lines=11> */
.L_x_459:
[----:B------:R-:W-:Y:S05]  /*13f70*/  BSYNC B1 ;  /* 0x0000000000017941 */ /* 0x000fea0003800000 */
.L_x_458:
        /* <DEDUP_REMOVED lines=8> */
.L_x_461:
[----:B------:R-:W-:Y:S05]  /*14000*/  BSYNC B1 ;  /* 0x0000000000017941 */ /* 0x000fea0003800000 */
.L_x_460:
        /* <DEDUP_REMOVED lines=11> */
.L_x_463:
[----:B------:R-:W-:Y:S05]  /*140c0*/  BSYNC B1 ;  /* 0x0000000000017941 */ /* 0x000fea0003800000 */
.L_x_462:
        /* <DEDUP_REMOVED lines=11> */
.L_x_465:
[----:B------:R-:W-:Y:S05]  /*14180*/  BSYNC B1 ;  /* 0x0000000000017941 */ /* 0x000fea0003800000 */
.L_x_464:
        /* <DEDUP_REMOVED lines=8> */
.L_x_467:
[----:B------:R-:W-:Y:S05]  /*14210*/  BSYNC B1 ;  /* 0x0000000000017941 */ /* 0x000fea0003800000 */
.L_x_466:
        /* <DEDUP_REMOVED lines=11> */
.L_x_469:
[----:B------:R-:W-:Y:S05]  /*142d0*/  BSYNC B1 ;  /* 0x0000000000017941 */ /* 0x000fea0003800000 */
.L_x_468:
        /* <DEDUP_REMOVED lines=11> */
.L_x_471:
[----:B------:R-:W-:Y:S05]  /*14390*/  BSYNC B1 ;  /* 0x0000000000017941 */ /* 0x000fea0003800000 */
.L_x_470:
        /* <DEDUP_REMOVED lines=9> */
.L_x_473:
[----:B------:R-:W-:Y:S05]  /*14430*/  BSYNC B1 ;  /* 0x0000000000017941 */ /* 0x000fea0003800000 */
.L_x_472:
        /* <DEDUP_REMOVED lines=11> */
.L_x_475:
[----:B------:R-:W-:Y:S05]  /*144f0*/  BSYNC B1 ;  /* 0x0000000000017941 */ /* 0x000fea0003800000 */
.L_x_474:
        /* <DEDUP_REMOVED lines=8> */
.L_x_477:
[----:B------:R-:W-:Y:S05]  /*14580*/  BSYNC B1 ;  /* 0x0000000000017941 */ /* 0x000fea0003800000 */
.L_x_476:
        /* <DEDUP_REMOVED lines=11> */
.L_x_479:
[----:B------:R-:W-:Y:S05]  /*14640*/  BSYNC B1 ;  /* 0x0000000000017941 */ /* 0x000fea0003800000 */
.L_x_478:
        /* <DEDUP_REMOVED lines=11> */
.L_x_481:
[----:B------:R-:W-:Y:S05]  /*14700*/  BSYNC B1 ;  /* 0x0000000000017941 */ /* 0x000fea0003800000 */
.L_x_480:
        /* <DEDUP_REMOVED lines=8> */
.L_x_483:
[----:B------:R-:W-:Y:S05]  /*14790*/  BSYNC B1 ;  /* 0x0000000000017941 */ /* 0x000fea0003800000 */
.L_x_482:
        /* <DEDUP_REMOVED lines=11> */
.L_x_485:
[----:B------:R-:W-:Y:S05]  /*14850*/  BSYNC B1 ;  /* 0x0000000000017941 */ /* 0x000fea0003800000 */
.L_x_484:
        /* <DEDUP_REMOVED lines=11> */
.L_x_487:
[----:B------:R-:W-:Y:S05]  /*14910*/  BSYNC B1 ;  /* 0x0000000000017941 */ /* 0x000fea0003800000 */
.L_x_486:
        /* <DEDUP_REMOVED lines=9> */
.L_x_489:
[----:B------:R-:W-:Y:S05]  /*149b0*/  BSYNC B1 ;  /* 0x0000000000017941 */ /* 0x000fea0003800000 */
.L_x_488:
        /* <DEDUP_REMOVED lines=11> */
.L_x_491:
[----:B------:R-:W-:Y:S05]  /*14a70*/  BSYNC B1 ;  /* 0x0000000000017941 */ /* 0x000fea0003800000 */
.L_x_490:
        /* <DEDUP_REMOVED lines=8> */
.L_x_493:
[----:B------:R-:W-:Y:S05]  /*14b00*/  BSYNC B1 ;  /* 0x0000000000017941 */ /* 0x000fea0003800000 */
.L_x_492:
        /* <DEDUP_REMOVED lines=11> */
.L_x_495:
[----:B------:R-:W-:Y:S05]  /*14bc0*/  BSYNC B1 ;  /* 0x0000000000017941 */ /* 0x000fea0003800000 */
.L_x_494:
        /* <DEDUP_REMOVED lines=11> */
.L_x_497:
[----:B------:R-:W-:Y:S05]  /*14c80*/  BSYNC B1 ;  /* 0x0000000000017941 */ /* 0x000fea0003800000 */
.L_x_496:
        /* <DEDUP_REMOVED lines=8> */
.L_x_499:
[----:B------:R-:W-:Y:S05]  /*14d10*/  BSYNC B1 ;  /* 0x0000000000017941 */ /* 0x000fea0003800000 */
.L_x_498:
        /* <DEDUP_REMOVED lines=11> */
.L_x_501:
[----:B------:R-:W-:Y:S05]  /*14dd0*/  BSYNC B1 ;  /* 0x0000000000017941 */ /* 0x000fea0003800000 */
.L_x_500:
        /* <DEDUP_REMOVED lines=11> */
.L_x_503:
[----:B------:R-:W-:Y:S05]  /*14e90*/  BSYNC B1 ;  /* 0x0000000000017941 */ /* 0x000fea0003800000 */
.L_x_502:
        /* <DEDUP_REMOVED lines=9> */
.L_x_505:
[----:B------:R-:W-:Y:S05]  /*14f30*/  BSYNC B1 ;  /* 0x0000000000017941 */ /* 0x000fea0003800000 */
.L_x_504:
        /* <DEDUP_REMOVED lines=11> */
.L_x_507:
[----:B------:R-:W-:Y:S05]  /*14ff0*/  BSYNC B1 ;  /* 0x0000000000017941 */ /* 0x000fea0003800000 */
.L_x_506:
        /* <DEDUP_REMOVED lines=8> */
.L_x_509:
[----:B------:R-:W-:Y:S05]  /*15080*/  BSYNC B1 ;  /* 0x0000000000017941 */ /* 0x000fea0003800000 */
.L_x_508:
        /* <DEDUP_REMOVED lines=11> */
.L_x_511:
[----:B------:R-:W-:Y:S05]  /*15140*/  BSYNC B1 ;  /* 0x0000000000017941 */ /* 0x000fea0003800000 */
.L_x_510:
        /* <DEDUP_REMOVED lines=11> */
.L_x_513:
[----:B------:R-:W-:Y:S05]  /*15200*/  BSYNC B1 ;  /* 0x0000000000017941 */ /* 0x000fea0003800000 */
.L_x_512:
        /* <DEDUP_REMOVED lines=8> */
.L_x_515:
[----:B------:R-:W-:Y:S05]  /*15290*/  BSYNC B1 ;  /* 0x0000000000017941 */ /* 0x000fea0003800000 */
.L_x_514:
        /* <DEDUP_REMOVED lines=11> */
.L_x_517:
[----:B------:R-:W-:Y:S05]  /*15350*/  BSYNC B1 ;  /* 0x0000000000017941 */ /* 0x000fea0003800000 */
.L_x_516:
        /* <DEDUP_REMOVED lines=11> */
.L_x_519:
[----:B------:R-:W-:Y:S05]  /*15410*/  BSYNC B1 ;  /* 0x0000000000017941 */ /* 0x000fea0003800000 */
.L_x_518:
        /* <DEDUP_REMOVED lines=9> */
.L_x_521:
[----:B------:R-:W-:Y:S05]  /*154b0*/  BSYNC B1 ;  /* 0x0000000000017941 */ /* 0x000fea0003800000 */
.L_x_520:
        /* <DEDUP_REMOVED lines=11> */
.L_x_523:
[----:B------:R-:W-:Y:S05]  /*15570*/  BSYNC B1 ;  /* 0x0000000000017941 */ /* 0x000fea0003800000 */
.L_x_522:
        /* <DEDUP_REMOVED lines=8> */
.L_x_525:
[----:B------:R-:W-:Y:S05]  /*15600*/  BSYNC B1 ;  /* 0x0000000000017941 */ /* 0x000fea0003800000 */
.L_x_524:
[----:B-1----:R-:W2:Y:S01]  /*15610*/  LDL.LU R21, [R1+0xbd4] ;  /* 0x000bd40001157983 */ /* 0x002ea20000300800 */
[----:B------:R-:W-:Y:S01]  /*15620*/  @!P0 IADD3 R152, P2, R8, UR46, RZ ;  /* 0x0000002e08988c10 */ /* 0x000fe2000ff5e0ff */
[----:B------:R-:W-:Y:S03]  /*15630*/  BSSY B1, `(.L_x_526) ;  /* 0x000000b000017945 */ /* 0x000fe60003800000 */
[----:B------:R-:W-:Y:S02]  /*15640*/  @!P0 IADD3.X R153, R9, UR45, RZ, P2, !PT ;  /* 0x0000002d09998c10 */ /* 0x000fe400097fe4ff */
[----:B------:R-:W-:-:S05]  /*15650*/  IADD3 R165, P2, R20, 0x100, RZ ;  /* 0x0000010014a57810 */ /* 0x000fca0007f5e0ff */
[----:B----4-:R-:W-:Y:S02]  /*15660*/  IMAD.X R169, RZ, RZ, UR9, P2 ;  /* 0x00000009ffa97e24 */ /* 0x010fe400090e06ff */
[----:B--2---:R-:W-:-:S05]  /*15670*/  @!P1 IMAD R21, R21, R16, R3 ;  /* 0x0000001015159224 */ /* 0x004fca00078e0203 */
[----:B------:R1:W-:Y:S01]  /*15680*/  @!P1 STG.E.U8 desc[UR36][R8.64+0xe9], R21 ;  /* 0x0000e91508009986 */ /* 0x0003e2000c101124 */
[----:B------:R-:W-:Y:S01]  /*15690*/  ISETP.LT.OR P1, PT, R0, 0xea, !P4 ;  /* 0x000000ea0000780c */ /* 0x000fe20006721670 */
[----:B------:R-:W-:-:S12]  /*156a0*/  @P0 BRA `(.L_x_527) ;  /* 0x00000000000c0947 */ /* 0x000fd80003800000 */
[----:B------:R-:W2:Y:S02]  /*156b0*/  LDG.E.U8 R2, desc[UR36][R154.64+0xe8] ;  /* 0x0000e8249a027981 */ /* 0x000ea4000c1e1100 */
[----:B--2---:R-:W-:-:S05]  /*156c0*/  PRMT R3, R2, 0x8880, RZ ;  /* 0x0000888002037816 */ /* 0x004fca00000000ff */
[----:B------:R-:W-:-:S07]  /*156d0*/  IMAD R3, R3, R17, RZ ;  /* 0x0000001103037224 */ /* 0x000fce00078e02ff */
.L_x_527:
[----:B------:R-:W-:Y:S05]  /*156e0*/  BSYNC B1 ;  /* 0x0000000000017941 */ /* 0x000fea0003800000 */
.L_x_526:
[----:B-1----:R-:W2:Y:S01]  /*156f0*/  LDL.LU R21, [R1+0xbd8] ;  /* 0x000bd80001157983 */ /* 0x002ea20000300800 */
[-C--:B------:R-:W-:Y:S01]  /*15700*/  IMAD R169, R169, R6.reuse, RZ ;  /* 0x00000006a9a97224 */ /* 0x080fe200078e02ff */
[----:B------:R-:W-:Y:S01]  /*15710*/  @!P1 IADD3 R166, P2, R8, UR46, RZ ;  /* 0x0000002e08a69c10 */ /* 0x000fe2000ff5e0ff */
[----:B------:R-:W-:Y:S01]  /*15720*/  IMAD.WIDE.U32 R162, R165, R6, R4 ;  /* 0x00000006a5a27225 */ /* 0x000fe200078e0004 */
[----:B------:R-:W-:Y:S02]  /*15730*/  BSSY B1, `(.L_x_528) ;  /* 0x000000b000017945 */ /* 0x000fe40003800000 */
[----:B------:R-:W-:Y:S01]  /*15740*/  @!P1 IADD3.X R167, R9, UR45, RZ, P2, !PT ;  /* 0x0000002d09a79c10 */ /* 0x000fe200097fe4ff */
[----:B------:R-:W-:Y:S02]  /*15750*/  IMAD R169, R165, R7, R169 ;  /* 0x00000007a5a97224 */ /* 0x000fe400078e02a9 */
[----:B--2---:R-:W-:-:S05]  /*15760*/  @!P0 IMAD R21, R21, R16, R3 ;  /* 0x0000001015158224 */ /* 0x004fca00078e0203 */
[----:B------:R1:W-:Y:S02]  /*15770*/  @!P0 STG.E.U8 desc[UR36][R152.64+0xe8], R21 ;  /* 0x0000e81598008986 */ /* 0x0003e4000c101124 */
[----:B-1----:R-:W-:Y:S01]  /*15780*/  IADD3 R152, P0, P2, R22, R14, R162 ;  /* 0x0000000e16987210 */ /* 0x002fe20007a1e0a2 */
[----:B------:R-:W-:Y:S01]  /*15790*/  IMAD.IADD R162, R169, 0x1, R163 ;  /* 0x00000001a9a27824 */ /* 0x000fe200078e02a3 */
[----:B------:R-:W-:Y:S11]  /*157a0*/  @P1 BRA `(.L_x_529) ;  /* 0x00000000000c1947 */ /* 0x000ff60003800000 */
[----:B------:R-:W2:Y:S02]  /*157b0*/  LDG.E.U8 R2, desc[UR36][R154.64+0xe9] ;  /* 0x0000e9249a027981 */ /* 0x000ea4000c1e1100 */
[----:B--2---:R-:W-:-:S05]  /*157c0*/  PRMT R3, R2, 0x8880, RZ ;  /* 0x0000888002037816 */ /* 0x004fca00000000ff */
[----:B------:R-:W-:-:S07]  /*157d0*/  IMAD R3, R3, R17, RZ ;  /* 0x0000001103037224 */ /* 0x000fce00078e02ff */
.L_x_529:
[----:B------:R-:W-:Y:S05]  /*157e0*/  BSYNC B1 ;  /* 0x0000000000017941 */ /* 0x000fea0003800000 */
.L_x_528:
[----:B------:R-:W2:Y:S01]  /*157f0*/  LDL.LU R21, [R1+0xbdc] ;  /* 0x000bdc0001157983 */ /* 0x000ea20000300800 */
[----:B------:R-:W-:Y:S01]  /*15800*/  IADD3.X R153, R13, R15, R162, P0, P2 ;  /* 0x0000000f0d997210 */ /* 0x000fe200007e44a2 */
[----:B------:R-:W-:Y:S01]  /*15810*/  BSSY B1, `(.L_x_530) ;  /* 0x000000a000017945 */ /* 0x000fe20003800000 */
[C---:B------:R-:W-:Y:S02]  /*15820*/  ISETP.LT.OR P0, PT, R0.reuse, 0xf1, !P5 ;  /* 0x000000f10000780c */ /* 0x040fe40006f01670 */
        /* <DEDUP_REMOVED lines=8> */
.L_x_531:
[----:B------:R-:W-:Y:S05]  /*158b0*/  BSYNC B1 ;  /* 0x0000000000017941 */ /* 0x000fea0003800000 */
.L_x_530:
        /* <DEDUP_REMOVED lines=8> */
.L_x_533:
[----:B------:R-:W-:Y:S05]  /*15940*/  BSYNC B1 ;  /* 0x0000000000017941 */ /* 0x000fea0003800000 */
.L_x_532:
[----:B-1----:R-:W2:Y:S01]  /*15950*/  LDL.LU R21, [R1+0xbe4] ;  /* 0x000be40001157983 */ /* 0x002ea20000300800 */
[----:B------:R-:W-:Y:S01]  /*15960*/  @!P1 IADD3 R162, P0, R8, UR46, RZ ;  /* 0x0000002e08a29c10 */ /* 0x000fe2000ff1e0ff */
[----:B------:R-:W-:Y:S03]  /*15970*/  BSSY B1, `(.L_x_534) ;  /* 0x000000b000017945 */ /* 0x000fe60003800000 */
[----:B------:R-:W-:Y:S02]  /*15980*/  @!P1 IADD3.X R163, R9, UR45, RZ, P0, !PT ;  /* 0x0000002d09a39c10 */ /* 0x000fe400087fe4ff */
[----:B------:R-:W-:-:S05]  /*15990*/  IADD3 R168, P0, R20, 0x180, RZ ;  /* 0x0000018014a87810 */ /* 0x000fca0007f1e0ff */
[----:B------:R-:W-:Y:S02]  /*159a0*/  IMAD.X R166, RZ, RZ, UR9, P0 ;  /* 0x00000009ffa67e24 */ /* 0x000fe400080e06ff */
[----:B--2---:R-:W-:-:S05]  /*159b0*/  @!P2 IMAD R21, R21, R16, R3 ;  /* 0x000000101515a224 */ /* 0x004fca00078e0203 */
[----:B------:R1:W-:Y:S01]  /*159c0*/  @!P2 STG.E.U8 desc[UR36][R8.64+0xf1], R21 ;  /* 0x0000f1150800a986 */ /* 0x0003e2000c101124 */
[----:B------:R-:W-:Y:S01]  /*159d0*/  ISETP.LT.OR P2, PT, R0, 0xf2, !P4 ;  /* 0x000000f20000780c */ /* 0x000fe20006741670 */
[----:B------:R-:W-:-:S12]  /*159e0*/  @P1 BRA `(.L_x_535) ;  /* 0x00000000000c1947 */ /* 0x000fd80003800000 */
[----:B------:R-:W2:Y:S02]  /*159f0*/  LDG.E.U8 R2, desc[UR36][R154.64+0xf0] ;  /* 0x0000f0249a027981 */ /* 0x000ea4000c1e1100 */
[----:B--2---:R-:W-:-:S05]  /*15a00*/  PRMT R3, R2, 0x8880, RZ ;  /* 0x0000888002037816 */ /* 0x004fca00000000ff */
[----:B------:R-:W-:-:S07]  /*15a10*/  IMAD R3, R3, R17, RZ ;  /* 0x0000001103037224 */ /* 0x000fce00078e02ff */
.L_x_535:
[----:B------:R-:W-:Y:S05]  /*15a20*/  BSYNC B1 ;  /* 0x0000000000017941 */ /* 0x000fea0003800000 */
.L_x_534:
[----:B------:R-:W1:Y:S01]  /*15a30*/  LDL.LU R20, [R1+0xbe8] ;  /* 0x000be80001147983 */ /* 0x000e620000300800 */
[-C--:B------:R-:W-:Y:S01]  /*15a40*/  IMAD R23, R166, R6.reuse, RZ ;  /* 0x00000006a6177224 */ /* 0x080fe200078e02ff */
[----:B------:R-:W-:Y:S01]  /*15a50*/  BSSY B1, `(.L_x_536) ;  /* 0x000000d000017945 */ /* 0x000fe20003800000 */
[----:B------:R-:W-:-:S04]  /*15a60*/  IMAD.WIDE.U32 R4, R168, R6, R4 ;  /* 0x00000006a8047225 */ /* 0x000fc800078e0004 */
[----:B------:R-:W-:-:S04]  /*15a70*/  IMAD R170, R168, R7, R23 ;  /* 0x00000007a8aa7224 */ /* 0x000fc800078e0217 */
[----:B------:R-:W-:Y:S02]  /*15a80*/  IMAD.IADD R5, R170, 0x1, R5 ;  /* 0x00000001aa057824 */ /* 0x000fe400078e0205 */
[----:B-1----:R-:W-:Y:S01]  /*15a90*/  @!P1 IMAD R21, R20, R16, R3 ;  /* 0x0000001014159224 */ /* 0x002fe200078e0203 */
[----:B------:R-:W-:-:S04]  /*15aa0*/  @!P2 IADD3 R20, P0, R8, UR46, RZ ;  /* 0x0000002e0814ac10 */ /* 0x000fc8000ff1e0ff */
[----:B------:R1:W-:Y:S02]  /*15ab0*/  @!P1 STG.E.U8 desc[UR36][R162.64+0xf0], R21 ;  /* 0x0000f015a2009986 */ /* 0x0003e4000c101124 */
[----:B-1----:R-:W-:Y:S02]  /*15ac0*/  @!P2 IADD3.X R21, R9, UR45, RZ, P0, !PT ;  /* 0x0000002d0915ac10 */ /* 0x002fe400087fe4ff */
[----:B------:R-:W-:Y:S01]  /*15ad0*/  IADD3 R22, P0, P1, R22, R14, R4 ;  /* 0x0000000e16167210 */ /* 0x000fe2000791e004 */
[----:B------:R-:W-:-:S12]  /*15ae0*/  @P2 BRA `(.L_x_537) ;  /* 0x00000000000c2947 */ /* 0x000fd80003800000 */
[----:B------:R-:W2:Y:S02]  /*15af0*/  LDG.E.U8 R2, desc[UR36][R154.64+0xf1] ;  /* 0x0000f1249a027981 */ /* 0x000ea4000c1e1100 */
[----:B--2---:R-:W-:-:S05]  /*15b00*/  PRMT R3, R2, 0x8880, RZ ;  /* 0x0000888002037816 */ /* 0x004fca00000000ff */
[----:B------:R-:W-:-:S07]  /*15b10*/  IMAD R3, R3, R17, RZ ;  /* 0x0000001103037224 */ /* 0x000fce00078e02ff */
.L_x_537:
[----:B------:R-:W-:Y:S05]  /*15b20*/  BSYNC B1 ;  /* 0x0000000000017941 */ /* 0x000fea0003800000 */
.L_x_536:
        /* <DEDUP_REMOVED lines=12> */
.L_x_539:
[----:B------:R-:W-:Y:S05]  /*15bf0*/  BSYNC B1 ;  /* 0x0000000000017941 */ /* 0x000fea0003800000 */
.L_x_538:
        /* <DEDUP_REMOVED lines=10> */
.L_x_541:
[----:B------:R-:W-:Y:S05]  /*15ca0*/  BSYNC B1 ;  /* 0x0000000000017941 */ /* 0x000fea0003800000 */
.L_x_540:
[----:B-1----:R-:W2:Y:S01]  /*15cb0*/  LDL.LU R4, [R1+0xbf4] ;  /* 0x000bf40001047983 */ /* 0x002ea20000300800 */
[----:B------:R-:W-:Y:S01]  /*15cc0*/  @!P2 IMAD.MOV.U32 R5, RZ, RZ, R9 ;  /* 0x000000ffff05a224 */ /* 0x000fe200078e0009 */
[----:B------:R-:W-:Y:S01]  /*15cd0*/  BSSY B1, `(.L_x_542) ;  /* 0x000000b000017945 */ /* 0x000fe20003800000 */
[----:B------:R-:W-:Y:S01]  /*15ce0*/  ISETP.LT.OR P0, PT, R0, 0xfa, !P4 ;  /* 0x000000fa0000780c */ /* 0x000fe20006701670 */
[----:B--2---:R-:W-:Y:S02]  /*15cf0*/  @!P2 IMAD R7, R4, R16, R3 ;  /* 0x000000100407a224 */ /* 0x004fe400078e0203 */
[----:B------:R-:W-:-:S05]  /*15d00*/  @!P2 IMAD.MOV.U32 R4, RZ, RZ, R8 ;  /* 0x000000ffff04a224 */ /* 0x000fca00078e0008 */
[----:B------:R1:W-:Y:S02]  /*15d10*/  @!P2 STG.E.U8 desc[UR36][R4.64+0xf9], R7 ;  /* 0x0000f9070400a986 */ /* 0x0003e4000c101124 */
[----:B-1----:R-:W-:-:S04]  /*15d20*/  @!P1 IADD3 R4, P2, R8, UR46, RZ ;  /* 0x0000002e08049c10 */ /* 0x002fc8000ff5e0ff */
[----:B------:R-:W-:Y:S01]  /*15d30*/  @!P1 IADD3.X R5, R9, UR45, RZ, P2, !PT ;  /* 0x0000002d09059c10 */ /* 0x000fe200097fe4ff */
[----:B------:R-:W-:Y:S08]  /*15d40*/  @P1 BRA `(.L_x_543) ;  /* 0x00000000000c1947 */ /* 0x000ff00003800000 */
[----:B------:R-:W2:Y:S02]  /*15d50*/  LDG.E.U8 R2, desc[UR36][R154.64+0xf8] ;  /* 0x0000f8249a027981 */ /* 0x000ea4000c1e1100 */
[----:B--2---:R-:W-:-:S05]  /*15d60*/  PRMT R3, R2, 0x8880, RZ ;  /* 0x0000888002037816 */ /* 0x004fca00000000ff */
[----:B------:R-:W-:-:S07]  /*15d70*/  IMAD R3, R3, R17, RZ ;  /* 0x0000001103037224 */ /* 0x000fce00078e02ff */
.L_x_543:
[----:B------:R-:W-:Y:S05]  /*15d80*/  BSYNC B1 ;  /* 0x0000000000017941 */ /* 0x000fea0003800000 */
.L_x_542:
[----:B------:R-:W2:Y:S01]  /*15d90*/  LDL.LU R7, [R1+0xbf8] ;  /* 0x000bf80001077983 */ /* 0x000ea20000300800 */
[----:B------:R-:W-:Y:S01]  /*15da0*/  BSSY B1, `(.L_x_544) ;  /* 0x000000a000017945 */ /* 0x000fe20003800000 */
[----:B------:R-:W-:Y:S01]  /*15db0*/  ISETP.GE.AND P3, PT, R19, 0x101, PT ;  /* 0x000001011300780c */ /* 0x000fe20003f66270 */
        /* <DEDUP_REMOVED lines=8> */
.L_x_545:
[----:B------:R-:W-:Y:S05]  /*15e40*/  BSYNC B1 ;  /* 0x0000000000017941 */ /* 0x000fea0003800000 */
.L_x_544:
[----:B-1----:R-:W2:Y:S01]  /*15e50*/  LDL.LU R4, [R1+0xbfc] ;  /* 0x000bfc0001047983 */ /* 0x002ea20000300800 */
[----:B------:R-:W-:-:S03]  /*15e60*/  ISETP.LT.OR P1, PT, R0, 0x1, !P3 ;  /* 0x000000010000780c */ /* 0x000fc60005f21670 */
[----:B------:R-:W3:Y:S01]  /*15e70*/  LDL.LU R162, [R1+0x800] ;  /* 0x0008000001a27983 */ /* 0x000ee20000300800 */
[----:B--2---:R-:W-:Y:S02]  /*15e80*/  @!P0 IMAD R7, R4, R16, R3 ;  /* 0x0000001004078224 */ /* 0x004fe400078e0203 */
[----:B------:R-:W-:-:S03]  /*15e90*/  IMAD.WIDE.U32 R4, R165, R6, R12 ;  /* 0x00000006a5047225 */ /* 0x000fc600078e000c */
[----:B------:R1:W-:Y:S02]  /*15ea0*/  @!P0 STG.E.U8 desc[UR36][R20.64+0xf9], R7 ;  /* 0x0000f90714008986 */ /* 0x0003e4000c101124 */
[----:B-1----:R-:W-:-:S04]  /*15eb0*/  IADD3 R20, P0, R4, R14, RZ ;  /* 0x0000000e04147210 */ /* 0x002fc80007f1e0ff */
[----:B------:R-:W-:-:S05]  /*15ec0*/  IADD3.X R21, R15, R5, R169, P0, !PT ;  /* 0x000000050f157210 */ /* 0x000fca00007fe4a9 */
[----:B------:R-:W2:Y:S01]  /*15ed0*/  @!P1 LDG.E.U8 R2, desc[UR36][R20.64] ;  /* 0x0000002414029981 */ /* 0x000ea2000c1e1100 */
[----:B------:R-:W-:Y:S01]  /*15ee0*/  IMAD.U32 R7, RZ, RZ, UR10 ;  /* 0x0000000aff077e24 */ /* 0x000fe2000f8e00ff */
[----:B------:R-:W-:Y:S01]  /*15ef0*/  USHF.L.U64.HI UR4, UR10, 0x8, UR11 ;  /* 0x000000080a047899 */ /* 0x000fe2000801020b */
[----:B------:R-:W-:Y:S01]  /*15f00*/  BSSY B1, `(.L_x_546) ;  /* 0x000000d000017945 */ /* 0x000fe20003800000 */
[----:B--2---:R-:W-:-:S05]  /*15f10*/  @!P1 PRMT R4, R2, 0x8880, RZ ;  /* 0x0000888002049816 */ /* 0x004fca00000000ff */
[----:B------:R-:W-:Y:S01]  /*15f20*/  @!P1 IMAD.MOV.U32 R5, RZ, RZ, R4 ;  /* 0x000000ffff059224 */ /* 0x000fe200078e0004 */
[----:B------:R-:W-:-:S03]  /*15f30*/  LEA R4, P0, R7, R10, 0x8 ;  /* 0x0000000a07047211 */ /* 0x000fc600078040ff */
[----:B------:R-:W-:Y:S01]  /*15f40*/  @!P1 IMAD R3, R5, R17, RZ ;  /* 0x0000001105039224 */ /* 0x000fe200078e02ff */
[----:B------:R-:W-:Y:S02]  /*15f50*/  IADD3.X R5, R11, UR4, RZ, P0, !PT ;  /* 0x000000040b057c10 */ /* 0x000fe400087fe4ff */
[----:B------:R-:W-:Y:S01]  /*15f60*/  ISETP.LT.OR P0, PT, R0, 0x2, !P3 ;  /* 0x000000020000780c */ /* 0x000fe20005f01670 */
[----:B---3--:R-:W-:-:S05]  /*15f70*/  @!P1 IMAD R7, R162, R16, R3 ;  /* 0x00000010a2079224 */ /* 0x008fca00078e0203 */
[----:B------:R1:W-:Y:S07]  /*15f80*/  @!P1 STG.E.U8 desc[UR36][R4.64], R7 ;  /* 0x0000000704009986 */ /* 0x0003ee000c101124 */
[----:B------:R-:W-:Y:S05]  /*15f90*/  @P0 BRA `(.L_x_547) ;  /* 0x00000000000c0947 */ /* 0x000fea0003800000 */
[----:B------:R-:W2:Y:S02]  /*15fa0*/  LDG.E.U8 R2, desc[UR36][R20.64+0x1] ;  /* 0x0000012414027981 */ /* 0x000ea4000c1e1100 */
[----:B--2---:R-:W-:-:S05]  /*15fb0*/  PRMT R3, R2, 0x8880, RZ ;  /* 0x0000888002037816 */ /* 0x004fca00000000ff */
[----:B------:R-:W-:-:S07]  /*15fc0*/  IMAD R3, R3, R17, RZ ;  /* 0x0000001103037224 */ /* 0x000fce00078e02ff */
.L_x_547:
[----:B------:R-:W-:Y:S05]  /*15fd0*/  BSYNC B1 ;  /* 0x0000000000017941 */ /* 0x000fea0003800000 */
.L_x_546:
[----:B-1----:R-:W2:Y:S01]  /*15fe0*/  LDL.LU R7, [R1+0x804] ;  /* 0x0008040001077983 */ /* 0x002ea20000300800 */
[----:B------:R-:W-:Y:S01]  /*15ff0*/  ISETP.GE.AND P2, PT, R19, 0x109, PT ;  /* 0x000001091300780c */ /* 0x000fe20003f46270 */
[----:B------:R-:W-:Y:S01]  /*16000*/  BSSY B1, `(.L_x_548) ;  /* 0x000000a000017945 */ /* 0x000fe20003800000 */
[----:B--2---:R-:W-:-:S05]  /*16010*/  @!P0 IMAD R7, R7, R16, R3 ;  /* 0x0000001007078224 */ /* 0x004fca00078e0203 */
[----:B------:R1:W-:Y:S01]  /*16020*/  @!P0 STG.E.U8 desc[UR36][R4.64+0x1], R7 ;  /* 0x0000010704008986 */ /* 0x0003e2000c101124 */
[----:B------:R-:W-:-:S13]  /*16030*/  ISETP.LT.OR P0, PT, R0, 0x1, !P2 ;  /* 0x000000010000780c */ /* 0x000fda0005701670 */
[----:B------:R-:W-:-:S04]  /*16040*/  @!P0 IADD3 R166, P1, R4, UR46, RZ ;  /* 0x0000002e04a68c10 */ /* 0x000fc8000ff3e0ff */
[----:B------:R-:W-:Y:S01]  /*16050*/  @!P0 IADD3.X R167, R5, UR45, RZ, P1, !PT ;  /* 0x0000002d05a78c10 */ /* 0x000fe20008ffe4ff */
[----:B-1----:R-:W-:Y:S08]  /*16060*/  @P0 BRA `(.L_x_549) ;  /* 0x00000000000c0947 */ /* 0x002ff00003800000 */
[----:B------:R-:W2:Y:S02]  /*16070*/  LDG.E.U8 R2, desc[UR36][R152.64] ;  /* 0x0000002498027981 */ /* 0x000ea4000c1e1100 */
[----:B--2---:R-:W-:-:S05]  /*16080*/  PRMT R3, R2, 0x8880, RZ ;  /* 0x0000888002037816 */ /* 0x004fca00000000ff */
[----:B------:R-:W-:-:S07]  /*16090*/  IMAD R3, R3, R17, RZ ;  /* 0x0000001103037224 */ /* 0x000fce00078e02ff */
.L_x_549:
[----:B------:R-:W-:Y:S05]  /*160a0*/  BSYNC B1 ;  /* 0x0000000000017941 */ /* 0x000fea0003800000 */
.L_x_548:
[----:B------:R-:W2:Y:S01]  /*160b0*/  LDL.LU R7, [R1+0x808] ;  /* 0x0008080001077983 */ /* 0x000ea20000300800 */
[----:B------:R-:W-:Y:S01]  /*160c0*/  ISETP.LT.OR P1, PT, R0, 0x2, !P2 ;  /* 0x000000020000780c */ /* 0x000fe20005721670 */
[----:B------:R-:W-:-:S12]  /*160d0*/  BSSY B1, `(.L_x_550) ;  /* 0x0000009000017945 */ /* 0x000fd80003800000 */
[----:B------:R-:W-:-:S04]  /*160e0*/  @!P1 IADD3 R162, P5, R4, UR46, RZ ;  /* 0x0000002e04a29c10 */ /* 0x000fc8000ffbe0ff */
[----:B------:R-:W-:Y:S01]  /*160f0*/  @!P1 IADD3.X R163, R5, UR45, RZ, P5, !PT ;  /* 0x0000002d05a39c10 */ /* 0x000fe2000affe4ff */
[----:B--2---:R-:W-:-:S05]  /*16100*/  @!P0 IMAD R7, R7, R16, R3 ;  /* 0x0000001007078224 */ /* 0x004fca00078e0203 */
[----:B------:R1:W-:Y:S01]  /*16110*/  @!P0 STG.E.U8 desc[UR36][R166.64], R7 ;  /* 0x00000007a6008986 */ /* 0x0003e2000c101124 */
[----:B------:R-:W-:Y:S05]  /*16120*/  @P1 BRA `(.L_x_551) ;  /* 0x00000000000c1947 */ /* 0x000fea0003800000 */
[----:B------:R-:W2:Y:S02]  /*16130*/  LDG.E.U8 R2, desc[UR36][R152.64+0x1] ;  /* 0x0000012498027981 */ /* 0x000ea4000c1e1100 */
[----:B--2---:R-:W-:-:S05]  /*16140*/  PRMT R3, R2, 0x8880, RZ ;  /* 0x0000888002037816 */ /* 0x004fca00000000ff */
[----:B------:R-:W-:-:S07]  /*16150*/  IMAD R3, R3, R17, RZ ;  /* 0x0000001103037224 */ /* 0x000fce00078e02ff */
.L_x_551:
[----:B------:R-:W-:Y:S05]  /*16160*/  BSYNC B1 ;  /* 0x0000000000017941 */ /* 0x000fea0003800000 */
.L_x_550:
[----:B-1----:R-:W2:Y:S01]  /*16170*/  LDL.LU R7, [R1+0x80c] ;  /* 0x00080c0001077983 */ /* 0x002ea20000300800 */
[----:B------:R-:W-:Y:S01]  /*16180*/  ISETP.LT.OR P0, PT, R0, 0x9, !P3 ;  /* 0x000000090000780c */ /* 0x000fe20005f01670 */
[----:B------:R-:W-:Y:S01]  /*16190*/  BSSY B1, `(.L_x_552) ;  /* 0x0000007000017945 */ /* 0x000fe20003800000 */
[----:B--2---:R-:W-:-:S05]  /*161a0*/  @!P1 IMAD R7, R7, R16, R3 ;  /* 0x0000001007079224 */ /* 0x004fca00078e0203 */
[----:B------:R1:W-:Y:S06]  /*161b0*/  @!P1 STG.E.U8 desc[UR36][R162.64+0x1], R7 ;  /* 0x00000107a2009986 */ /* 0x0003ec000c101124 */
[----:B------:R-:W-:Y:S05]  /*161c0*/  @P0 BRA `(.L_x_553) ;  /* 0x00000000000c0947 */ /* 0x000fea0003800000 */
[----:B------:R-:W2:Y:S02]  /*161d0*/  LDG.E.U8 R2, desc[UR36][R20.64+0x8] ;  /* 0x0000082414027981 */ /* 0x000ea4000c1e1100 */
[----:B--2---:R-:W-:-:S05]  /*161e0*/  PRMT R3, R2, 0x8880, RZ ;  /* 0x0000888002037816 */ /* 0x004fca00000000ff */
[----:B------:R-:W-:-:S07]  /*161f0*/  IMAD R3, R3, R17, RZ ;  /* 0x0000001103037224 */ /* 0x000fce00078e02ff */
.L_x_553:
[----:B------:R-:W-:Y:S05]  /*16200*/  BSYNC B1 ;  /* 0x0000000000017941 */ /* 0x000fea0003800000 */
.L_x_552:
        /* <DEDUP_REMOVED lines=9> */
.L_x_555:
[----:B------:R-:W-:Y:S05]  /*162a0*/  BSYNC B1 ;  /* 0x0000000000017941 */ /* 0x000fea0003800000 */
.L_x_554:
[----:B-1----:R-:W2:Y:S01]  /*162b0*/  LDL.LU R7, [R1+0x814] ;  /* 0x0008140001077983 */ /* 0x002ea20000300800 */
        /* <DEDUP_REMOVED lines=10> */
.L_x_557:
[----:B------:R-:W-:Y:S05]  /*16360*/  BSYNC B1 ;  /* 0x0000000000017941 */ /* 0x000fea0003800000 */
.L_x_556:
        /* <DEDUP_REMOVED lines=11> */
.L_x_559:
[----:B------:R-:W-:Y:S05]  /*16420*/  BSYNC B1 ;  /* 0x0000000000017941 */ /* 0x000fea0003800000 */
.L_x_558:
        /* <DEDUP_REMOVED lines=9> */
.L_x_561:
[----:B------:R-:W-:Y:S05]  /*164c0*/  BSYNC B1 ;  /* 0x0000000000017941 */ /* 0x000fea0003800000 */
.L_x_560:
        /* <DEDUP_REMOVED lines=9> */
.L_x_563:
[----:B------:R-:W-:Y:S05]  /*16560*/  BSYNC B1 ;  /* 0x0000000000017941 */ /* 0x000fea0003800000 */
.L_x_562:
        /* <DEDUP_REMOVED lines=11> */
.L_x_565:
[----:B------:R-:W-:Y:S05]  /*16620*/  BSYNC B1 ;  /* 0x0000000000017941 */ /* 0x000fea0003800000 */
.L_x_564:
        /* <DEDUP_REMOVED lines=11> */
.L_x_567:
[----:B------:R-:W-:Y:S05]  /*166e0*/  BSYNC B1 ;  /* 0x0000000000017941 */ /* 0x000fea0003800000 */
.L_x_566:
        /* <DEDUP_REMOVED lines=9> */
.L_x_569:
[----:B------:R-:W-:Y:S05]  /*16780*/  BSYNC B1 ;  /* 0x0000000000017941 */ /* 0x000fea0003800000 */
.L_x_568:
        /* <DEDUP_REMOVED lines=9> */
.L_x_571:
[----:B------:R-:W-:Y:S05]  /*16820*/  BSYNC B1 ;  /* 0x0000000000017941 */ /* 0x000fea0003800000 */
.L_x_570:
        /* <DEDUP_REMOVED lines=11> */
.L_x_573:
[----:B------:R-:W-:Y:S05]  /*168e0*/  BSYNC B1 ;  /* 0x0000000000017941 */ /* 0x000fea0003800000 */
.L_x_572:
        /* <DEDUP_REMOVED lines=11> */
.L_x_575:
[----:B------:R-:W-:Y:S05]  /*169a0*/  BSYNC B1 ;  /* 0x0000000000017941 */ /* 0x000fea0003800000 */
.L_x_574:
        /* <DEDUP_REMOVED lines=9> */
.L_x_577:
[----:B------:R-:W-:Y:S05]  /*16a40*/  BSYNC B1 ;  /* 0x0000000000017941 */ /* 0x000fea0003800000 */
.L_x_576:
        /* <DEDUP_REMOVED lines=9> */
.L_x_579:
[----:B------:R-:W-:Y:S05]  /*16ae0*/  BSYNC B1 ;  /* 0x0000000000017941 */ /* 0x000fea0003800000 */
.L_x_578:
        /* <DEDUP_REMOVED lines=11> */
.L_x_581:
[----:B------:R-:W-:Y:S05]  /*16ba0*/  BSYNC B1 ;  /* 0x0000000000017941 */ /* 0x000fea0003800000 */
.L_x_580:
        /* <DEDUP_REMOVED lines=11> */
.L_x_583:
[----:B------:R-:W-:Y:S05]  /*16c60*/  BSYNC B1 ;  /* 0x0000000000017941 */ /* 0x000fea0003800000 */
.L_x_582:
        /* <DEDUP_REMOVED lines=9> */
.L_x_585:
[----:B------:R-:W-:Y:S05]  /*16d00*/  BSYNC B1 ;  /* 0x0000000000017941 */ /* 0x000fea0003800000 */
.L_x_584:
        /* <DEDUP_REMOVED lines=9> */
.L_x_587:
[----:B------:R-:W-:Y:S05]  /*16da0*/  BSYNC B1 ;  /* 0x0000000000017941 */ /* 0x000fea0003800000 */
.L_x_586:
        /* <DEDUP_REMOVED lines=11> */
.L_x_589:
[----:B------:R-:W-:Y:S05]  /*16e60*/  BSYNC B1 ;  /* 0x0000000000017941 */ /* 0x000fea0003800000 */
.L_x_588:
        /* <DEDUP_REMOVED lines=11> */
.L_x_591:
[----:B------:R-:W-:Y:S05]  /*16f20*/  BSYNC B1 ;  /* 0x0000000000017941 */ /* 0x000fea0003800000 */
.L_x_590:
        /* <DEDUP_REMOVED lines=9> */
.L_x_593:
[----:B------:R-:W-:Y:S05]  /*16fc0*/  BSYNC B1 ;  /* 0x0000000000017941 */ /* 0x000fea0003800000 */
.L_x_592:
        /* <DEDUP_REMOVED lines=9> */
.L_x_595:
[----:B------:R-:W-:Y:S05]  /*17060*/  BSYNC B1 ;  /* 0x0000000000017941 */ /* 0x000fea0003800000 */
.L_x_594:
        /* <DEDUP_REMOVED lines=11> */
.L_x_597:
[----:B------:R-:W-:Y:S05]  /*17120*/  BSYNC B1 ;  /* 0x0000000000017941 */ /* 0x000fea0003800000 */
.L_x_596:
        /* <DEDUP_REMOVED lines=11> */
.L_x_599:
[----:B------:R-:W-:Y:S05]  /*171e0*/  BSYNC B1 ;  /* 0x0000000000017941 */ /* 0x000fea0003800000 */
.L_x_598:
        /* <DEDUP_REMOVED lines=9> */
.L_x_601:
[----:B------:R-:W-:Y:S05]  /*17280*/  BSYNC B1 ;  /* 0x0000000000017941 */ /* 0x000fea0003800000 */
.L_x_600:
        /* <DEDUP_REMOVED lines=9> */
.L_x_603:
[----:B------:R-:W-:Y:S05]  /*17320*/  BSYNC B1 ;  /* 0x0000000000017941 */ /* 0x000fea0003800000 */
.L_x_602:
        /* <DEDUP_REMOVED lines=11> */
.L_x_605:
[----:B------:R-:W-:Y:S05]  /*173e0*/  BSYNC B1 ;  /* 0x0000000000017941 */ /* 0x000fea0003800000 */
.L_x_604:
        /* <DEDUP_REMOVED lines=11> */
.L_x_607:
[----:B------:R-:W-:Y:S05]  /*174a0*/  BSYNC B1 ;  /* 0x0000000000017941 */ /* 0x000fea0003800000 */
.L_x_606:
        /* <DEDUP_REMOVED lines=9> */
.L_x_609:
[----:B------:R-:W-:Y:S05]  /*17540*/  BSYNC B1 ;  /* 0x0000000000017941 */ /* 0x000fea0003800000 */
.L_x_608:
        /* <DEDUP_REMOVED lines=9> */
.L_x_611:
[----:B------:R-:W-:Y:S05]  /*175e0*/  BSYNC B1 ;  /* 0x0000000000017941 */ /* 0x000fea0003800000 */
.L_x_610:
        /* <DEDUP_REMOVED lines=11> */
.L_x_613:
[----:B------:R-:W-:Y:S05]  /*176a0*/  BSYNC B1 ;  /* 0x0000000000017941 */ /* 0x000fea0003800000 */
.L_x_612:
        /* <DEDUP_REMOVED lines=11> */
.L_x_615:
[----:B------:R-:W-:Y:S05]  /*17760*/  BSYNC B1 ;  /* 0x0000000000017941 */ /* 0x000fea0003800000 */
.L_x_614:
        /* <DEDUP_REMOVED lines=9> */
.L_x_617:
[----:B------:R-:W-:Y:S05]  /*17800*/  BSYNC B1 ;  /* 0x0000000000017941 */ /* 0x000fea0003800000 */
.L_x_616:
        /* <DEDUP_REMOVED lines=9> */
.L_x_619:
[----:B------:R-:W-:Y:S05]  /*178a0*/  BSYNC B1 ;  /* 0x0000000000017941 */ /* 0x000fea0003800000 */
.L_x_618:
        /* <DEDUP_REMOVED lines=11> */
.L_x_621:
[----:B------:R-:W-:Y:S05]  /*17960*/  BSYNC B1 ;  /* 0x0000000000017941 */ /* 0x000fea0003800000 */
.L_x_620:
        /* <DEDUP_REMOVED lines=11> */
.L_x_623:
[----:B------:R-:W-:Y:S05]  /*17a20*/  BSYNC B1 ;  /* 0x0000000000017941 */ /* 0x000fea0003800000 */
.L_x_622:
        /* <DEDUP_REMOVED lines=9> */
.L_x_625:
[----:B------:R-:W-:Y:S05]  /*17ac0*/  BSYNC B1 ;  /* 0x0000000000017941 */ /* 0x000fea0003800000 */
.L_x_624:
        /* <DEDUP_REMOVED lines=9> */
.L_x_627:
[----:B------:R-:W-:Y:S05]  /*17b60*/  BSYNC B1 ;  /* 0x0000000000017941 */ /* 0x000fea0003800000 */
.L_x_626:
        /* <DEDUP_REMOVED lines=11> */
.L_x_629:
[----:B------:R-:W-:Y:S05]  /*17c20*/  BSYNC B1 ;  /* 0x0000000000017941 */ /* 0x000fea0003800000 */
.L_x_628:
        /* <DEDUP_REMOVED lines=11> */
.L_x_631:
[----:B------:R-:W-:Y:S05]  /*17ce0*/  BSYNC B1 ;  /* 0x0000000000017941 */ /* 0x000fea0003800000 */
.L_x_630:
        /* <DEDUP_REMOVED lines=9> */
.L_x_633:
[----:B------:R-:W-:Y:S05]  /*17d80*/  BSYNC B1 ;  /* 0x0000000000017941 */ /* 0x000fea0003800000 */
.L_x_632:
        /* <DEDUP_REMOVED lines=9> */
.L_x_635:
[----:B------:R-:W-:Y:S05]  /*17e20*/  BSYNC B1 ;  /* 0x0000000000017941 */ /* 0x000fea0003800000 */
.L_x_634:
        /* <DEDUP_REMOVED lines=11> */
.L_x_637:
[----:B------:R-:W-:Y:S05]  /*17ee0*/  BSYNC B1 ;  /* 0x0000000000017941 */ /* 0x000fea0003800000 */
.L_x_636:
        /* <DEDUP_REMOVED lines=11> */
.L_x_639:
[----:B------:R-:W-:Y:S05]  /*17fa0*/  BSYNC B1 ;  /* 0x0000000000017941 */ /* 0x000fea0003800000 */
.L_x_638:
        /* <DEDUP_REMOVED lines=9> */
.L_x_641:
[----:B------:R-:W-:Y:S05]  /*18040*/  BSYNC B1 ;  /* 0x0000000000017941 */ /* 0x000fea0003800000 */
.L_x_640:
        /* <DEDUP_REMOVED lines=9> */
.L_x_643:
[----:B------:R-:W-:Y:S05]  /*180e0*/  BSYNC B1 ;  /* 0x0000000000017941 */ /* 0x000fea0003800000 */
.L_x_642:
        /* <DEDUP_REMOVED lines=11> */
.L_x_645:
[----:B------:R-:W-:Y:S05]  /*181a0*/  BSYNC B1 ;  /* 0x0000000000017941 */ /* 0x000fea0003800000 */
.L_x_644:
        /* <DEDUP_REMOVED lines=11> */
.L_x_647:
[----:B------:R-:W-:Y:S05]  /*18260*/  BSYNC B1 ;  /* 0x0000000000017941 */ /* 0x000fea0003800000 */
.L_x_646:
        /* <DEDUP_REMOVED lines=9> */
.L_x_649:
[----:B------:R-:W-:Y:S05]  /*18300*/  BSYNC B1 ;  /* 0x0000000000017941 */ /* 0x000fea0003800000 */
.L_x_648:
        /* <DEDUP_REMOVED lines=9> */
.L_x_651:
[----:B------:R-:W-:Y:S05]  /*183a0*/  BSYNC B1 ;  /* 0x0000000000017941 */ /* 0x000fea0003800000 */
.L_x_650:
        /* <DEDUP_REMOVED lines=11> */
.L_x_653:
[----:B------:R-:W-:Y:S05]  /*18460*/  BSYNC B1 ;  /* 0x0000000000017941 */ /* 0x000fea0003800000 */
.L_x_652:
        /* <DEDUP_REMOVED lines=11> */
.L_x_655:
[----:B------:R-:W-:Y:S05]  /*18520*/  BSYNC B1 ;  /* 0x0000000000017941 */ /* 0x000fea0003800000 */
.L_x_654:
        /* <DEDUP_REMOVED lines=9> */
.L_x_657:
[----:B------:R-:W-:Y:S05]  /*185c0*/  BSYNC B1 ;  /* 0x0000000000017941 */ /* 0x000fea0003800000 */
.L_x_656:
        /* <DEDUP_REMOVED lines=9> */
.L_x_659:
[----:B------:R-:W-:Y:S05]  /*18660*/  BSYNC B1 ;  /* 0x0000000000017941 */ /* 0x000fea0003800000 */
.L_x_658:
        /* <DEDUP_REMOVED lines=11> */
.L_x_661:
[----:B------:R-:W-:Y:S05]  /*18720*/  BSYNC B1 ;  /* 0x0000000000017941 */ /* 0x000fea0003800000 */
.L_x_660:
        /* <DEDUP_REMOVED lines=11> */
.L_x_663:
[----:B------:R-:W-:Y:S05]  /*187e0*/  BSYNC B1 ;  /* 0x0000000000017941 */ /* 0x000fea0003800000 */
.L_x_662:
        /* <DEDUP_REMOVED lines=9> */
.L_x_665:
[----:B------:R-:W-:Y:S05]  /*18880*/  BSYNC B1 ;  /* 0x0000000000017941 */ /* 0x000fea0003800000 */
.L_x_664:
        /* <DEDUP_REMOVED lines=9> */
.L_x_667:
[----:B------:R-:W-:Y:S05]  /*18920*/  BSYNC B1 ;  /* 0x0000000000017941 */ /* 0x000fea0003800000 */
.L_x_666:
        /* <DEDUP_REMOVED lines=11> */
.L_x_669:
[----:B------:R-:W-:Y:S05]  /*189e0*/  BSYNC B1 ;  /* 0x0000000000017941 */ /* 0x000fea0003800000 */
.L_x_668:
        /* <DEDUP_REMOVED lines=11> */
.L_x_671:
[----:B------:R-:W-:Y:S05]  /*18aa0*/  BSYNC B1 ;  /* 0x0000000000017941 */ /* 0x000fea0003800000 */
.L_x_670:
        /* <DEDUP_REMOVED lines=9> */
.L_x_673:
[----:B------:R-:W-:Y:S05]  /*18b40*/  BSYNC B1 ;  /* 0x0000000000017941 */ /* 0x000fea0003800000 */
.L_x_672:
        /* <DEDUP_REMOVED lines=9> */
.L_x_675:
[----:B------:R-:W-:Y:S05]  /*18be0*/  BSYNC B1 ;  /* 0x0000000000017941 */ /* 0x000fea0003800000 */
.L_x_674:
        /* <DEDUP_REMOVED lines=11> */
.L_x_677:
[----:B------:R-:W-:Y:S05]  /*18ca0*/  BSYNC B1 ;  /* 0x0000000000017941 */ /* 0x000fea0003800000 */
.L_x_676:
        /* <DEDUP_REMOVED lines=11> */
.L_x_679:
[----:B------:R-:W-:Y:S05]  /*18d60*/  BSYNC B1 ;  /* 0x0000000000017941 */ /* 0x000fea0003800000 */
.L_x_678:
        /* <DEDUP_REMOVED lines=9> */
.L_x_681:
[----:B------:R-:W-:Y:S05]  /*18e00*/  BSYNC B1 ;  /* 0x0000000000017941 */ /* 0x000fea0003800000 */
.L_x_680:
        /* <DEDUP_REMOVED lines=9> */
.L_x_683:
[----:B------:R-:W-:Y:S05]  /*18ea0*/  BSYNC B1 ;  /* 0x0000000000017941 */ /* 0x000fea0003800000 */
.L_x_682:
        /* <DEDUP_REMOVED lines=11> */
.L_x_685:
[----:B------:R-:W-:Y:S05]  /*18f60*/  BSYNC B1 ;  /* 0x0000000000017941 */ /* 0x000fea0003800000 */
.L_x_684:
        /* <DEDUP_REMOVED lines=11> */
.L_x_687:
[----:B------:R-:W-:Y:S05]  /*19020*/  BSYNC B1 ;  /* 0x0000000000017941 */ /* 0x000fea0003800000 */
.L_x_686:
        /* <DEDUP_REMOVED lines=9> */
.L_x_689:
[----:B------:R-:W-:Y:S05]  /*190c0*/  BSYNC B1 ;  /* 0x0000000000017941 */ /* 0x000fea0003800000 */
.L_x_688:
        /* <DEDUP_REMOVED lines=9> */
.L_x_691:
[----:B------:R-:W-:Y:S05]  /*19160*/  BSYNC B1 ;  /* 0x0000000000017941 */ /* 0x000fea0003800000 */
.L_x_690:
        /* <DEDUP_REMOVED lines=11> */
.L_x_693:
[----:B------:R-:W-:Y:S05]  /*19220*/  BSYNC B1 ;  /* 0x0000000000017941 */ /* 0x000fea0003800000 */
.L_x_692:
        /* <DEDUP_REMOVED lines=11> */
.L_x_695:
[----:B------:R-:W-:Y:S05]  /*192e0*/  BSYNC B1 ;  /* 0x0000000000017941 */ /* 0x000fea0003800000 */
.L_x_694:
        /* <DEDUP_REMOVED lines=9> */
.L_x_697:
[----:B------:R-:W-:Y:S05]  /*19380*/  BSYNC B1 ;  /* 0x0000000000017941 */ /* 0x000fea0003800000 */
.L_x_696:
        /* <DEDUP_REMOVED lines=9> */
.L_x_699:
[----:B------:R-:W-:Y:S05]  /*19420*/  BSYNC B1 ;  /* 0x0000000000017941 */ /* 0x000fea0003800000 */
.L_x_698:
        /* <DEDUP_REMOVED lines=11> */
.L_x_701:
[----:B------:R-:W-:Y:S05]  /*194e0*/  BSYNC B1 ;  /* 0x0000000000017941 */ /* 0x000fea0003800000 */
.L_x_700:
        /* <DEDUP_REMOVED lines=11> */
.L_x_703:
[----:B------:R-:W-:Y:S05]  /*195a0*/  BSYNC B1 ;  /* 0x0000000000017941 */ /* 0x000fea0003800000 */
.L_x_702:
        /* <DEDUP_REMOVED lines=9> */
.L_x_705:
[----:B------:R-:W-:Y:S05]  /*19640*/  BSYNC B1 ;  /* 0x0000000000017941 */ /* 0x000fea0003800000 */
.L_x_704:
        /* <DEDUP_REMOVED lines=9> */
.L_x_707:
[----:B------:R-:W-:Y:S05]  /*196e0*/  BSYNC B1 ;  /* 0x0000000000017941 */ /* 0x000fea0003800000 */
.L_x_706:
        /* <DEDUP_REMOVED lines=11> */
.L_x_709:
[----:B------:R-:W-:Y:S05]  /*197a0*/  BSYNC B1 ;  /* 0x0000000000017941 */ /* 0x000fea0003800000 */
.L_x_708:
        /* <DEDUP_REMOVED lines=11> */
.L_x_711:
[----:B------:R-:W-:Y:S05]  /*19860*/  BSYNC B1 ;  /* 0x0000000000017941 */ /* 0x000fea0003800000 */
.L_x_710:
        /* <DEDUP_REMOVED lines=9> */
.L_x_713:
[----:B------:R-:W-:Y:S05]  /*19900*/  BSYNC B1 ;  /* 0x0000000000017941 */ /* 0x000fea0003800000 */
.L_x_712:
        /* <DEDUP_REMOVED lines=9> */
.L_x_715:
[----:B------:R-:W-:Y:S05]  /*199a0*/  BSYNC B1 ;  /* 0x0000000000017941 */ /* 0x000fea0003800000 */
.L_x_714:
        /* <DEDUP_REMOVED lines=11> */
.L_x_717:
[----:B------:R-:W-:Y:S05]  /*19a60*/  BSYNC B1 ;  /* 0x0000000000017941 */ /* 0x000fea0003800000 */
.L_x_716:
        /* <DEDUP_REMOVED lines=11> */
.L_x_719:
[----:B------:R-:W-:Y:S05]  /*19b20*/  BSYNC B1 ;  /* 0x0000000000017941 */ /* 0x000fea0003800000 */
.L_x_718:
        /* <DEDUP_REMOVED lines=9> */
.L_x_721:
[----:B------:R-:W-:Y:S05]  /*19bc0*/  BSYNC B1 ;  /* 0x0000000000017941 */ /* 0x000fea0003800000 */
.L_x_720:
        /* <DEDUP_REMOVED lines=9> */
.L_x_723:
[----:B------:R-:W-:Y:S05]  /*19c60*/  BSYNC B1 ;  /* 0x0000000000017941 */ /* 0x000fea0003800000 */
.L_x_722:
        /* <DEDUP_REMOVED lines=11> */
.L_x_725:
[----:B------:R-:W-:Y:S05]  /*19d20*/  BSYNC B1 ;  /* 0x0000000000017941 */ /* 0x000fea0003800000 */
.L_x_724:
        /* <DEDUP_REMOVED lines=11> */
.L_x_727:
[----:B------:R-:W-:Y:S05]  /*19de0*/  BSYNC B1 ;  /* 0x0000000000017941 */ /* 0x000fea0003800000 */
.L_x_726:
        /* <DEDUP_REMOVED lines=9> */
.L_x_729:
[----:B------:R-:W-:Y:S05]  /*19e80*/  BSYNC B1 ;  /* 0x0000000000017941 */ /* 0x000fea0003800000 */
.L_x_728:
        /* <DEDUP_REMOVED lines=9> */
.L_x_731:
[----:B------:R-:W-:Y:S05]  /*19f20*/  BSYNC B1 ;  /* 0x0000000000017941 */ /* 0x000fea0003800000 */
.L_x_730:
        /* <DEDUP_REMOVED lines=11> */
.L_x_733:
[----:B------:R-:W-:Y:S05]  /*19fe0*/  BSYNC B1 ;  /* 0x0000000000017941 */ /* 0x000fea0003800000 */
.L_x_732:
        /* <DEDUP_REMOVED lines=11> */
.L_x_735:
[----:B------:R-:W-:Y:S05]  /*1a0a0*/  BSYNC B1 ;  /* 0x0000000000017941 */ /* 0x000fea0003800000 */
.L_x_734:
        /* <DEDUP_REMOVED lines=9> */
.L_x_737:
[----:B------:R-:W-:Y:S05]  /*1a140*/  BSYNC B1 ;  /* 0x0000000000017941 */ /* 0x000fea0003800000 */
.L_x_736:
        /* <DEDUP_REMOVED lines=9> */
.L_x_739:
[----:B------:R-:W-:Y:S05]  /*1a1e0*/  BSYNC B1 ;  /* 0x0000000000017941 */ /* 0x000fea0003800000 */
.L_x_738:
        /* <DEDUP_REMOVED lines=11> */
.L_x_741:
[----:B------:R-:W-:Y:S05]  /*1a2a0*/  BSYNC B1 ;  /* 0x0000000000017941 */ /* 0x000fea0003800000 */
.L_x_740:
        /* <DEDUP_REMOVED lines=11> */
.L_x_743:
[----:B------:R-:W-:Y:S05]  /*1a360*/  BSYNC B1 ;  /* 0x0000000000017941 */ /* 0x000fea0003800000 */
.L_x_742:
        /* <DEDUP_REMOVED lines=9> */
.L_x_745:
[----:B------:R-:W-:Y:S05]  /*1a400*/  BSYNC B1 ;  /* 0x0000000000017941 */ /* 0x000fea0003800000 */
.L_x_744:
        /* <DEDUP_REMOVED lines=9> */
.L_x_747:
[----:B------:R-:W-:Y:S05]  /*1a4a0*/  BSYNC B1 ;  /* 0x0000000000017941 */ /* 0x000fea0003800000 */
.L_x_746:
        /* <DEDUP_REMOVED lines=11> */
.L_x_749:
[----:B------:R-:W-:Y:S05]  /*1a560*/  BSYNC B1 ;  /* 0x0000000000017941 */ /* 0x000fea0003800000 */
.L_x_748:
        /* <DEDUP_REMOVED lines=11> */
.L_x_751:
[----:B------:R-:W-:Y:S05]  /*1a620*/  BSYNC B1 ;  /* 0x0000000000017941 */ /* 0x000fea0003800000 */
.L_x_750:
        /* <DEDUP_REMOVED lines=9> */
.L_x_753:
[----:B------:R-:W-:Y:S05]  /*1a6c0*/  BSYNC B1 ;  /* 0x0000000000017941 */ /* 0x000fea0003800000 */
.L_x_752:
        /* <DEDUP_REMOVED lines=9> */
.L_x_755:
[----:B------:R-:W-:Y:S05]  /*1a760*/  BSYNC B1 ;  /* 0x0000000000017941 */ /* 0x000fea0003800000 */
.L_x_754:
        /* <DEDUP_REMOVED lines=11> */
.L_x_757:
[----:B------:R-:W-:Y:S05]  /*1a820*/  BSYNC B1 ;  /* 0x0000000000017941 */ /* 0x000fea0003800000 */
.L_x_756:
        /* <DEDUP_REMOVED lines=11> */
.L_x_759:
[----:B------:R-:W-:Y:S05]  /*1a8e0*/  BSYNC B1 ;  /* 0x0000000000017941 */ /* 0x000fea0003800000 */
.L_x_758:
        /* <DEDUP_REMOVED lines=9> */
.L_x_761:
[----:B------:R-:W-:Y:S05]  /*1a980*/  BSYNC B1 ;  /* 0x0000000000017941 */ /* 0x000fea0003800000 */
.L_x_760:
        /* <DEDUP_REMOVED lines=9> */
.L_x_763:
[----:B------:R-:W-:Y:S05]  /*1aa20*/  BSYNC B1 ;  /* 0x0000000000017941 */ /* 0x000fea0003800000 */
.L_x_762:
        /* <DEDUP_REMOVED lines=11> */
.L_x_765:
[----:B------:R-:W-:Y:S05]  /*1aae0*/  BSYNC B1 ;  /* 0x0000000000017941 */ /* 0x000fea0003800000 */
.L_x_764:
        /* <DEDUP_REMOVED lines=11> */
.L_x_767:
[----:B------:R-:W-:Y:S05]  /*1aba0*/  BSYNC B1 ;  /* 0x0000000000017941 */ /* 0x000fea0003800000 */
.L_x_766:
        /* <DEDUP_REMOVED lines=9> */
.L_x_769:
[----:B------:R-:W-:Y:S05]  /*1ac40*/  BSYNC B1 ;  /* 0x0000000000017941 */ /* 0x000fea0003800000 */
.L_x_768:
        /* <DEDUP_REMOVED lines=9> */
.L_x_771:
[----:B------:R-:W-:Y:S05]  /*1ace0*/  BSYNC B1 ;  /* 0x0000000000017941 */ /* 0x000fea0003800000 */
.L_x_770:
        /* <DEDUP_REMOVED lines=11> */
.L_x_773:
[----:B------:R-:W-:Y:S05]  /*1ada0*/  BSYNC B1 ;  /* 0x0000000000017941 */ /* 0x000fea0003800000 */
.L_x_772:
        /* <DEDUP_REMOVED lines=11> */
.L_x_775:
[----:B------:R-:W-:Y:S05]  /*1ae60*/  BSYNC B1 ;  /* 0x0000000000017941 */ /* 0x000fea0003800000 */
.L_x_774:
        /* <DEDUP_REMOVED lines=9> */
.L_x_777:
[----:B------:R-:W-:Y:S05]  /*1af00*/  BSYNC B1 ;  /* 0x0000000000017941 */ /* 0x000fea0003800000 */
.L_x_776:
        /* <DEDUP_REMOVED lines=9> */
.L_x_779:
[----:B------:R-:W-:Y:S05]  /*1afa0*/  BSYNC B1 ;  /* 0x0000000000017941 */ /* 0x000fea0003800000 */
.L_x_778:
        /* <DEDUP_REMOVED lines=11> */
.L_x_781:
[----:B------:R-:W-:Y:S05]  /*1b060*/  BSYNC B1 ;  /* 0x0000000000017941 */ /* 0x000fea0003800000 */
.L_x_780:
        /* <DEDUP_REMOVED lines=11> */
.L_x_783:
[----:B------:R-:W-:Y:S05]  /*1b120*/  BSYNC B1 ;  /* 0x0000000000017941 */ /* 0x000fea0003800000 */
.L_x_782:
        /* <DEDUP_REMOVED lines=9> */
.L_x_785:
[----:B------:R-:W-:Y:S05]  /*1b1c0*/  BSYNC B1 ;  /* 0x0000000000017941 */ /* 0x000fea0003800000 */
.L_x_784:
        /* <DEDUP_REMOVED lines=9> */
.L_x_787:
[----:B------:R-:W-:Y:S05]  /*1b260*/  BSYNC B1 ;  /* 0x0000000000017941 */ /* 0x000fea0003800000 */
.L_x_786:
        /* <DEDUP_REMOVED lines=11> */
.L_x_789:
[----:B------:R-:W-:Y:S05]  /*1b320*/  BSYNC B1 ;  /* 0x0000000000017941 */ /* 0x000fea0003800000 */
.L_x_788:
        /* <DEDUP_REMOVED lines=11> */
.L_x_791:
[----:B------:R-:W-:Y:S05]  /*1b3e0*/  BSYNC B1 ;  /* 0x0000000000017941 */ /* 0x000fea0003800000 */
.L_x_790:
        /* <DEDUP_REMOVED lines=9> */
.L_x_793:
[----:B------:R-:W-:Y:S05]  /*1b480*/  BSYNC B1 ;  /* 0x0000000000017941 */ /* 0x000fea0003800000 */
.L_x_792:
        /* <DEDUP_REMOVED lines=9> */
.L_x_795:
[----:B------:R-:W-:Y:S05]  /*1b520*/  BSYNC B1 ;  /* 0x0000000000017941 */ /* 0x000fea0003800000 */
.L_x_794:
        /* <DEDUP_REMOVED lines=11> */
.L_x_797:
[----:B------:R-:W-:Y:S05]  /*1b5e0*/  BSYNC B1 ;  /* 0x0000000000017941 */ /* 0x000fea0003800000 */
.L_x_796:
        /* <DEDUP_REMOVED lines=11> */
.L_x_799:
[----:B------:R-:W-:Y:S05]  /*1b6a0*/  BSYNC B1 ;  /* 0x0000000000017941 */ /* 0x000fea0003800000 */
.L_x_798:
[----:B-1----:R-:W2:Y:S04]  /*1b6b0*/  LDL.LU R7, [R1+0x9fc] ;  /* 0x0009fc0001077983 */ /* 0x002ea80000300800 */
[----:B------:R-:W3:Y:S01]  /*1b6c0*/  LDL.LU R166, [R1+0x600] ;  /* 0x0006000001a67983 */ /* 0x000ee20000300800 */
[----:B--2---:R-:W-:Y:S02]  /*1b6d0*/  @!P1 IMAD R165, R7, R16, R3 ;  /* 0x0000001007a59224 */ /* 0x004fe400078e0203 */
[----:B------:R-:W-:-:S03]  /*1b6e0*/  IMAD.WIDE.U32 R6, R168, R6, R12 ;  /* 0x00000006a8067225 */ /* 0x000fc600078e000c */
[----:B------:R1:W-:Y:S01]  /*1b6f0*/  @!P1 STG.E.U8 desc[UR36][R162.64+0xf9], R165 ;  /* 0x0000f9a5a2009986 */ /* 0x0003e2000c101124 */
[----:B------:R-:W-:Y:S02]  /*1b700*/  ISETP.GE.AND P1, PT, R19, 0x181, PT ;  /* 0x000001811300780c */ /* 0x000fe40003f26270 */
[----:B------:R-:W-:-:S04]  /*1b710*/  IADD3 R14, P0, R6, R14, RZ ;  /* 0x0000000e060e7210 */ /* 0x000fc80007f1e0ff */
[----:B------:R-:W-:Y:S02]  /*1b720*/  IADD3.X R15, R15, R7, R170, P0, !PT ;  /* 0x000000070f0f7210 */ /* 0x000fe400007fe4aa */
[----:B------:R-:W-:-:S13]  /*1b730*/  ISETP.LT.OR P0, PT, R0, 0x1, !P1 ;  /* 0x000000010000780c */ /* 0x000fda0004f01670 */
[----:B------:R-:W2:Y:S01]  /*1b740*/  @!P0 LDG.E.U8 R2, desc[UR36][R14.64] ;  /* 0x000000240e028981 */ /* 0x000ea2000c1e1100 */
[----:B------:R-:W-:Y:S01]  /*1b750*/  IMAD.U32 R7, RZ, RZ, UR11 ;  /* 0x0000000bff077e24 */ /* 0x000fe2000f8e00ff */
[----:B------:R-:W-:Y:S01]  /*1b760*/  ISETP.LT.OR P6, PT, R0, 0x2, !P1 ;  /* 0x000000020000780c */ /* 0x000fe20004fc1670 */
[----:B------:R-:W-:Y:S01]  /*1b770*/  IMAD.U32 R13, RZ, RZ, UR10 ;  /* 0x0000000aff0d7e24 */ /* 0x000fe2000f8e00ff */
[----:B------:R-:W-:Y:S01]  /*1b780*/  BSSY B1, `(.L_x_800) ;  /* 0x000000e000017945 */ /* 0x000fe20003800000 */
[----:B-1----:R-:W-:Y:S01]  /*1b790*/  IMAD R165, R7, 0x180, RZ ;  /* 0x0000018007a57824 */ /* 0x002fe200078e02ff */
[----:B--2---:R-:W-:-:S05]  /*1b7a0*/  @!P0 PRMT R6, R2, 0x8880, RZ ;  /* 0x0000888002068816 */ /* 0x004fca00000000ff */
[----:B------:R-:W-:Y:S02]  /*1b7b0*/  @!P0 IMAD.MOV.U32 R12, RZ, RZ, R6 ;  /* 0x000000ffff0c8224 */ /* 0x000fe400078e0006 */
[----:B------:R-:W-:-:S04]  /*1b7c0*/  IMAD.WIDE.U32 R6, R13, 0x180, R10 ;  /* 0x000001800d067825 */ /* 0x000fc800078e000a */
[----:B------:R-:W-:Y:S02]  /*1b7d0*/  @!P0 IMAD R3, R12, R17, RZ ;  /* 0x000000110c038224 */ /* 0x000fe400078e02ff */
[----:B------:R-:W-:Y:S02]  /*1b7e0*/  IMAD.IADD R13, R7, 0x1, R165 ;  /* 0x00000001070d7824 */ /* 0x000fe400078e02a5 */
[----:B---3--:R-:W-:Y:S02]  /*1b7f0*/  @!P0 IMAD R162, R166, R16, R3 ;  /* 0x00000010a6a28224 */ /* 0x008fe400078e0203 */
[----:B------:R-:W-:-:S05]  /*1b800*/  @!P0 IMAD.MOV.U32 R12, RZ, RZ, R6 ;  /* 0x000000ffff0c8224 */ /* 0x000fca00078e0006 */
[----:B------:R1:W-:Y:S01]  /*1b810*/  @!P0 STG.E.U8 desc[UR36][R12.64], R162 ;  /* 0x000000a20c008986 */ /* 0x0003e2000c101124 */
[----:B------:R-:W-:Y:S05]  /*1b820*/  @P6 BRA `(.L_x_801) ;  /* 0x00000000000c6947 */ /* 0x000fea0003800000 */
[----:B------:R-:W2:Y:S02]  /*1b830*/  LDG.E.U8 R2, desc[UR36][R14.64+0x1] ;  /* 0x000001240e027981 */ /* 0x000ea4000c1e1100 */
[----:B--2---:R-:W-:-:S05]  /*1b840*/  PRMT R3, R2, 0x8880, RZ ;  /* 0x0000888002037816 */ /* 0x004fca00000000ff */
[----:B------:R-:W-:-:S07]  /*1b850*/  IMAD R3, R3, R17, RZ ;  /* 0x0000001103037224 */ /* 0x000fce00078e02ff */
.L_x_801:
[----:B------:R-:W-:Y:S05]  /*1b860*/  BSYNC B1 ;  /* 0x0000000000017941 */ /* 0x000fea0003800000 */
.L_x_800:
[----:B-1----:R-:W2:Y:S01]  /*1b870*/  LDL.LU R162, [R1+0x604] ;  /* 0x0006040001a27983 */ /* 0x002ea20000300800 */
[----:B------:R-:W-:Y:S01]  /*1b880*/  ISETP.GE.AND P0, PT, R19, 0x189, PT ;  /* 0x000001891300780c */ /* 0x000fe20003f06270 */
[----:B------:R-:W-:Y:S01]  /*1b890*/  @!P6 IMAD.MOV.U32 R163, RZ, RZ, R13 ;  /* 0x000000ffffa3e224 */ /* 0x000fe200078e000d */
[----:B------:R-:W-:Y:S01]  /*1b8a0*/  LOP3.LUT R18, R18, 0xffffffdf, RZ, 0xc0, !PT ;  /* 0xffffffdf12127812 */ /* 0x000fe200078ec0ff */
[----:B------:R-:W-:Y:S01]  /*1b8b0*/  BSSY B1, `(.L_x_802) ;  /* 0x000000d000017945 */ /* 0x000fe20003800000 */
[----:B------:R-:W-:Y:S02]  /*1b8c0*/  ISETP.LT.OR P5, PT, R0, 0x1, !P0 ;  /* 0x000000010000780c */ /* 0x000fe400047a1670 */
[----:B------:R-:W-:-:S11]  /*1b8d0*/  @P1 LOP3.LUT R18, R18, 0x20, RZ, 0xfc, !PT ;  /* 0x0000002012121812 */ /* 0x000fd600078efcff */
[----:B------:R-:W-:-:S04]  /*1b8e0*/  @!P5 IADD3 R166, P1, R6, UR46, RZ ;  /* 0x0000002e06a6dc10 */ /* 0x000fc8000ff3e0ff */
[----:B------:R-:W-:Y:S02]  /*1b8f0*/  @!P5 IADD3.X R167, R13, UR45, RZ, P1, !PT ;  /* 0x0000002d0da7dc10 */ /* 0x000fe40008ffe4ff */
[----:B------:R-:W-:Y:S01]  /*1b900*/  LOP3.LUT P1, RZ, R18, 0x20, RZ, 0xc0, !PT ;  /* 0x0000002012ff7812 */ /* 0x000fe2000782c0ff */
[----:B--2---:R-:W-:Y:S02]  /*1b910*/  @!P6 IMAD R19, R162, R16, R3 ;  /* 0x00000010a213e224 */ /* 0x004fe400078e0203 */
[----:B------:R-:W-:-:S05]  /*1b920*/  @!P6 IMAD.MOV.U32 R162, RZ, RZ, R6 ;  /* 0x000000ffffa2e224 */ /* 0x000fca00078e0006 */
[----:B------:R1:W-:Y:S01]  /*1b930*/  @!P6 STG.E.U8 desc[UR36][R162.64+0x1], R19 ;  /* 0x00000113a200e986 */ /* 0x0003e2000c101124 */
[----:B------:R-:W-:Y:S05]  /*1b940*/  @P5 BRA `(.L_x_803) ;  /* 0x00000000000c5947 */ /* 0x000fea0003800000 */
[----:B------:R-:W2:Y:S02]  /*1b950*/  LDG.E.U8 R2, desc[UR36][R22.64] ;  /* 0x0000002416027981 */ /* 0x000ea4000c1e1100 */
[----:B--2---:R-:W-:-:S05]  /*1b960*/  PRMT R3, R2, 0x8880, RZ ;  /* 0x0000888002037816 */ /* 0x004fca00000000ff */
[----:B------:R-:W-:-:S07]  /*1b970*/  IMAD R3, R3, R17, RZ ;  /* 0x0000001103037224 */ /* 0x000fce00078e02ff */
.L_x_803:
[----:B------:R-:W-:Y:S05]  /*1b980*/  BSYNC B1 ;  /* 0x0000000000017941 */ /* 0x000fea0003800000 */
.L_x_802:
[----:B-1----:R-:W2:Y:S01]  /*1b990*/  LDL.LU R19, [R1+0x608] ;  /* 0x0006080001137983 */ /* 0x002ea20000300800 */
[----:B------:R-:W-:Y:S01]  /*1b9a0*/  ISETP.LT.OR P6, PT, R0, 0x2, !P0 ;  /* 0x000000020000780c */ /* 0x000fe200047c1670 */
[----:B------:R-:W-:Y:S01]  /*1b9b0*/  BSSY B1, `(.L_x_804) ;  /* 0x000000c000017945 */ /* 0x000fe20003800000 */
[----:B------:R-:W-:-:S04]  /*1b9c0*/  LOP3.LUT R18, R18, 0xffffffdf, RZ, 0xc0, !PT ;  /* 0xffffffdf12127812 */ /* 0x000fc800078ec0ff */
[----:B------:R-:W-:-:S07]  /*1b9d0*/  @P1 LOP3.LUT R18, R18, 0x20, RZ, 0xfc, !PT ;  /* 0x0000002012121812 */ /* 0x000fce00078efcff */
[----:B------:R-:W-:-:S04]  /*1b9e0*/  @!P6 IADD3 R162, P1, R6, UR46, RZ ;  /* 0x0000002e06a2ec10 */ /* 0x000fc8000ff3e0ff */
[----:B------:R-:W-:Y:S02]  /*1b9f0*/  @!P6 IADD3.X R163, R13, UR45, RZ, P1, !PT ;  /* 0x0000002d0da3ec10 */ /* 0x000fe40008ffe4ff */
[----:B------:R-:W-:Y:S01]  /*1ba00*/  LOP3.LUT P1, RZ, R18, 0x20, RZ, 0xc0, !PT ;  /* 0x0000002012ff7812 */ /* 0x000fe2000782c0ff */
[----:B--2---:R-:W-:-:S05]  /*1ba10*/  @!P5 IMAD R19, R19, R16, R3 ;  /* 0x000000101313d224 */ /* 0x004fca00078e0203 */
[----:B------:R1:W-:Y:S01]  /*1ba20*/  @!P5 STG.E.U8 desc[UR36][R166.64], R19 ;  /* 0x00000013a600d986 */ /* 0x0003e2000c101124 */
[----:B------:R-:W-:Y:S06]  /*1ba30*/  @P6 BRA `(.L_x_805) ;  /* 0x00000000000c6947 */ /* 0x000fec0003800000 */
[----:B------:R-:W2:Y:S02]  /*1ba40*/  LDG.E.U8 R2, desc[UR36][R22.64+0x1] ;  /* 0x0000012416027981 */ /* 0x000ea4000c1e1100 */
[----:B--2---:R-:W-:-:S05]  /*1ba50*/  PRMT R3, R2, 0x8880, RZ ;  /* 0x0000888002037816 */ /* 0x004fca00000000ff */
[----:B------:R-:W-:-:S07]  /*1ba60*/  IMAD R3, R3, R17, RZ ;  /* 0x0000001103037224 */ /* 0x000fce00078e02ff */
.L_x_805:
[----:B------:R-:W-:Y:S05]  /*1ba70*/  BSYNC B1 ;  /* 0x0000000000017941 */ /* 0x000fea0003800000 */
.L_x_804:
        /* <DEDUP_REMOVED lines=9> */
.L_x_807:
[----:B------:R-:W-:Y:S05]  /*1bb10*/  BSYNC B1 ;  /* 0x0000000000017941 */ /* 0x000fea0003800000 */
.L_x_806:
[----:B-1----:R-:W2:Y:S01]  /*1bb20*/  LDL.LU R19, [R1+0x610] ;  /* 0x0006100001137983 */ /* 0x002ea20000300800 */
[----:B------:R-:W-:Y:S01]  /*1bb30*/  @!P5 IMAD.MOV.U32 R162, RZ, RZ, R6 ;  /* 0x000000ffffa2d224 */ /* 0x000fe200078e0006 */
[----:B------:R-:W-:Y:S01]  /*1bb40*/  ISETP.LT.OR P6, PT, R0, 0xa, !P1 ;  /* 0x0000000a0000780c */ /* 0x000fe20004fc1670 */
[----:B------:R-:W-:Y:S01]  /*1bb50*/  @!P5 IMAD.MOV.U32 R163, RZ, RZ, R13 ;  /* 0x000000ffffa3d224 */ /* 0x000fe200078e000d */
[----:B------:R-:W-:Y:S01]  /*1bb60*/  BSSY B1, `(.L_x_808) ;  /* 0x0000007000017945 */ /* 0x000fe20003800000 */
[----:B--2---:R-:W-:-:S05]  /*1bb70*/  @!P5 IMAD R19, R19, R16, R3 ;  /* 0x000000101313d224 */ /* 0x004fca00078e0203 */
[----:B------:R1:W-:Y:S05]  /*1bb80*/  @!P5 STG.E.U8 desc[UR36][R162.64+0x8], R19 ;  /* 0x00000813a200d986 */ /* 0x0003ea000c101124 */
[----:B------:R-:W-:Y:S05]  /*1bb90*/  @P6 BRA `(.L_x_809) ;  /* 0x00000000000c6947 */ /* 0x000fea0003800000 */
[----:B------:R-:W2:Y:S02]  /*1bba0*/  LDG.E.U8 R2, desc[UR36][R14.64+0x9] ;  /* 0x000009240e027981 */ /* 0x000ea4000c1e1100 */
[----:B--2---:R-:W-:-:S05]  /*1bbb0*/  PRMT R3, R2, 0x8880, RZ ;  /* 0x0000888002037816 */ /* 0x004fca00000000ff */
[----:B------:R-:W-:-:S07]  /*1bbc0*/  IMAD R3, R3, R17, RZ ;  /* 0x0000001103037224 */ /* 0x000fce00078e02ff */
.L_x_809:
[----:B------:R-:W-:Y:S05]  /*1bbd0*/  BSYNC B1 ;  /* 0x0000000000017941 */ /* 0x000fea0003800000 */
.L_x_808:
[----:B-1----:R-:W2:Y:S01]  /*1bbe0*/  LDL.LU R19, [R1+0x614] ;  /* 0x0006140001137983 */ /* 0x002ea20000300800 */
[----:B------:R-:W-:Y:S01]  /*1bbf0*/  @!P6 IMAD.MOV.U32 R162, RZ, RZ, R6 ;  /* 0x000000ffffa2e224 */ /* 0x000fe200078e0006 */
[----:B------:R-:W-:Y:S01]  /*1bc00*/  ISETP.LT.OR P5, PT, R0, 0x9, !P0 ;  /* 0x000000090000780c */ /* 0x000fe200047a1670 */
[----:B------:R-:W-:Y:S01]  /*1bc10*/  @!P6 IMAD.MOV.U32 R163, RZ, RZ, R13 ;  /* 0x000000ffffa3e224 */ /* 0x000fe200078e000d */
[----:B------:R-:W-:Y:S01]  /*1bc20*/  LOP3.LUT R18, R18, 0xffffffdf, RZ, 0xc0, !PT ;  /* 0xffffffdf12127812 */ /* 0x000fe200078ec0ff */
[----:B------:R-:W-:Y:S03]  /*1bc30*/  BSSY B1, `(.L_x_810) ;  /* 0x000000b000017945 */ /* 0x000fe60003800000 */
        /* <DEDUP_REMOVED lines=10> */
.L_x_811:
[----:B------:R-:W-:Y:S05]  /*1bce0*/  BSYNC B1 ;  /* 0x0000000000017941 */ /* 0x000fea0003800000 */
.L_x_810:
        /* <DEDUP_REMOVED lines=14> */
.L_x_813:
[----:B------:R-:W-:Y:S05]  /*1bdd0*/  BSYNC B1 ;  /* 0x0000000000017941 */ /* 0x000fea0003800000 */
.L_x_812:
        /* <DEDUP_REMOVED lines=9> */
.L_x_815:
[----:B------:R-:W-:Y:S05]  /*1be70*/  BSYNC B1 ;  /* 0x0000000000017941 */ /* 0x000fea0003800000 */
.L_x_814:
        /* <DEDUP_REMOVED lines=11> */
.L_x_817:
[----:B------:R-:W-:Y:S05]  /*1bf30*/  BSYNC B1 ;  /* 0x0000000000017941 */ /* 0x000fea0003800000 */
.L_x_816:
        /* <DEDUP_REMOVED lines=16> */
.L_x_819:
[----:B------:R-:W-:Y:S05]  /*1c040*/  BSYNC B1 ;  /* 0x0000000000017941 */ /* 0x000fea0003800000 */
.L_x_818:
        /* <DEDUP_REMOVED lines=14> */
.L_x_821:
[----:B------:R-:W-:Y:S05]  /*1c130*/  BSYNC B1 ;  /* 0x0000000000017941 */ /* 0x000fea0003800000 */
.L_x_820:
        /* <DEDUP_REMOVED lines=9> */
.L_x_823:
[----:B------:R-:W-:Y:S05]  /*1c1d0*/  BSYNC B1 ;  /* 0x0000000000017941 */ /* 0x000fea0003800000 */
.L_x_822:
        /* <DEDUP_REMOVED lines=11> */
.L_x_825:
[----:B------:R-:W-:Y:S05]  /*1c290*/  BSYNC B1 ;  /* 0x0000000000017941 */ /* 0x000fea0003800000 */
.L_x_824:
        /* <DEDUP_REMOVED lines=16> */
.L_x_827:
[----:B------:R-:W-:Y:S05]  /*1c3a0*/  BSYNC B1 ;  /* 0x0000000000017941 */ /* 0x000fea0003800000 */
.L_x_826:
        /* <DEDUP_REMOVED lines=14> */
.L_x_829:
[----:B------:R-:W-:Y:S05]  /*1c490*/  BSYNC B1 ;  /* 0x0000000000017941 */ /* 0x000fea0003800000 */
.L_x_828:
        /* <DEDUP_REMOVED lines=9> */
.L_x_831:
[----:B------:R-:W-:Y:S05]  /*1c530*/  BSYNC B1 ;  /* 0x0000000000017941 */ /* 0x000fea0003800000 */
.L_x_830:
        /* <DEDUP_REMOVED lines=11> */
.L_x_833:
[----:B------:R-:W-:Y:S05]  /*1c5f0*/  BSYNC B1 ;  /* 0x0000000000017941 */ /* 0x000fea0003800000 */
.L_x_832:
        /* <DEDUP_REMOVED lines=16> */
.L_x_835:
[----:B------:R-:W-:Y:S05]  /*1c700*/  BSYNC B1 ;  /* 0x0000000000017941 */ /* 0x000fea0003800000 */
.L_x_834:
        /* <DEDUP_REMOVED lines=14> */
.L_x_837:
[----:B------:R-:W-:Y:S05]  /*1c7f0*/  BSYNC B1 ;  /* 0x0000000000017941 */ /* 0x000fea0003800000 */
.L_x_836:
        /* <DEDUP_REMOVED lines=9> */
.L_x_839:
[----:B------:R-:W-:Y:S05]  /*1c890*/  BSYNC B1 ;  /* 0x0000000000017941 */ /* 0x000fea0003800000 */
.L_x_838:
        /* <DEDUP_REMOVED lines=11> */
.L_x_841:
[----:B------:R-:W-:Y:S05]  /*1c950*/  BSYNC B1 ;  /* 0x0000000000017941 */ /* 0x000fea0003800000 */
.L_x_840:
        /* <DEDUP_REMOVED lines=16> */
.L_x_843:
[----:B------:R-:W-:Y:S05]  /*1ca60*/  BSYNC B1 ;  /* 0x0000000000017941 */ /* 0x000fea0003800000 */
.L_x_842:
        /* <DEDUP_REMOVED lines=14> */
.L_x_845:
[----:B------:R-:W-:Y:S05]  /*1cb50*/  BSYNC B1 ;  /* 0x0000000000017941 */ /* 0x000fea0003800000 */
.L_x_844:
        /* <DEDUP_REMOVED lines=9> */
.L_x_847:
[----:B------:R-:W-:Y:S05]  /*1cbf0*/  BSYNC B1 ;  /* 0x0000000000017941 */ /* 0x000fea0003800000 */
.L_x_846:
        /* <DEDUP_REMOVED lines=11> */
.L_x_849:
[----:B------:R-:W-:Y:S05]  /*1ccb0*/  BSYNC B1 ;  /* 0x0000000000017941 */ /* 0x000fea0003800000 */
.L_x_848:
        /* <DEDUP_REMOVED lines=16> */
.L_x_851:
[----:B------:R-:W-:Y:S05]  /*1cdc0*/  BSYNC B1 ;  /* 0x0000000000017941 */ /* 0x000fea0003800000 */
.L_x_850:
        /* <DEDUP_REMOVED lines=14> */
.L_x_853:
[----:B------:R-:W-:Y:S05]  /*1ceb0*/  BSYNC B1 ;  /* 0x0000000000017941 */ /* 0x000fea0003800000 */
.L_x_852:
        /* <DEDUP_REMOVED lines=9> */
.L_x_855:
[----:B------:R-:W-:Y:S05]  /*1cf50*/  BSYNC B1 ;  /* 0x0000000000017941 */ /* 0x000fea0003800000 */
.L_x_854:
        /* <DEDUP_REMOVED lines=11> */
.L_x_857:
[----:B------:R-:W-:Y:S05]  /*1d010*/  BSYNC B1 ;  /* 0x0000000000017941 */ /* 0x000fea0003800000 */
.L_x_856:
        /* <DEDUP_REMOVED lines=16> */
.L_x_859:
[----:B------:R-:W-:Y:S05]  /*1d120*/  BSYNC B1 ;  /* 0x0000000000017941 */ /* 0x000fea0003800000 */
.L_x_858:
        /* <DEDUP_REMOVED lines=14> */
.L_x_861:
[----:B------:R-:W-:Y:S05]  /*1d210*/  BSYNC B1 ;  /* 0x0000000000017941 */ /* 0x000fea0003800000 */
.L_x_860:
        /* <DEDUP_REMOVED lines=9> */
.L_x_863:
[----:B------:R-:W-:Y:S05]  /*1d2b0*/  BSYNC B1 ;  /* 0x0000000000017941 */ /* 0x000fea0003800000 */
.L_x_862:
        /* <DEDUP_REMOVED lines=11> */
.L_x_865:
[----:B------:R-:W-:Y:S05]  /*1d370*/  BSYNC B1 ;  /* 0x0000000000017941 */ /* 0x000fea0003800000 */
.L_x_864:
        /* <DEDUP_REMOVED lines=16> */
.L_x_867:
[----:B------:R-:W-:Y:S05]  /*1d480*/  BSYNC B1 ;  /* 0x0000000000017941 */ /* 0x000fea0003800000 */
.L_x_866:
        /* <DEDUP_REMOVED lines=14> */
.L_x_869:
[----:B------:R-:W-:Y:S05]  /*1d570*/  BSYNC B1 ;  /* 0x0000000000017941 */ /* 0x000fea0003800000 */
.L_x_868:
        /* <DEDUP_REMOVED lines=9> */
.L_x_871:
[----:B------:R-:W-:Y:S05]  /*1d610*/  BSYNC B1 ;  /* 0x0000000000017941 */ /* 0x000fea0003800000 */
.L_x_870:
        /* <DEDUP_REMOVED lines=11> */
.L_x_873:
[----:B------:R-:W-:Y:S05]  /*1d6d0*/  BSYNC B1 ;  /* 0x0000000000017941 */ /* 0x000fea0003800000 */
.L_x_872:
        /* <DEDUP_REMOVED lines=16> */
.L_x_875:
[----:B------:R-:W-:Y:S05]  /*1d7e0*/  BSYNC B1 ;  /* 0x0000000000017941 */ /* 0x000fea0003800000 */
.L_x_874:
        /* <DEDUP_REMOVED lines=14> */
.L_x_877:
[----:B------:R-:W-:Y:S05]  /*1d8d0*/  BSYNC B1 ;  /* 0x0000000000017941 */ /* 0x000fea0003800000 */
.L_x_876:
        /* <DEDUP_REMOVED lines=9> */
.L_x_879:
[----:B------:R-:W-:Y:S05]  /*1d970*/  BSYNC B1 ;  /* 0x0000000000017941 */ /* 0x000fea0003800000 */
.L_x_878:
        /* <DEDUP_REMOVED lines=11> */
.L_x_881:
[----:B------:R-:W-:Y:S05]  /*1da30*/  BSYNC B1 ;  /* 0x0000000000017941 */ /* 0x000fea0003800000 */
.L_x_880:
        /* <DEDUP_REMOVED lines=16> */
.L_x_883:
[----:B------:R-:W-:Y:S05]  /*1db40*/  BSYNC B1 ;  /* 0x0000000000017941 */ /* 0x000fea0003800000 */
.L_x_882:
        /* <DEDUP_REMOVED lines=14> */
.L_x_885:
[----:B------:R-:W-:Y:S05]  /*1dc30*/  BSYNC B1 ;  /* 0x0000000000017941 */ /* 0x000fea0003800000 */
.L_x_884:
        /* <DEDUP_REMOVED lines=9> */
.L_x_887:
[----:B------:R-:W-:Y:S05]  /*1dcd0*/  BSYNC B1 ;  /* 0x0000000000017941 */ /* 0x000fea0003800000 */
.L_x_886:
        /* <DEDUP_REMOVED lines=11> */
.L_x_889:
[----:B------:R-:W-:Y:S05]  /*1dd90*/  BSYNC B1 ;  /* 0x0000000000017941 */ /* 0x000fea0003800000 */
.L_x_888:
        /* <DEDUP_REMOVED lines=16> */
.L_x_891:
[----:B------:R-:W-:Y:S05]  /*1dea0*/  BSYNC B1 ;  /* 0x0000000000017941 */ /* 0x000fea0003800000 */
.L_x_890:
        /* <DEDUP_REMOVED lines=14> */
.L_x_893:
[----:B------:R-:W-:Y:S05]  /*1df90*/  BSYNC B1 ;  /* 0x0000000000017941 */ /* 0x000fea0003800000 */
.L_x_892:
        /* <DEDUP_REMOVED lines=9> */
.L_x_895:
[----:B------:R-:W-:Y:S05]  /*1e030*/  BSYNC B1 ;  /* 0x0000000000017941 */ /* 0x000fea0003800000 */
.L_x_894:
        /* <DEDUP_REMOVED lines=11> */
.L_x_897:
[----:B------:R-:W-:Y:S05]  /*1e0f0*/  BSYNC B1 ;  /* 0x0000000000017941 */ /* 0x000fea0003800000 */
.L_x_896:
        /* <DEDUP_REMOVED lines=16> */
.L_x_899:
[----:B------:R-:W-:Y:S05]  /*1e200*/  BSYNC B1 ;  /* 0x0000000000017941 */ /* 0x000fea0003800000 */
.L_x_898:
        /* <DEDUP_REMOVED lines=14> */
.L_x_901:
[----:B------:R-:W-:Y:S05]  /*1e2f0*/  BSYNC B1 ;  /* 0x0000000000017941 */ /* 0x000fea0003800000 */
.L_x_900:
        /* <DEDUP_REMOVED lines=9> */
.L_x_903:
[----:B------:R-:W-:Y:S05]  /*1e390*/  BSYNC B1 ;  /* 0x0000000000017941 */ /* 0x000fea0003800000 */
.L_x_902:
        /* <DEDUP_REMOVED lines=11> */
.L_x_905:
[----:B------:R-:W-:Y:S05]  /*1e450*/  BSYNC B1 ;  /* 0x0000000000017941 */ /* 0x000fea0003800000 */
.L_x_904:
        /* <DEDUP_REMOVED lines=16> */
.L_x_907:
[----:B------:R-:W-:Y:S05]  /*1e560*/  BSYNC B1 ;  /* 0x0000000000017941 */ /* 0x000fea0003800000 */
.L_x_906:
        /* <DEDUP_REMOVED lines=14> */
.L_x_909:
[----:B------:R-:W-:Y:S05]  /*1e650*/  BSYNC B1 ;  /* 0x0000000000017941 */ /* 0x000fea0003800000 */
.L_x_908:
        /* <DEDUP_REMOVED lines=9> */
.L_x_911:
[----:B------:R-:W-:Y:S05]  /*1e6f0*/  BSYNC B1 ;  /* 0x0000000000017941 */ /* 0x000fea0003800000 */
.L_x_910:
        /* <DEDUP_REMOVED lines=11> */
.L_x_913:
[----:B------:R-:W-:Y:S05]  /*1e7b0*/  BSYNC B1 ;  /* 0x0000000000017941 */ /* 0x000fea0003800000 */
.L_x_912:
        /* <DEDUP_REMOVED lines=16> */
.L_x_915:
[----:B------:R-:W-:Y:S05]  /*1e8c0*/  BSYNC B1 ;  /* 0x0000000000017941 */ /* 0x000fea0003800000 */
.L_x_914:
        /* <DEDUP_REMOVED lines=14> */
.L_x_917:
[----:B------:R-:W-:Y:S05]  /*1e9b0*/  BSYNC B1 ;  /* 0x0000000000017941 */ /* 0x000fea0003800000 */
.L_x_916:
        /* <DEDUP_REMOVED lines=9> */
.L_x_919:
[----:B------:R-:W-:Y:S05]  /*1ea50*/  BSYNC B1 ;  /* 0x0000000000017941 */ /* 0x000fea0003800000 */
.L_x_918:
        /* <DEDUP_REMOVED lines=11> */
.L_x_921:
[----:B------:R-:W-:Y:S05]  /*1eb10*/  BSYNC B1 ;  /* 0x0000000000017941 */ /* 0x000fea0003800000 */
.L_x_920:
        /* <DEDUP_REMOVED lines=16> */
.L_x_923:
[----:B------:R-:W-:Y:S05]  /*1ec20*/  BSYNC B1 ;  /* 0x0000000000017941 */ /* 0x000fea0003800000 */
.L_x_922:
        /* <DEDUP_REMOVED lines=14> */
.L_x_925:
[----:B------:R-:W-:Y:S05]  /*1ed10*/  BSYNC B1 ;  /* 0x0000000000017941 */ /* 0x000fea0003800000 */
.L_x_924:
        /* <DEDUP_REMOVED lines=9> */
.L_x_927:
[----:B------:R-:W-:Y:S05]  /*1edb0*/  BSYNC B1 ;  /* 0x0000000000017941 */ /* 0x000fea0003800000 */
.L_x_926:
        /* <DEDUP_REMOVED lines=11> */
.L_x_929:
[----:B------:R-:W-:Y:S05]  /*1ee70*/  BSYNC B1 ;  /* 0x0000000000017941 */ /* 0x000fea0003800000 */
.L_x_928:
        /* <DEDUP_REMOVED lines=16> */
.L_x_931:
[----:B------:R-:W-:Y:S05]  /*1ef80*/  BSYNC B1 ;  /* 0x0000000000017941 */ /* 0x000fea0003800000 */
.L_x_930:
        /* <DEDUP_REMOVED lines=14> */
.L_x_933:
[----:B------:R-:W-:Y:S05]  /*1f070*/  BSYNC B1 ;  /* 0x0000000000017941 */ /* 0x000fea0003800000 */
.L_x_932:
        /* <DEDUP_REMOVED lines=9> */
.L_x_935:
[----:B------:R-:W-:Y:S05]  /*1f110*/  BSYNC B1 ;  /* 0x0000000000017941 */ /* 0x000fea0003800000 */
.L_x_934:
        /* <DEDUP_REMOVED lines=11> */
.L_x_937:
[----:B------:R-:W-:Y:S05]  /*1f1d0*/  BSYNC B1 ;  /* 0x0000000000017941 */ /* 0x000fea0003800000 */
.L_x_936:
        /* <DEDUP_REMOVED lines=16> */
.L_x_939:
[----:B------:R-:W-:Y:S05]  /*1f2e0*/  BSYNC B1 ;  /* 0x0000000000017941 */ /* 0x000fea0003800000 */
.L_x_938:
        /* <DEDUP_REMOVED lines=14> */
.L_x_941:
[----:B------:R-:W-:Y:S05]  /*1f3d0*/  BSYNC B1 ;  /* 0x0000000000017941 */ /* 0x000fea0003800000 */
.L_x_940:
        /* <DEDUP_REMOVED lines=9> */
.L_x_943:
[----:B------:R-:W-:Y:S05]  /*1f470*/  BSYNC B1 ;  /* 0x0000000000017941 */ /* 0x000fea0003800000 */
.L_x_942:
        /* <DEDUP_REMOVED lines=11> */
.L_x_945:
[----:B------:R-:W-:Y:S05]  /*1f530*/  BSYNC B1 ;  /* 0x0000000000017941 */ /* 0x000fea0003800000 */
.L_x_944:
        /* <DEDUP_REMOVED lines=16> */
.L_x_947:
[----:B------:R-:W-:Y:S05]  /*1f640*/  BSYNC B1 ;  /* 0x0000000000017941 */ /* 0x000fea0003800000 */
.L_x_946:
        /* <DEDUP_REMOVED lines=14> */
.L_x_949:
[----:B------:R-:W-:Y:S05]  /*1f730*/  BSYNC B1 ;  /* 0x0000000000017941 */ /* 0x000fea0003800000 */
.L_x_948:
        /* <DEDUP_REMOVED lines=9> */
.L_x_951:
[----:B------:R-:W-:Y:S05]  /*1f7d0*/  BSYNC B1 ;  /* 0x0000000000017941 */ /* 0x000fea0003800000 */
.L_x_950:
        /* <DEDUP_REMOVED lines=11> */
.L_x_953:
[----:B------:R-:W-:Y:S05]  /*1f890*/  BSYNC B1 ;  /* 0x0000000000017941 */ /* 0x000fea0003800000 */
.L_x_952:
        /* <DEDUP_REMOVED lines=16> */
.L_x_955:
[----:B------:R-:W-:Y:S05]  /*1f9a0*/  BSYNC B1 ;  /* 0x0000000000017941 */ /* 0x000fea0003800000 */
.L_x_954:
        /* <DEDUP_REMOVED lines=14> */
.L_x_957:
[----:B------:R-:W-:Y:S05]  /*1fa90*/  BSYNC B1 ;  /* 0x0000000000017941 */ /* 0x000fea0003800000 */
.L_x_956:
        /* <DEDUP_REMOVED lines=9> */
.L_x_959:
[----:B------:R-:W-:Y:S05]  /*1fb30*/  BSYNC B1 ;  /* 0x0000000000017941 */ /* 0x000fea0003800000 */
.L_x_958:
        /* <DEDUP_REMOVED lines=11> */
.L_x_961:
[----:B------:R-:W-:Y:S05]  /*1fbf0*/  BSYNC B1 ;  /* 0x0000000000017941 */ /* 0x000fea0003800000 */
.L_x_960:
        /* <DEDUP_REMOVED lines=16> */
.L_x_963:
[----:B------:R-:W-:Y:S05]  /*1fd00*/  BSYNC B1 ;  /* 0x0000000000017941 */ /* 0x000fea0003800000 */
.L_x_962:
        /* <DEDUP_REMOVED lines=14> */
.L_x_965:
[----:B------:R-:W-:Y:S05]  /*1fdf0*/  BSYNC B1 ;  /* 0x0000000000017941 */ /* 0x000fea0003800000 */
.L_x_964:
        /* <DEDUP_REMOVED lines=9> */
.L_x_967:
[----:B------:R-:W-:Y:S05]  /*1fe90*/  BSYNC B1 ;  /* 0x0000000000017941 */ /* 0x000fea0003800000 */
.L_x_966:
        /* <DEDUP_REMOVED lines=11> */
.L_x_969:
[----:B------:R-:W-:Y:S05]  /*1ff50*/  BSYNC B1 ;  /* 0x0000000000017941 */ /* 0x000fea0003800000 */
.L_x_968:
        /* <DEDUP_REMOVED lines=16> */
.L_x_971:
[----:B------:R-:W-:Y:S05]  /*20060*/  BSYNC B1 ;  /* 0x0000000000017941 */ /* 0x000fea0003800000 */
.L_x_970:
        /* <DEDUP_REMOVED lines=14> */
.L_x_973:
[----:B------:R-:W-:Y:S05]  /*20150*/  BSYNC B1 ;  /* 0x0000000000017941 */ /* 0x000fea0003800000 */
.L_x_972:
        /* <DEDUP_REMOVED lines=9> */
.L_x_975:
[----:B------:R-:W-:Y:S05]  /*201f0*/  BSYNC B1 ;  /* 0x0000000000017941 */ /* 0x000fea0003800000 */
.L_x_974:
        /* <DEDUP_REMOVED lines=11> */
.L_x_977:
[----:B------:R-:W-:Y:S05]  /*202b0*/  BSYNC B1 ;  /* 0x0000000000017941 */ /* 0x000fea0003800000 */
.L_x_976:
        /* <DEDUP_REMOVED lines=16> */
.L_x_979:
[----:B------:R-:W-:Y:S05]  /*203c0*/  BSYNC B1 ;  /* 0x0000000000017941 */ /* 0x000fea0003800000 */
.L_x_978:
        /* <DEDUP_REMOVED lines=14> */
.L_x_981:
[----:B------:R-:W-:Y:S05]  /*204b0*/  BSYNC B1 ;  /* 0x0000000000017941 */ /* 0x000fea0003800000 */
.L_x_980:
        /* <DEDUP_REMOVED lines=9> */
.L_x_983:
[----:B------:R-:W-:Y:S05]  /*20550*/  BSYNC B1 ;  /* 0x0000000000017941 */ /* 0x000fea0003800000 */
.L_x_982:
        /* <DEDUP_REMOVED lines=11> */
.L_x_985:
[----:B------:R-:W-:Y:S05]  /*20610*/  BSYNC B1 ;  /* 0x0000000000017941 */ /* 0x000fea0003800000 */
.L_x_984:
        /* <DEDUP_REMOVED lines=16> */
.L_x_987:
[----:B------:R-:W-:Y:S05]  /*20720*/  BSYNC B1 ;  /* 0x0000000000017941 */ /* 0x000fea0003800000 */
.L_x_986:
        /* <DEDUP_REMOVED lines=14> */
.L_x_989:
[----:B------:R-:W-:Y:S05]  /*20810*/  BSYNC B1 ;  /* 0x0000000000017941 */ /* 0x000fea0003800000 */
.L_x_988:
        /* <DEDUP_REMOVED lines=9> */
.L_x_991:
[----:B------:R-:W-:Y:S05]  /*208b0*/  BSYNC B1 ;  /* 0x0000000000017941 */ /* 0x000fea0003800000 */
.L_x_990:
        /* <DEDUP_REMOVED lines=11> */
.L_x_993:
[----:B------:R-:W-:Y:S05]  /*20970*/  BSYNC B1 ;  /* 0x0000000000017941 */ /* 0x000fea0003800000 */
.L_x_992:
        /* <DEDUP_REMOVED lines=16> */
.L_x_995:
[----:B------:R-:W-:Y:S05]  /*20a80*/  BSYNC B1 ;  /* 0x0000000000017941 */ /* 0x000fea0003800000 */
.L_x_994:
        /* <DEDUP_REMOVED lines=14> */
.L_x_997:
[----:B------:R-:W-:Y:S05]  /*20b70*/  BSYNC B1 ;  /* 0x0000000000017941 */ /* 0x000fea0003800000 */
.L_x_996:
        /* <DEDUP_REMOVED lines=9> */
.L_x_999:
[----:B------:R-:W-:Y:S05]  /*20c10*/  BSYNC B1 ;  /* 0x0000000000017941 */ /* 0x000fea0003800000 */
.L_x_998:
        /* <DEDUP_REMOVED lines=11> */
.L_x_1001:
[----:B------:R-:W-:Y:S05]  /*20cd0*/  BSYNC B1 ;  /* 0x0000000000017941 */ /* 0x000fea0003800000 */
.L_x_1000:
        /* <DEDUP_REMOVED lines=16> */
.L_x_1003:
[----:B------:R-:W-:Y:S05]  /*20de0*/  BSYNC B1 ;  /* 0x0000000000017941 */ /* 0x000fea0003800000 */
.L_x_1002:
        /* <DEDUP_REMOVED lines=14> */
.L_x_1005:
[----:B------:R-:W-:Y:S05]  /*20ed0*/  BSYNC B1 ;  /* 0x0000000000017941 */ /* 0x000fea0003800000 */
.L_x_1004:
        /* <DEDUP_REMOVED lines=9> */
.L_x_1007:
[----:B------:R-:W-:Y:S05]  /*20f70*/  BSYNC B1 ;  /* 0x0000000000017941 */ /* 0x000fea0003800000 */
.L_x_1006:
        /* <DEDUP_REMOVED lines=11> */
.L_x_1009:
[----:B------:R-:W-:Y:S05]  /*21030*/  BSYNC B1 ;  /* 0x0000000000017941 */ /* 0x000fea0003800000 */
.L_x_1008:
        /* <DEDUP_REMOVED lines=16> */
.L_x_1011:
[----:B------:R-:W-:Y:S05]  /*21140*/  BSYNC B1 ;  /* 0x0000000000017941 */ /* 0x000fea0003800000 */
.L_x_1010:
        /* <DEDUP_REMOVED lines=14> */
.L_x_1013:
[----:B------:R-:W-:Y:S05]  /*21230*/  BSYNC B1 ;  /* 0x0000000000017941 */ /* 0x000fea0003800000 */
.L_x_1012:
        /* <DEDUP_REMOVED lines=9> */
.L_x_1015:
[----:B------:R-:W-:Y:S05]  /*212d0*/  BSYNC B1 ;  /* 0x0000000000017941 */ /* 0x000fea0003800000 */
.L_x_1014:
        /* <DEDUP_REMOVED lines=11> */
.L_x_1017:
[----:B------:R-:W-:Y:S05]  /*21390*/  BSYNC B1 ;  /* 0x0000000000017941 */ /* 0x000fea0003800000 */
.L_x_1016:
        /* <DEDUP_REMOVED lines=16> */
.L_x_1019:
[----:B------:R-:W-:Y:S05]  /*214a0*/  BSYNC B1 ;  /* 0x0000000000017941 */ /* 0x000fea0003800000 */
.L_x_1018:
        /* <DEDUP_REMOVED lines=14> */
.L_x_1021:
[----:B------:R-:W-:Y:S05]  /*21590*/  BSYNC B1 ;  /* 0x0000000000017941 */ /* 0x000fea0003800000 */
.L_x_1020:
        /* <DEDUP_REMOVED lines=9> */
.L_x_1023:
[----:B------:R-:W-:Y:S05]  /*21630*/  BSYNC B1 ;  /* 0x0000000000017941 */ /* 0x000fea0003800000 */
.L_x_1022:
        /* <DEDUP_REMOVED lines=11> */
.L_x_1025:
[----:B------:R-:W-:Y:S05]  /*216f0*/  BSYNC B1 ;  /* 0x0000000000017941 */ /* 0x000fea0003800000 */
.L_x_1024:
        /* <DEDUP_REMOVED lines=16> */
.L_x_1027:
[----:B------:R-:W-:Y:S05]  /*21800*/  BSYNC B1 ;  /* 0x0000000000017941 */ /* 0x000fea0003800000 */
.L_x_1026:
        /* <DEDUP_REMOVED lines=14> */
.L_x_1029:
[----:B------:R-:W-:Y:S05]  /*218f0*/  BSYNC B1 ;  /* 0x0000000000017941 */ /* 0x000fea0003800000 */
.L_x_1028:
        /* <DEDUP_REMOVED lines=9> */
.L_x_1031:
[----:B------:R-:W-:Y:S05]  /*21990*/  BSYNC B1 ;  /* 0x0000000000017941 */ /* 0x000fea0003800000 */
.L_x_1030:
        /* <DEDUP_REMOVED lines=11> */
.L_x_1033:
[----:B------:R-:W-:Y:S05]  /*21a50*/  BSYNC B1 ;  /* 0x0000000000017941 */ /* 0x000fea0003800000 */
.L_x_1032:
        /* <DEDUP_REMOVED lines=16> */
.L_x_1035:
[----:B------:R-:W-:Y:S05]  /*21b60*/  BSYNC B1 ;  /* 0x0000000000017941 */ /* 0x000fea0003800000 */
.L_x_1034:
        /* <DEDUP_REMOVED lines=14> */
.L_x_1037:
[----:B------:R-:W-:Y:S05]  /*21c50*/  BSYNC B1 ;  /* 0x0000000000017941 */ /* 0x000fea0003800000 */
.L_x_1036:
        /* <DEDUP_REMOVED lines=9> */
.L_x_1039:
[----:B------:R-:W-:Y:S05]  /*21cf0*/  BSYNC B1 ;  /* 0x0000000000017941 */ /* 0x000fea0003800000 */
.L_x_1038:
        /* <DEDUP_REMOVED lines=11> */
.L_x_1041:
[----:B------:R-:W-:Y:S05]  /*21db0*/  BSYNC B1 ;  /* 0x0000000000017941 */ /* 0x000fea0003800000 */
.L_x_1040:
        /* <DEDUP_REMOVED lines=16> */
.L_x_1043:
[----:B------:R-:W-:Y:S05]  /*21ec0*/  BSYNC B1 ;  /* 0x0000000000017941 */ /* 0x000fea0003800000 */
.L_x_1042:
        /* <DEDUP_REMOVED lines=14> */
.L_x_1045:
[----:B------:R-:W-:Y:S05]  /*21fb0*/  BSYNC B1 ;  /* 0x0000000000017941 */ /* 0x000fea0003800000 */
.L_x_1044:
        /* <DEDUP_REMOVED lines=9> */
.L_x_1047:
[----:B------:R-:W-:Y:S05]  /*22050*/  BSYNC B1 ;  /* 0x0000000000017941 */ /* 0x000fea0003800000 */
.L_x_1046:
        /* <DEDUP_REMOVED lines=11> */
.L_x_1049:
[----:B------:R-:W-:Y:S05]  /*22110*/  BSYNC B1 ;  /* 0x0000000000017941 */ /* 0x000fea0003800000 */
.L_x_1048:
        /* <DEDUP_REMOVED lines=16> */
.L_x_1051:
[----:B------:R-:W-:Y:S05]  /*22220*/  BSYNC B1 ;  /* 0x0000000000017941 */ /* 0x000fea0003800000 */
.L_x_1050:
        /* <DEDUP_REMOVED lines=14> */
.L_x_1053:
[----:B------:R-:W-:Y:S05]  /*22310*/  BSYNC B1 ;  /* 0x0000000000017941 */ /* 0x000fea0003800000 */
.L_x_1052:
[----:B-1----:R-:W2:Y:S01]  /*22320*/  LDL.LU R19, [R1+0x7fc] ;  /* 0x0007fc0001137983 */ /* 0x002ea20000300800 */
[----:B------:R-:W-:Y:S01]  /*22330*/  BSSY B1, `(.L_x_1054) ;  /* 0x0000009000017945 */ /* 0x000fe20003800000 */
[----:B--2---:R-:W-:-:S05]  /*22340*/  @!P6 IMAD R19, R19, R16, R3 ;  /* 0x000000101313e224 */ /* 0x004fca00078e0203 */
[----:B------:R1:W-:Y:S01]  /*22350*/  @!P6 STG.E.U8 desc[UR36][R12.64+0xf9], R19 ;  /* 0x0000f9130c00e986 */ /* 0x0003e2000c101124 */
[----:B------:R-:W-:-:S04]  /*22360*/  LOP3.LUT P6, RZ, R18, 0x2, RZ, 0xc0, !PT ;  /* 0x0000000212ff7812 */ /* 0x000fc800078cc0ff */
[----:B------:R-:W-:-:S13]  /*22370*/  ISETP.LT.OR P5, PT, R0, 0x101, !P6 ;  /* 0x000001010000780c */ /* 0x000fda00077a1670 */
[----:B-1----:R-:W-:Y:S05]  /*22380*/  @P5 BRA `(.L_x_1055) ;  /* 0x00000000000c5947 */ /* 0x002fea0003800000 */
[----:B------:R-:W2:Y:S02]  /*22390*/  LDG.E.U8 R2, desc[UR36][R160.64+0x100] ;  /* 0x00010024a0027981 */ /* 0x000ea4000c1e1100 */
[----:B--2---:R-:W-:-:S05]  /*223a0*/  PRMT R3, R2, 0x8880, RZ ;  /* 0x0000888002037816 */ /* 0x004fca00000000ff */
[----:B------:R-:W-:-:S07]  /*223b0*/  IMAD R3, R3, R17, RZ ;  /* 0x0000001103037224 */ /* 0x000fce00078e02ff */
.L_x_1055:
[----:B------:R-:W-:Y:S05]  /*223c0*/  BSYNC B1 ;  /* 0x0000000000017941 */ /* 0x000fea0003800000 */
.L_x_1054:
[----:B------:R-:W2:Y:S01]  /*223d0*/  LDL.LU R12, [R1+0x400] ;  /* 0x00040000010c7983 */ /* 0x000ea20000300800 */
        /* <DEDUP_REMOVED lines=8> */
.L_x_1057:
[----:B------:R-:W-:Y:S05]  /*22460*/  BSYNC B1 ;  /* 0x0000000000017941 */ /* 0x000fea0003800000 */
.L_x_1056:
[----:B-1----:R-:W2:Y:S01]  /*22470*/  LDL.LU R12, [R1+0x404] ;  /* 0x00040400010c7983 */ /* 0x002ea20000300800 */
[C---:B------:R-:W-:Y:S01]  /*22480*/  LOP3.LUT P5, RZ, R18.reuse, 0x8, RZ, 0xc0, !PT ;  /* 0x0000000812ff7812 */ /* 0x040fe200078ac0ff */
[----:B------:R-:W-:Y:S01]  /*22490*/  BSSY B1, `(.L_x_1058) ;  /* 0x000000d000017945 */ /* 0x000fe20003800000 */
[----:B------:R-:W-:Y:S02]  /*224a0*/  LOP3.LUT R18, R18, 0xffffffdf, RZ, 0xc0, !PT ;  /* 0xffffffdf12127812 */ /* 0x000fe400078ec0ff */
[----:B------:R-:W-:Y:S02]  /*224b0*/  ISETP.LT.OR P5, PT, R0, 0x101, !P5 ;  /* 0x000001010000780c */ /* 0x000fe40006fa1670 */
[----:B------:R-:W-:-:S11]  /*224c0*/  @P0 LOP3.LUT R18, R18, 0x20, RZ, 0xfc, !PT ;  /* 0x0000002012120812 */ /* 0x000fd600078efcff */
        /* <DEDUP_REMOVED lines=9> */
.L_x_1059:
[----:B------:R-:W-:Y:S05]  /*22560*/  BSYNC B1 ;  /* 0x0000000000017941 */ /* 0x000fea0003800000 */
.L_x_1058:
[----:B------:R-:W2:Y:S01]  /*22570*/  LDL.LU R19, [R1+0x408] ;  /* 0x0004080001137983 */ /* 0x000ea20000300800 */
[C---:B------:R-:W-:Y:S01]  /*22580*/  LOP3.LUT P6, RZ, R18.reuse, 0x8, RZ, 0xc0, !PT ;  /* 0x0000000812ff7812 */ /* 0x040fe200078cc0ff */
[----:B------:R-:W-:Y:S01]  /*22590*/  BSSY B1, `(.L_x_1060) ;  /* 0x000000d000017945 */ /* 0x000fe20003800000 */
[----:B------:R-:W-:Y:S02]  /*225a0*/  LOP3.LUT R18, R18, 0xffffffdf, RZ, 0xc0, !PT ;  /* 0xffffffdf12127812 */ /* 0x000fe400078ec0ff */
[----:B------:R-:W-:Y:S02]  /*225b0*/  ISETP.LT.OR P6, PT, R0, 0x102, !P6 ;  /* 0x000001020000780c */ /* 0x000fe400077c1670 */
[----:B------:R-:W-:-:S11]  /*225c0*/  @P0 LOP3.LUT R18, R18, 0x20, RZ, 0xfc, !PT ;  /* 0x0000002012120812 */ /* 0x000fd600078efcff */
[----:B-1----:R-:W-:-:S04]  /*225d0*/  @!P6 IADD3 R12, P0, R10, UR46, RZ ;  /* 0x0000002e0a0cec10 */ /* 0x002fc8000ff1e0ff */
        /* <DEDUP_REMOVED lines=8> */
.L_x_1061:
[----:B------:R-:W-:Y:S05]  /*22660*/  BSYNC B1 ;  /* 0x0000000000017941 */ /* 0x000fea0003800000 */
.L_x_1060:
        /* <DEDUP_REMOVED lines=10> */
.L_x_1063:
[----:B------:R-:W-:Y:S05]  /*22710*/  BSYNC B1 ;  /* 0x0000000000017941 */ /* 0x000fea0003800000 */
.L_x_1062:
        /* <DEDUP_REMOVED lines=9> */
.L_x_1065:
[----:B------:R-:W-:Y:S05]  /*227b0*/  BSYNC B1 ;  /* 0x0000000000017941 */ /* 0x000fea0003800000 */
.L_x_1064:
        /* <DEDUP_REMOVED lines=15> */
.L_x_1067:
[----:B------:R-:W-:Y:S05]  /*228b0*/  BSYNC B1 ;  /* 0x0000000000017941 */ /* 0x000fea0003800000 */
.L_x_1066:
        /* <DEDUP_REMOVED lines=15> */
.L_x_1069:
[----:B------:R-:W-:Y:S05]  /*229b0*/  BSYNC B1 ;  /* 0x0000000000017941 */ /* 0x000fea0003800000 */
.L_x_1068:
        /* <DEDUP_REMOVED lines=10> */
.L_x_1071:
[----:B------:R-:W-:Y:S05]  /*22a60*/  BSYNC B1 ;  /* 0x0000000000017941 */ /* 0x000fea0003800000 */
.L_x_1070:
        /* <DEDUP_REMOVED lines=9> */
.L_x_1073:
[----:B------:R-:W-:Y:S05]  /*22b00*/  BSYNC B1 ;  /* 0x0000000000017941 */ /* 0x000fea0003800000 */
.L_x_1072:
        /* <DEDUP_REMOVED lines=15> */
.L_x_1075:
[----:B------:R-:W-:Y:S05]  /*22c00*/  BSYNC B1 ;  /* 0x0000000000017941 */ /* 0x000fea0003800000 */
.L_x_1074:
        /* <DEDUP_REMOVED lines=15> */
.L_x_1077:
[----:B------:R-:W-:Y:S05]  /*22d00*/  BSYNC B1 ;  /* 0x0000000000017941 */ /* 0x000fea0003800000 */
.L_x_1076:
        /* <DEDUP_REMOVED lines=10> */
.L_x_1079:
[----:B------:R-:W-:Y:S05]  /*22db0*/  BSYNC B1 ;  /* 0x0000000000017941 */ /* 0x000fea0003800000 */
.L_x_1078:
        /* <DEDUP_REMOVED lines=9> */
.L_x_1081:
[----:B------:R-:W-:Y:S05]  /*22e50*/  BSYNC B1 ;  /* 0x0000000000017941 */ /* 0x000fea0003800000 */
.L_x_1080:
        /* <DEDUP_REMOVED lines=15> */
.L_x_1083:
[----:B------:R-:W-:Y:S05]  /*22f50*/  BSYNC B1 ;  /* 0x0000000000017941 */ /* 0x000fea0003800000 */
.L_x_1082:
        /* <DEDUP_REMOVED lines=15> */
.L_x_1085:
[----:B------:R-:W-:Y:S05]  /*23050*/  BSYNC B1 ;  /* 0x0000000000017941 */ /* 0x000fea0003800000 */
.L_x_1084:
        /* <DEDUP_REMOVED lines=10> */
.L_x_1087:
[----:B------:R-:W-:Y:S05]  /*23100*/  BSYNC B1 ;  /* 0x0000000000017941 */ /* 0x000fea0003800000 */
.L_x_1086:
        /* <DEDUP_REMOVED lines=9> */
.L_x_1089:
[----:B------:R-:W-:Y:S05]  /*231a0*/  BSYNC B1 ;  /* 0x0000000000017941 */ /* 0x000fea0003800000 */
.L_x_1088:
        /* <DEDUP_REMOVED lines=15> */
.L_x_1091:
[----:B------:R-:W-:Y:S05]  /*232a0*/  BSYNC B1 ;  /* 0x0000000000017941 */ /* 0x000fea0003800000 */
.L_x_1090:
        /* <DEDUP_REMOVED lines=15> */
.L_x_1093:
[----:B------:R-:W-:Y:S05]  /*233a0*/  BSYNC B1 ;  /* 0x0000000000017941 */ /* 0x000fea0003800000 */
.L_x_1092:
        /* <DEDUP_REMOVED lines=10> */
.L_x_1095:
[----:B------:R-:W-:Y:S05]  /*23450*/  BSYNC B1 ;  /* 0x0000000000017941 */ /* 0x000fea0003800000 */
.L_x_1094:
        /* <DEDUP_REMOVED lines=9> */
.L_x_1097:
[----:B------:R-:W-:Y:S05]  /*234f0*/  BSYNC B1 ;  /* 0x0000000000017941 */ /* 0x000fea0003800000 */
.L_x_1096:
        /* <DEDUP_REMOVED lines=15> */
.L_x_1099:
[----:B------:R-:W-:Y:S05]  /*235f0*/  BSYNC B1 ;  /* 0x0000000000017941 */ /* 0x000fea0003800000 */
.L_x_1098:
        /* <DEDUP_REMOVED lines=15> */
.L_x_1101:
[----:B------:R-:W-:Y:S05]  /*236f0*/  BSYNC B1 ;  /* 0x0000000000017941 */ /* 0x000fea0003800000 */
.L_x_1100:
        /* <DEDUP_REMOVED lines=10> */
.L_x_1103:
[----:B------:R-:W-:Y:S05]  /*237a0*/  BSYNC B1 ;  /* 0x0000000000017941 */ /* 0x000fea0003800000 */
.L_x_1102:
        /* <DEDUP_REMOVED lines=9> */
.L_x_1105:
[----:B------:R-:W-:Y:S05]  /*23840*/  BSYNC B1 ;  /* 0x0000000000017941 */ /* 0x000fea0003800000 */
.L_x_1104:
        /* <DEDUP_REMOVED lines=15> */
.L_x_1107:
[----:B------:R-:W-:Y:S05]  /*23940*/  BSYNC B1 ;  /* 0x0000000000017941 */ /* 0x000fea0003800000 */
.L_x_1106:
        /* <DEDUP_REMOVED lines=15> */
.L_x_1109:
[----:B------:R-:W-:Y:S05]  /*23a40*/  BSYNC B1 ;  /* 0x0000000000017941 */ /* 0x000fea0003800000 */
.L_x_1108:
        /* <DEDUP_REMOVED lines=10> */
.L_x_1111:
[----:B------:R-:W-:Y:S05]  /*23af0*/  BSYNC B1 ;  /* 0x0000000000017941 */ /* 0x000fea0003800000 */
.L_x_1110:
        /* <DEDUP_REMOVED lines=9> */
.L_x_1113:
[----:B------:R-:W-:Y:S05]  /*23b90*/  BSYNC B1 ;  /* 0x0000000000017941 */ /* 0x000fea0003800000 */
.L_x_1112:
        /* <DEDUP_REMOVED lines=15> */
.L_x_1115:
[----:B------:R-:W-:Y:S05]  /*23c90*/  BSYNC B1 ;  /* 0x0000000000017941 */ /* 0x000fea0003800000 */
.L_x_1114:
        /* <DEDUP_REMOVED lines=15> */
.L_x_1117:
[----:B------:R-:W-:Y:S05]  /*23d90*/  BSYNC B1 ;  /* 0x0000000000017941 */ /* 0x000fea0003800000 */
.L_x_1116:
        /* <DEDUP_REMOVED lines=10> */
.L_x_1119:
[----:B------:R-:W-:Y:S05]  /*23e40*/  BSYNC B1 ;  /* 0x0000000000017941 */ /* 0x000fea0003800000 */
.L_x_1118:
        /* <DEDUP_REMOVED lines=9> */
.L_x_1121:
[----:B------:R-:W-:Y:S05]  /*23ee0*/  BSYNC B1 ;  /* 0x0000000000017941 */ /* 0x000fea0003800000 */
.L_x_1120:
        /* <DEDUP_REMOVED lines=15> */
.L_x_1123:
[----:B------:R-:W-:Y:S05]  /*23fe0*/  BSYNC B1 ;  /* 0x0000000000017941 */ /* 0x000fea0003800000 */
.L_x_1122:
        /* <DEDUP_REMOVED lines=15> */
.L_x_1125:
[----:B------:R-:W-:Y:S05]  /*240e0*/  BSYNC B1 ;  /* 0x0000000000017941 */ /* 0x000fea0003800000 */
.L_x_1124:
        /* <DEDUP_REMOVED lines=10> */
.L_x_1127:
[----:B------:R-:W-:Y:S05]  /*24190*/  BSYNC B1 ;  /* 0x0000000000017941 */ /* 0x000fea0003800000 */
.L_x_1126:
        /* <DEDUP_REMOVED lines=9> */
.L_x_1129:
[----:B------:R-:W-:Y:S05]  /*24230*/  BSYNC B1 ;  /* 0x0000000000017941 */ /* 0x000fea0003800000 */
.L_x_1128:
        /* <DEDUP_REMOVED lines=15> */
.L_x_1131:
[----:B------:R-:W-:Y:S05]  /*24330*/  BSYNC B1 ;  /* 0x0000000000017941 */ /* 0x000fea0003800000 */
.L_x_1130:
        /* <DEDUP_REMOVED lines=15> */
.L_x_1133:
[----:B------:R-:W-:Y:S05]  /*24430*/  BSYNC B1 ;  /* 0x0000000000017941 */ /* 0x000fea0003800000 */
.L_x_1132:
        /* <DEDUP_REMOVED lines=10> */
.L_x_1135:
[----:B------:R-:W-:Y:S05]  /*244e0*/  BSYNC B1 ;  /* 0x0000000000017941 */ /* 0x000fea0003800000 */
.L_x_1134:
        /* <DEDUP_REMOVED lines=9> */
.L_x_1137:
[----:B------:R-:W-:Y:S05]  /*24580*/  BSYNC B1 ;  /* 0x0000000000017941 */ /* 0x000fea0003800000 */
.L_x_1136:
        /* <DEDUP_REMOVED lines=15> */
.L_x_1139:
[----:B------:R-:W-:Y:S05]  /*24680*/  BSYNC B1 ;  /* 0x0000000000017941 */ /* 0x000fea0003800000 */
.L_x_1138:
        /* <DEDUP_REMOVED lines=15> */
.L_x_1141:
[----:B------:R-:W-:Y:S05]  /*24780*/  BSYNC B1 ;  /* 0x0000000000017941 */ /* 0x000fea0003800000 */
.L_x_1140:
        /* <DEDUP_REMOVED lines=10> */
.L_x_1143:
[----:B------:R-:W-:Y:S05]  /*24830*/  BSYNC B1 ;  /* 0x0000000000017941 */ /* 0x000fea0003800000 */
.L_x_1142:
        /* <DEDUP_REMOVED lines=9> */
.L_x_1145:
[----:B------:R-:W-:Y:S05]  /*248d0*/  BSYNC B1 ;  /* 0x0000000000017941 */ /* 0x000fea0003800000 */
.L_x_1144:
        /* <DEDUP_REMOVED lines=15> */
.L_x_1147:
[----:B------:R-:W-:Y:S05]  /*249d0*/  BSYNC B1 ;  /* 0x0000000000017941 */ /* 0x000fea0003800000 */
.L_x_1146:
        /* <DEDUP_REMOVED lines=15> */
.L_x_1149:
[----:B------:R-:W-:Y:S05]  /*24ad0*/  BSYNC B1 ;  /* 0x0000000000017941 */ /* 0x000fea0003800000 */
.L_x_1148:
        /* <DEDUP_REMOVED lines=10> */
.L_x_1151:
[----:B------:R-:W-:Y:S05]  /*24b80*/  BSYNC B1 ;  /* 0x0000000000017941 */ /* 0x000fea0003800000 */
.L_x_1150:
        /* <DEDUP_REMOVED lines=9> */
.L_x_1153:
[----:B------:R-:W-:Y:S05]  /*24c20*/  BSYNC B1 ;  /* 0x0000000000017941 */ /* 0x000fea0003800000 */
.L_x_1152:
        /* <DEDUP_REMOVED lines=15> */
.L_x_1155:
[----:B------:R-:W-:Y:S05]  /*24d20*/  BSYNC B1 ;  /* 0x0000000000017941 */ /* 0x000fea0003800000 */
.L_x_1154:
        /* <DEDUP_REMOVED lines=15> */
.L_x_1157:
[----:B------:R-:W-:Y:S05]  /*24e20*/  BSYNC B1 ;  /* 0x0000000000017941 */ /* 0x000fea0003800000 */
.L_x_1156:
        /* <DEDUP_REMOVED lines=10> */
.L_x_1159:
[----:B------:R-:W-:Y:S05]  /*24ed0*/  BSYNC B1 ;  /* 0x0000000000017941 */ /* 0x000fea0003800000 */
.L_x_1158:
        /* <DEDUP_REMOVED lines=9> */
.L_x_1161:
[----:B------:R-:W-:Y:S05]  /*24f70*/  BSYNC B1 ;  /* 0x0000000000017941 */ /* 0x000fea0003800000 */
.L_x_1160:
        /* <DEDUP_REMOVED lines=15> */
.L_x_1163:
[----:B------:R-:W-:Y:S05]  /*25070*/  BSYNC B1 ;  /* 0x0000000000017941 */ /* 0x000fea0003800000 */
.L_x_1162:
        /* <DEDUP_REMOVED lines=15> */
.L_x_1165:
[----:B------:R-:W-:Y:S05]  /*25170*/  BSYNC B1 ;  /* 0x0000000000017941 */ /* 0x000fea0003800000 */
.L_x_1164:
        /* <DEDUP_REMOVED lines=10> */
.L_x_1167:
[----:B------:R-:W-:Y:S05]  /*25220*/  BSYNC B1 ;  /* 0x0000000000017941 */ /* 0x000fea0003800000 */
.L_x_1166:
        /* <DEDUP_REMOVED lines=9> */
.L_x_1169:
[----:B------:R-:W-:Y:S05]  /*252c0*/  BSYNC B1 ;  /* 0x0000000000017941 */ /* 0x000fea0003800000 */
.L_x_1168:
        /* <DEDUP_REMOVED lines=15> */
.L_x_1171:
[----:B------:R-:W-:Y:S05]  /*253c0*/  BSYNC B1 ;  /* 0x0000000000017941 */ /* 0x000fea0003800000 */
.L_x_1170:
        /* <DEDUP_REMOVED lines=15> */
.L_x_1173:
[----:B------:R-:W-:Y:S05]  /*254c0*/  BSYNC B1 ;  /* 0x0000000000017941 */ /* 0x000fea0003800000 */
.L_x_1172:
        /* <DEDUP_REMOVED lines=10> */
.L_x_1175:
[----:B------:R-:W-:Y:S05]  /*25570*/  BSYNC B1 ;  /* 0x0000000000017941 */ /* 0x000fea0003800000 */
.L_x_1174:
        /* <DEDUP_REMOVED lines=9> */
.L_x_1177:
[----:B------:R-:W-:Y:S05]  /*25610*/  BSYNC B1 ;  /* 0x0000000000017941 */ /* 0x000fea0003800000 */
.L_x_1176:
        /* <DEDUP_REMOVED lines=15> */
.L_x_1179:
[----:B------:R-:W-:Y:S05]  /*25710*/  BSYNC B1 ;  /* 0x0000000000017941 */ /* 0x000fea0003800000 */
.L_x_1178:
        /* <DEDUP_REMOVED lines=15> */
.L_x_1181:
[----:B------:R-:W-:Y:S05]  /*25810*/  BSYNC B1 ;  /* 0x0000000000017941 */ /* 0x000fea0003800000 */
.L_x_1180:
        /* <DEDUP_REMOVED lines=10> */
.L_x_1183:
[----:B------:R-:W-:Y:S05]  /*258c0*/  BSYNC B1 ;  /* 0x0000000000017941 */ /* 0x000fea0003800000 */
.L_x_1182:
        /* <DEDUP_REMOVED lines=9> */
.L_x_1185:
[----:B------:R-:W-:Y:S05]  /*25960*/  BSYNC B1 ;  /* 0x0000000000017941 */ /* 0x000fea0003800000 */
.L_x_1184:
        /* <DEDUP_REMOVED lines=15> */
.L_x_1187:
[----:B------:R-:W-:Y:S05]  /*25a60*/  BSYNC B1 ;  /* 0x0000000000017941 */ /* 0x000fea0003800000 */
.L_x_1186:
        /* <DEDUP_REMOVED lines=15> */
.L_x_1189:
[----:B------:R-:W-:Y:S05]  /*25b60*/  BSYNC B1 ;  /* 0x0000000000017941 */ /* 0x000fea0003800000 */
.L_x_1188:
        /* <DEDUP_REMOVED lines=10> */
.L_x_1191:
[----:B------:R-:W-:Y:S05]  /*25c10*/  BSYNC B1 ;  /* 0x0000000000017941 */ /* 0x000fea0003800000 */
.L_x_1190:
        /* <DEDUP_REMOVED lines=9> */
.L_x_1193:
[----:B------:R-:W-:Y:S05]  /*25cb0*/  BSYNC B1 ;  /* 0x0000000000017941 */ /* 0x000fea0003800000 */
.L_x_1192:
        /* <DEDUP_REMOVED lines=15> */
.L_x_1195:
[----:B------:R-:W-:Y:S05]  /*25db0*/  BSYNC B1 ;  /* 0x0000000000017941 */ /* 0x000fea0003800000 */
.L_x_1194:
        /* <DEDUP_REMOVED lines=15> */
.L_x_1197:
[----:B------:R-:W-:Y:S05]  /*25eb0*/  BSYNC B1 ;  /* 0x0000000000017941 */ /* 0x000fea0003800000 */
.L_x_1196:
        /* <DEDUP_REMOVED lines=10> */
.L_x_1199:
[----:B------:R-:W-:Y:S05]  /*25f60*/  BSYNC B1 ;  /* 0x0000000000017941 */ /* 0x000fea0003800000 */
.L_x_1198:
        /* <DEDUP_REMOVED lines=9> */
.L_x_1201:
[----:B------:R-:W-:Y:S05]  /*26000*/  BSYNC B1 ;  /* 0x0000000000017941 */ /* 0x000fea0003800000 */
.L_x_1200:
        /* <DEDUP_REMOVED lines=15> */
.L_x_1203:
[----:B------:R-:W-:Y:S05]  /*26100*/  BSYNC B1 ;  /* 0x0000000000017941 */ /* 0x000fea0003800000 */
.L_x_1202:
        /* <DEDUP_REMOVED lines=15> */
.L_x_1205:
[----:B------:R-:W-:Y:S05]  /*26200*/  BSYNC B1 ;  /* 0x0000000000017941 */ /* 0x000fea0003800000 */
.L_x_1204:
        /* <DEDUP_REMOVED lines=10> */
.L_x_1207:
[----:B------:R-:W-:Y:S05]  /*262b0*/  BSYNC B1 ;  /* 0x0000000000017941 */ /* 0x000fea0003800000 */
.L_x_1206:
        /* <DEDUP_REMOVED lines=9> */
.L_x_1209:
[----:B------:R-:W-:Y:S05]  /*26350*/  BSYNC B1 ;  /* 0x0000000000017941 */ /* 0x000fea0003800000 */
.L_x_1208:
        /* <DEDUP_REMOVED lines=15> */
.L_x_1211:
[----:B------:R-:W-:Y:S05]  /*26450*/  BSYNC B1 ;  /* 0x0000000000017941 */ /* 0x000fea0003800000 */
.L_x_1210:
        /* <DEDUP_REMOVED lines=15> */
.L_x_1213:
[----:B------:R-:W-:Y:S05]  /*26550*/  BSYNC B1 ;  /* 0x0000000000017941 */ /* 0x000fea0003800000 */
.L_x_1212:
        /* <DEDUP_REMOVED lines=10> */
.L_x_1215:
[----:B------:R-:W-:Y:S05]  /*26600*/  BSYNC B1 ;  /* 0x0000000000017941 */ /* 0x000fea0003800000 */
.L_x_1214:
        /* <DEDUP_REMOVED lines=9> */
.L_x_1217:
[----:B------:R-:W-:Y:S05]  /*266a0*/  BSYNC B1 ;  /* 0x0000000000017941 */ /* 0x000fea0003800000 */
.L_x_1216:
        /* <DEDUP_REMOVED lines=15> */
.L_x_1219:
[----:B------:R-:W-:Y:S05]  /*267a0*/  BSYNC B1 ;  /* 0x0000000000017941 */ /* 0x000fea0003800000 */
.L_x_1218:
        /* <DEDUP_REMOVED lines=15> */
.L_x_1221:
[----:B------:R-:W-:Y:S05]  /*268a0*/  BSYNC B1 ;  /* 0x0000000000017941 */ /* 0x000fea0003800000 */
.L_x_1220:
        /* <DEDUP_REMOVED lines=10> */
.L_x_1223:
[----:B------:R-:W-:Y:S05]  /*26950*/  BSYNC B1 ;  /* 0x0000000000017941 */ /* 0x000fea0003800000 */
.L_x_1222:
        /* <DEDUP_REMOVED lines=9> */
.L_x_1225:
[----:B------:R-:W-:Y:S05]  /*269f0*/  BSYNC B1 ;  /* 0x0000000000017941 */ /* 0x000fea0003800000 */
.L_x_1224:
        /* <DEDUP_REMOVED lines=15> */
.L_x_1227:
[----:B------:R-:W-:Y:S05]  /*26af0*/  BSYNC B1 ;  /* 0x0000000000017941 */ /* 0x000fea0003800000 */
.L_x_1226:
        /* <DEDUP_REMOVED lines=15> */
.L_x_1229:
[----:B------:R-:W-:Y:S05]  /*26bf0*/  BSYNC B1 ;  /* 0x0000000000017941 */ /* 0x000fea0003800000 */
.L_x_1228:
        /* <DEDUP_REMOVED lines=10> */
.L_x_1231:
[----:B------:R-:W-:Y:S05]  /*26ca0*/  BSYNC B1 ;  /* 0x0000000000017941 */ /* 0x000fea0003800000 */
.L_x_1230:
        /* <DEDUP_REMOVED lines=9> */
.L_x_1233:
[----:B------:R-:W-:Y:S05]  /*26d40*/  BSYNC B1 ;  /* 0x0000000000017941 */ /* 0x000fea0003800000 */
.L_x_1232:
        /* <DEDUP_REMOVED lines=15> */
.L_x_1235:
[----:B------:R-:W-:Y:S05]  /*26e40*/  BSYNC B1 ;  /* 0x0000000000017941 */ /* 0x000fea0003800000 */
.L_x_1234:
        /* <DEDUP_REMOVED lines=15> */
.L_x_1237:
[----:B------:R-:W-:Y:S05]  /*26f40*/  BSYNC B1 ;  /* 0x0000000000017941 */ /* 0x000fea0003800000 */
.L_x_1236:
        /* <DEDUP_REMOVED lines=10> */
.L_x_1239:
[----:B------:R-:W-:Y:S05]  /*26ff0*/  BSYNC B1 ;  /* 0x0000000000017941 */ /* 0x000fea0003800000 */
.L_x_1238:
        /* <DEDUP_REMOVED lines=9> */
.L_x_1241:
[----:B------:R-:W-:Y:S05]  /*27090*/  BSYNC B1 ;  /* 0x0000000000017941 */ /* 0x000fea0003800000 */
.L_x_1240:
        /* <DEDUP_REMOVED lines=15> */
.L_x_1243:
[----:B------:R-:W-:Y:S05]  /*27190*/  BSYNC B1 ;  /* 0x0000000000017941 */ /* 0x000fea0003800000 */
.L_x_1242:
        /* <DEDUP_REMOVED lines=15> */
.L_x_1245:
[----:B------:R-:W-:Y:S05]  /*27290*/  BSYNC B1 ;  /* 0x0000000000017941 */ /* 0x000fea0003800000 */
.L_x_1244:
        /* <DEDUP_REMOVED lines=10> */
.L_x_1247:
[----:B------:R-:W-:Y:S05]  /*27340*/  BSYNC B1 ;  /* 0x0000000000017941 */ /* 0x000fea0003800000 */
.L_x_1246:
        /* <DEDUP_REMOVED lines=9> */
.L_x_1249:
[----:B------:R-:W-:Y:S05]  /*273e0*/  BSYNC B1 ;  /* 0x0000000000017941 */ /* 0x000fea0003800000 */
.L_x_1248:
        /* <DEDUP_REMOVED lines=15> */
.L_x_1251:
[----:B------:R-:W-:Y:S05]  /*274e0*/  BSYNC B1 ;  /* 0x0000000000017941 */ /* 0x000fea0003800000 */
.L_x_1250:
        /* <DEDUP_REMOVED lines=15> */
.L_x_1253:
[----:B------:R-:W-:Y:S05]  /*275e0*/  BSYNC B1 ;  /* 0x0000000000017941 */ /* 0x000fea0003800000 */
.L_x_1252:
        /* <DEDUP_REMOVED lines=10> */
.L_x_1255:
[----:B------:R-:W-:Y:S05]  /*27690*/  BSYNC B1 ;  /* 0x0000000000017941 */ /* 0x000fea0003800000 */
.L_x_1254:
        /* <DEDUP_REMOVED lines=9> */
.L_x_1257:
[----:B------:R-:W-:Y:S05]  /*27730*/  BSYNC B1 ;  /* 0x0000000000017941 */ /* 0x000fea0003800000 */
.L_x_1256:
        /* <DEDUP_REMOVED lines=15> */
.L_x_1259:
[----:B------:R-:W-:Y:S05]  /*27830*/  BSYNC B1 ;  /* 0x0000000000017941 */ /* 0x000fea0003800000 */
.L_x_1258:
        /* <DEDUP_REMOVED lines=15> */
.L_x_1261:
[----:B------:R-:W-:Y:S05]  /*27930*/  BSYNC B1 ;  /* 0x0000000000017941 */ /* 0x000fea0003800000 */
.L_x_1260:
        /* <DEDUP_REMOVED lines=10> */
.L_x_1263:
[----:B------:R-:W-:Y:S05]  /*279e0*/  BSYNC B1 ;  /* 0x0000000000017941 */ /* 0x000fea0003800000 */
.L_x_1262:
        /* <DEDUP_REMOVED lines=9> */
.L_x_1265:
[----:B------:R-:W-:Y:S05]  /*27a80*/  BSYNC B1 ;  /* 0x0000000000017941 */ /* 0x000fea0003800000 */
.L_x_1264:
        /* <DEDUP_REMOVED lines=15> */
.L_x_1267:
[----:B------:R-:W-:Y:S05]  /*27b80*/  BSYNC B1 ;  /* 0x0000000000017941 */ /* 0x000fea0003800000 */
.L_x_1266:
        /* <DEDUP_REMOVED lines=15> */
.L_x_1269:
[----:B------:R-:W-:Y:S05]  /*27c80*/  BSYNC B1 ;  /* 0x0000000000017941 */ /* 0x000fea0003800000 */
.L_x_1268:
        /* <DEDUP_REMOVED lines=10> */
.L_x_1271:
[----:B------:R-:W-:Y:S05]  /*27d30*/  BSYNC B1 ;  /* 0x0000000000017941 */ /* 0x000fea0003800000 */
.L_x_1270:
        /* <DEDUP_REMOVED lines=9> */
.L_x_1273:
[----:B------:R-:W-:Y:S05]  /*27dd0*/  BSYNC B1 ;  /* 0x0000000000017941 */ /* 0x000fea0003800000 */
.L_x_1272:
        /* <DEDUP_REMOVED lines=15> */
.L_x_1275:
[----:B------:R-:W-:Y:S05]  /*27ed0*/  BSYNC B1 ;  /* 0x0000000000017941 */ /* 0x000fea0003800000 */
.L_x_1274:
        /* <DEDUP_REMOVED lines=15> */
.L_x_1277:
[----:B------:R-:W-:Y:S05]  /*27fd0*/  BSYNC B1 ;  /* 0x0000000000017941 */ /* 0x000fea0003800000 */
.L_x_1276:
        /* <DEDUP_REMOVED lines=10> */
.L_x_1279:
[----:B------:R-:W-:Y:S05]  /*28080*/  BSYNC B1 ;  /* 0x0000000000017941 */ /* 0x000fea0003800000 */
.L_x_1278:
        /* <DEDUP_REMOVED lines=9> */
.L_x_1281:
[----:B------:R-:W-:Y:S05]  /*28120*/  BSYNC B1 ;  /* 0x0000000000017941 */ /* 0x000fea0003800000 */
.L_x_1280:
        /* <DEDUP_REMOVED lines=15> */
.L_x_1283:
[----:B------:R-:W-:Y:S05]  /*28220*/  BSYNC B1 ;  /* 0x0000000000017941 */ /* 0x000fea0003800000 */
.L_x_1282:
        /* <DEDUP_REMOVED lines=15> */
.L_x_1285:
[----:B------:R-:W-:Y:S05]  /*28320*/  BSYNC B1 ;  /* 0x0000000000017941 */ /* 0x000fea0003800000 */
.L_x_1284:
        /* <DEDUP_REMOVED lines=10> */
.L_x_1287:
[----:B------:R-:W-:Y:S05]  /*283d0*/  BSYNC B1 ;  /* 0x0000000000017941 */ /* 0x000fea0003800000 */
.L_x_1286:
        /* <DEDUP_REMOVED lines=9> */
.L_x_1289:
[----:B------:R-:W-:Y:S05]  /*28470*/  BSYNC B1 ;  /* 0x0000000000017941 */ /* 0x000fea0003800000 */
.L_x_1288:
        /* <DEDUP_REMOVED lines=15> */
.L_x_1291:
[----:B------:R-:W-:Y:S05]  /*28570*/  BSYNC B1 ;  /* 0x0000000000017941 */ /* 0x000fea0003800000 */
.L_x_1290:
        /* <DEDUP_REMOVED lines=15> */
.L_x_1293:
[----:B------:R-:W-:Y:S05]  /*28670*/  BSYNC B1 ;  /* 0x0000000000017941 */ /* 0x000fea0003800000 */
.L_x_1292:
        /* <DEDUP_REMOVED lines=10> */
.L_x_1295:
[----:B------:R-:W-:Y:S05]  /*28720*/  BSYNC B1 ;  /* 0x0000000000017941 */ /* 0x000fea0003800000 */
.L_x_1294:
        /* <DEDUP_REMOVED lines=9> */
.L_x_1297:
[----:B------:R-:W-:Y:S05]  /*287c0*/  BSYNC B1 ;  /* 0x0000000000017941 */ /* 0x000fea0003800000 */
.L_x_1296:
        /* <DEDUP_REMOVED lines=15> */
.L_x_1299:
[----:B------:R-:W-:Y:S05]  /*288c0*/  BSYNC B1 ;  /* 0x0000000000017941 */ /* 0x000fea0003800000 */
.L_x_1298:
        /* <DEDUP_REMOVED lines=15> */
.L_x_1301:
[----:B------:R-:W-:Y:S05]  /*289c0*/  BSYNC B1 ;  /* 0x0000000000017941 */ /* 0x000fea0003800000 */
.L_x_1300:
        /* <DEDUP_REMOVED lines=10> */
.L_x_1303:
[----:B------:R-:W-:Y:S05]  /*28a70*/  BSYNC B1 ;  /* 0x0000000000017941 */ /* 0x000fea0003800000 */
.L_x_1302:
        /* <DEDUP_REMOVED lines=9> */
.L_x_1305:
[----:B------:R-:W-:Y:S05]  /*28b10*/  BSYNC B1 ;  /* 0x0000000000017941 */ /* 0x000fea0003800000 */
.L_x_1304:
[----:B------:R-:W2:Y:S01]  /*28b20*/  LDL.LU R19, [R1+0x5f4] ;  /* 0x0005f40001137983 */ /* 0x000ea20000300800 */
[----:B------:R-:W-:Y:S01]  /*28b30*/  LOP3.LUT R18, R18, 0xffffffbf, RZ, 0xc0, !PT ;  /* 0xffffffbf12127812 */ /* 0x000fe200078ec0ff */
[----:B------:R-:W-:Y:S03]  /*28b40*/  BSSY B1, `(.L_x_1306) ;  /* 0x0000016000017945 */ /* 0x000fe60003800000 */
[----:B------:R-:W-:-:S04]  /*28b50*/  @P1 LOP3.LUT R18, R18, 0x40, RZ, 0xfc, !PT ;  /* 0x0000004012121812 */ /* 0x000fc800078efcff */
[----:B------:R-:W-:-:S04]  /*28b60*/  LOP3.LUT R18, R18, 0xffffffdf, RZ, 0xc0, !PT ;  /* 0xffffffdf12127812 */ /* 0x000fc800078ec0ff */
[----:B------:R-:W-:-:S04]  /*28b70*/  @P0 LOP3.LUT R18, R18, 0x20, RZ, 0xfc, !PT ;  /* 0x0000002012120812 */ /* 0x000fc800078efcff */
[C---:B------:R-:W-:Y:S02]  /*28b80*/  LOP3.LUT P0, RZ, R18.reuse, 0x8, RZ, 0xc0, !PT ;  /* 0x0000000812ff7812 */ /* 0x040fe4000780c0ff */
[----:B------:R-:W-:Y:S02]  /*28b90*/  LOP3.LUT R18, R18, 0xfffffffe, RZ, 0xc0, !PT ;  /* 0xfffffffe12127812 */ /* 0x000fe400078ec0ff */
[----:B------:R-:W-:-:S13]  /*28ba0*/  ISETP.LT.OR P1, PT, R0, 0x1f9, !P0 ;  /* 0x000001f90000780c */ /* 0x000fda0004721670 */
[----:B0-----:R-:W-:Y:S02]  /*28bb0*/  @!P1 IADD3 R160, P5, R10, UR46, RZ ;  /* 0x0000002e0aa09c10 */ /* 0x001fe4000ffbe0ff */
[----:B------:R-:W-:Y:S02]  /*28bc0*/  @P1 LOP3.LUT R18, R18, 0x1, RZ, 0xfc, !PT ;  /* 0x0000000112121812 */ /* 0x000fe400078efcff */
[----:B------:R-:W-:Y:S02]  /*28bd0*/  @!P1 IADD3.X R161, R11, UR45, RZ, P5, !PT ;  /* 0x0000002d0ba19c10 */ /* 0x000fe4000affe4ff */
[----:B------:R-:W-:Y:S02]  /*28be0*/  ISETP.LT.OR P5, PT, R0, 0x1fa, !P0 ;  /* 0x000001fa0000780c */ /* 0x000fe400047a1670 */
[----:B------:R-:W-:-:S11]  /*28bf0*/  LOP3.LUT P1, RZ, R18, 0x40, RZ, 0xc0, !PT ;  /* 0x0000004012ff7812 */ /* 0x000fd6000782c0ff */
[----:B-1----:R-:W-:-:S04]  /*28c00*/  @!P5 IADD3 R12, P0, R10, UR46, RZ ;  /* 0x0000002e0a0cdc10 */ /* 0x002fc8000ff1e0ff */
[----:B------:R-:W-:Y:S02]  /*28c10*/  @!P5 IADD3.X R13, R11, UR45, RZ, P0, !PT ;  /* 0x0000002d0b0ddc10 */ /* 0x000fe400087fe4ff */
[----:B------:R-:W-:Y:S01]  /*28c20*/  LOP3.LUT P0, RZ, R18, 0x20, RZ, 0xc0, !PT ;  /* 0x0000002012ff7812 */ /* 0x000fe2000780c0ff */
[----:B--2---:R-:W-:-:S05]  /*28c30*/  @!P6 IMAD R19, R19, R16, R3 ;  /* 0x000000101313e224 */ /* 0x004fca00078e0203 */
[----:B------:R0:W-:Y:S01]  /*28c40*/  @!P6 STG.E.U8 desc[UR36][R10.64+0x1f9], R19 ;  /* 0x0001f9130a00e986 */ /* 0x0001e2000c101124 */
[----:B------:R-:W-:-:S13]  /*28c50*/  LOP3.LUT P6, RZ, R18, 0x1, RZ, 0xc0, !PT ;  /* 0x0000000112ff7812 */ /* 0x000fda00078cc0ff */
[----:B0-----:R-:W-:Y:S05]  /*28c60*/  @P6 BRA `(.L_x_1307) ;  /* 0x00000000000c6947 */ /* 0x001fea0003800000 */
[----:B------:R-:W2:Y:S02]  /*28c70*/  LDG.E.U8 R2, desc[UR36][R158.64+0x1f8] ;  /* 0x0001f8249e027981 */ /* 0x000ea4000c1e1100 */
[----:B--2---:R-:W-:-:S05]  /*28c80*/  PRMT R3, R2, 0x8880, RZ ;  /* 0x0000888002037816 */ /* 0x004fca00000000ff */
[----:B------:R-:W-:-:S07]  /*28c90*/  IMAD R3, R3, R17, RZ ;  /* 0x0000001103037224 */ /* 0x000fce00078e02ff */
.L_x_1307:
[----:B------:R-:W-:Y:S05]  /*28ca0*/  BSYNC B1 ;  /* 0x0000000000017941 */ /* 0x000fea0003800000 */
.L_x_1306:
        /* <DEDUP_REMOVED lines=8> */
.L_x_1309:
[----:B------:R-:W-:Y:S05]  /*28d30*/  BSYNC B1 ;  /* 0x0000000000017941 */ /* 0x000fea0003800000 */
.L_x_1308:
[----:B0-----:R-:W2:Y:S01]  /*28d40*/  LDL.LU R10, [R1+0x5fc] ;  /* 0x0005fc00010a7983 */ /* 0x001ea20000300800 */
[----:B------:R-:W-:Y:S01]  /*28d50*/  LOP3.LUT P6, RZ, R18, 0x4, RZ, 0xc0, !PT ;  /* 0x0000000412ff7812 */ /* 0x000fe200078cc0ff */
[----:B------:R-:W-:Y:S01]  /*28d60*/  BSSY B1, `(.L_x_1310) ;  /* 0x0000008000017945 */ /* 0x000fe20003800000 */
[----:B--2---:R-:W-:-:S05]  /*28d70*/  @!P5 IMAD R10, R10, R16, R3 ;  /* 0x000000100a0ad224 */ /* 0x004fca00078e0203 */
[----:B------:R0:W-:Y:S01]  /*28d80*/  @!P5 STG.E.U8 desc[UR36][R12.64+0x1f9], R10 ;  /* 0x0001f90a0c00d986 */ /* 0x0001e2000c101124 */
[----:B------:R-:W-:-:S13]  /*28d90*/  ISETP.LT.OR P5, PT, R0, 0x101, !P6 ;  /* 0x000001010000780c */ /* 0x000fda00077a1670 */
[----:B0-----:R-:W-:Y:S05]  /*28da0*/  @P5 BRA `(.L_x_1311) ;  /* 0x00000000000c5947 */ /* 0x001fea0003800000 */
[----:B------:R-:W2:Y:S02]  /*28db0*/  LDG.E.U8 R2, desc[UR36][R156.64+0x100] ;  /* 0x000100249c027981 */ /* 0x000ea4000c1e1100 */
[----:B--2---:R-:W-:-:S05]  /*28dc0*/  PRMT R3, R2, 0x8880, RZ ;  /* 0x0000888002037816 */ /* 0x004fca00000000ff */
[----:B------:R-:W-:-:S07]  /*28dd0*/  IMAD R3, R3, R17, RZ ;  /* 0x0000001103037224 */ /* 0x000fce00078e02ff */
.L_x_1311:
[----:B------:R-:W-:Y:S05]  /*28de0*/  BSYNC B1 ;  /* 0x0000000000017941 */ /* 0x000fea0003800000 */
.L_x_1310:
[----:B------:R-:W2:Y:S01]  /*28df0*/  LDL.LU R10, [R1+0x200] ;  /* 0x00020000010a7983 */ /* 0x000ea20000300800 */
[----:B------:R-:W-:Y:S01]  /*28e00*/  ISETP.LT.OR P6, PT, R0, 0x102, !P6 ;  /* 0x000001020000780c */ /* 0x000fe200077c1670 */
[----:B------:R-:W-:Y:S01]  /*28e10*/  BSSY B1, `(.L_x_1312) ;  /* 0x0000009000017945 */ /* 0x000fe20003800000 */
[----:B------:R-:W-:-:S11]  /*28e20*/  LOP3.LUT R18, R18, 0xfffffffe, RZ, 0xc0, !PT ;  /* 0xfffffffe12127812 */ /* 0x000fd600078ec0ff */
[----:B------:R-:W-:Y:S01]  /*28e30*/  @P6 LOP3.LUT R18, R18, 0x1, RZ, 0xfc, !PT ;  /* 0x0000000112126812 */ /* 0x000fe200078efcff */
[----:B--2---:R-:W-:-:S05]  /*28e40*/  @!P5 IMAD R10, R10, R16, R3 ;  /* 0x000000100a0ad224 */ /* 0x004fca00078e0203 */
[----:B------:R0:W-:Y:S01]  /*28e50*/  @!P5 STG.E.U8 desc[UR36][R8.64+0x100], R10 ;  /* 0x0001000a0800d986 */ /* 0x0001e2000c101124 */
[----:B------:R-:W-:Y:S05]  /*28e60*/  @P6 BRA `(.L_x_1313) ;  /* 0x00000000000c6947 */ /* 0x000fea0003800000 */
[----:B------:R-:W2:Y:S02]  /*28e70*/  LDG.E.U8 R2, desc[UR36][R156.64+0x101] ;  /* 0x000101249c027981 */ /* 0x000ea4000c1e1100 */
[----:B--2---:R-:W-:-:S05]  /*28e80*/  PRMT R3, R2, 0x8880, RZ ;  /* 0x0000888002037816 */ /* 0x004fca00000000ff */
[----:B------:R-:W-:-:S07]  /*28e90*/  IMAD R3, R3, R17, RZ ;  /* 0x0000001103037224 */ /* 0x000fce00078e02ff */
.L_x_1313:
[----:B------:R-:W-:Y:S05]  /*28ea0*/  BSYNC B1 ;  /* 0x0000000000017941 */ /* 0x000fea0003800000 */
.L_x_1312:
[----:B------:R-:W2:Y:S01]  /*28eb0*/  LDL.LU R19, [R1+0x204] ;  /* 0x0002040001137983 */ /* 0x000ea20000300800 */
[----:B------:R-:W-:Y:S02]  /*28ec0*/  LOP3.LUT R18, R18, 0xffffff7f, RZ, 0xc0, !PT ;  /* 0xffffff7f12127812 */ /* 0x000fe400078ec0ff */
[----:B------:R-:W-:Y:S01]  /*28ed0*/  ISETP.LT.OR P5, PT, R0, 0x101, !P4 ;  /* 0x000001010000780c */ /* 0x000fe200067a1670 */
[----:B------:R-:W3:Y:S01]  /*28ee0*/  LDL.LU R161, [R1+0x214] ;  /* 0x0002140001a17983 */ /* 0x000ee20000300800 */
[----:B------:R-:W-:-:S03]  /*28ef0*/  @P2 LOP3.LUT R18, R18, 0x80, RZ, 0xfc, !PT ;  /* 0x0000008012122812 */ /* 0x000fc600078efcff */
[----:B------:R-:W4:Y:S01]  /*28f00*/  LDL.LU R160, [R1+0x218] ;  /* 0x0002180001a07983 */ /* 0x000f220000300800 */
[----:B------:R-:W-:-:S03]  /*28f10*/  LOP3.LUT P2, RZ, R18, 0x1, RZ, 0xc0, !PT ;  /* 0x0000000112ff7812 */ /* 0x000fc6000784c0ff */
[----:B------:R-:W5:Y:S04]  /*28f20*/  LDL.LU R235, [R1+0x2e0] ;  /* 0x0002e00001eb7983 */ /* 0x000f680000300800 */
        /* <DEDUP_REMOVED lines=70> */
[----:B------:R-:W5:Y:S01]  /*29390*/  LDL.LU R162, [R1+0x3fc] ;  /* 0x0003fc0001a27983 */ /* 0x000f620000300800 */
[----:B0-----:R-:W-:-:S02]  /*293a0*/  @!P5 IADD3 R10, P6, R8, UR46, RZ ;  /* 0x0000002e080adc10 */ /* 0x001fc4000ffde0ff */
[----:B------:R-:W-:Y:S01]  /*293b0*/  LOP3.LUT R18, R18, 0xffffffbf, RZ, 0xc0, !PT ;  /* 0xffffffbf12127812 */ /* 0x000fe200078ec0ff */
[----:B--2---:R-:W-:Y:S01]  /*293c0*/  @!P2 IMAD R19, R19, R16, R3 ;  /* 0x000000101313a224 */ /* 0x004fe200078e0203 */
[----:B------:R-:W-:Y:S02]  /*293d0*/  @!P5 IADD3.X R11, R9, UR45, RZ, P6, !PT ;  /* 0x0000002d090bdc10 */ /* 0x000fe4000b7fe4ff */
[----:B------:R-:W-:Y:S02]  /*293e0*/  ISETP.LT.OR P6, PT, R0, 0x102, !P4 ;  /* 0x000001020000780c */ /* 0x000fe400067c1670 */
[----:B------:R0:W-:Y:S01]  /*293f0*/  @!P2 STG.E.U8 desc[UR36][R8.64+0x101], R19 ;  /* 0x000101130800a986 */ /* 0x0001e2000c101124 */
[----:B------:R-:W-:-:S03]  /*29400*/  @P1 LOP3.LUT R18, R18, 0x40, RZ, 0xfc, !PT ;  /* 0x0000004012121812 */ /* 0x000fc600078efcff */
[----:B------:R-:W0:Y:S01]  /*29410*/  @!P5 LDG.E.U8 R2, desc[UR36][R154.64+0x100] ;  /* 0x000100249a02d981 */ /* 0x000e22000c1e1100 */
[----:B------:R-:W-:-:S04]  /*29420*/  LOP3.LUT R18, R18, 0xffffffdf, RZ, 0xc0, !PT ;  /* 0xffffffdf12127812 */ /* 0x000fc800078ec0ff */
[----:B------:R-:W-:Y:S02]  /*29430*/  @P0 LOP3.LUT R18, R18, 0x20, RZ, 0xfc, !PT ;  /* 0x0000002012120812 */ /* 0x000fe400078efcff */
[----:B------:R-:W-:Y:S02]  /*29440*/  @!P6 IADD3 R12, P1, R8, UR46, RZ ;  /* 0x0000002e080cec10 */ /* 0x000fe4000ff3e0ff */
[----:B------:R-:W-:Y:S02]  /*29450*/  LOP3.LUT P0, RZ, R18, 0x4, RZ, 0xc0, !PT ;  /* 0x0000000412ff7812 */ /* 0x000fe4000780c0ff */
[----:B------:R-:W-:Y:S02]  /*29460*/  @!P6 IADD3.X R13, R9, UR45, RZ, P1, !PT ;  /* 0x0000002d090dec10 */ /* 0x000fe40008ffe4ff */
[----:B------:R-:W-:-:S13]  /*29470*/  ISETP.LT.OR P1, PT, R0, 0x109, !P4 ;  /* 0x000001090000780c */ /* 0x000fda0006721670 */
[----:B------:R-:W-:-:S04]  /*29480*/  @!P1 IADD3 R158, P2, R8, UR46, RZ ;  /* 0x0000002e089e9c10 */ /* 0x000fc8000ff5e0ff */
[----:B------:R-:W-:Y:S02]  /*29490*/  @!P1 IADD3.X R159, R9, UR45, RZ, P2, !PT ;  /* 0x0000002d099f9c10 */ /* 0x000fe400097fe4ff */
[----:B0-----:R-:W-:-:S05]  /*294a0*/  @!P5 PRMT R19, R2, 0x8880, RZ ;  /* 0x000088800213d816 */ /* 0x001fca00000000ff */
[----:B------:R-:W-:Y:S02]  /*294b0*/  @!P5 IMAD R3, R19, R17, RZ ;  /* 0x000000111303d224 */ /* 0x000fe400078e02ff */
[----:B------:R-:W2:Y:S02]  /*294c0*/  LDL.LU R19, [R1+0x208] ;  /* 0x0002080001137983 */ /* 0x000ea40000300800 */
[----:B--2---:R-:W-:-:S05]  /*294d0*/  @!P5 IMAD R19, R19, R16, R3 ;  /* 0x000000101313d224 */ /* 0x004fca00078e0203 */
[----:B------:R0:W-:Y:S04]  /*294e0*/  @!P5 STG.E.U8 desc[UR36][R10.64+0x100], R19 ;  /* 0x000100130a00d986 */ /* 0x0001e8000c101124 */
[----:B------:R-:W0:Y:S02]  /*294f0*/  @!P6 LDG.E.U8 R2, desc[UR36][R154.64+0x101] ;  /* 0x000101249a02e981 */ /* 0x000e24000c1e1100 */
[----:B0-----:R-:W-:-:S05]  /*29500*/  @!P6 PRMT R19, R2, 0x8880, RZ ;  /* 0x000088800213e816 */ /* 0x001fca00000000ff */
[----:B------:R-:W-:Y:S02]  /*29510*/  @!P6 IMAD R3, R19, R17, RZ ;  /* 0x000000111303e224 */ /* 0x000fe400078e02ff */
[----:B------:R-:W2:Y:S02]  /*29520*/  LDL.LU R19, [R1+0x20c] ;  /* 0x00020c0001137983 */ /* 0x000ea40000300800 */
[----:B--2---:R-:W-:-:S05]  /*29530*/  @!P6 IMAD R19, R19, R16, R3 ;  /* 0x000000101313e224 */ /* 0x004fca00078e0203 */
[----:B------:R0:W-:Y:S01]  /*29540*/  @!P6 STG.E.U8 desc[UR36][R12.64+0x101], R19 ;  /* 0x000101130c00e986 */ /* 0x0001e2000c101124 */
[----:B------:R-:W-:-:S03]  /*29550*/  ISETP.LT.OR P6, PT, R0, 0x109, !P0 ;  /* 0x000001090000780c */ /* 0x000fc600047c1670 */
[----:B0-----:R-:W2:Y:S10]  /*29560*/  LDL.LU R13, [R1+0x210] ;  /* 0x00021000010d7983 */ /* 0x001eb40000300800 */
[----:B------:R-:W3:Y:S02]  /*29570*/  @!P6 LDG.E.U8 R2, desc[UR36][R156.64+0x108] ;  /* 0x000108249c02e981 */ /* 0x000ee4000c1e1100 */
[----:B---3--:R-:W-:-:S05]  /*29580*/  @!P6 PRMT R12, R2, 0x8880, RZ ;  /* 0x00008880020ce816 */ /* 0x008fca00000000ff */
[----:B------:R-:W-:-:S04]  /*29590*/  @!P6 IMAD R3, R12, R17, RZ ;  /* 0x000000110c03e224 */ /* 0x000fc800078e02ff */
[----:B--2---:R-:W-:-:S05]  /*295a0*/  @!P6 IMAD R12, R13, R16, R3 ;  /* 0x000000100d0ce224 */ /* 0x004fca00078e0203 */
[----:B------:R0:W-:Y:S01]  /*295b0*/  @!P6 STG.E.U8 desc[UR36][R8.64+0x108], R12 ;  /* 0x0001080c0800e986 */ /* 0x0001e2000c101124 */
[----:B------:R-:W-:-:S13]  /*295c0*/  ISETP.LT.OR P6, PT, R0, 0x10a, !P0 ;  /* 0x0000010a0000780c */ /* 0x000fda00047c1670 */
[----:B------:R-:W0:Y:S02]  /*295d0*/  @!P6 LDG.E.U8 R2, desc[UR36][R156.64+0x109] ;  /* 0x000109249c02e981 */ /* 0x000e24000c1e1100 */
[----:B0-----:R-:W-:-:S05]  /*295e0*/  @!P6 PRMT R12, R2, 0x8880, RZ ;  /* 0x00008880020ce816 */ /* 0x001fca00000000ff */
[----:B------:R-:W-:-:S04]  /*295f0*/  @!P6 IMAD R3, R12, R17, RZ ;  /* 0x000000110c03e224 */ /* 0x000fc800078e02ff */
[----:B------:R-:W-:-:S05]  /*29600*/  @!P6 IMAD R12, R161, R16, R3 ;  /* 0x00000010a10ce224 */ /* 0x000fca00078e0203 */
[----:B------:R-:W-:Y:S04]  /*29610*/  @!P6 STG.E.U8 desc[UR36][R8.64+0x109], R12 ;  /* 0x0001090c0800e986 */ /* 0x000fe8000c101124 */
[----:B------:R-:W2:Y:S01]  /*29620*/  @!P1 LDG.E.U8 R2, desc[UR36][R154.64+0x108] ;  /* 0x000108249a029981 */ /* 0x000ea2000c1e1100 */
[----:B------:R-:W-:Y:S02]  /*29630*/  ISETP.LT.OR P5, PT, R0, 0x10a, !P4 ;  /* 0x0000010a0000780c */ /* 0x000fe400067a1670 */
[----:B--2---:R-:W-:-:S05]  /*29640*/  @!P1 PRMT R19, R2, 0x8880, RZ ;  /* 0x0000888002139816 */ /* 0x004fca00000000ff */
[----:B------:R-:W-:-:S04]  /*29650*/  @!P1 IMAD R3, R19, R17, RZ ;  /* 0x0000001113039224 */ /* 0x000fc800078e02ff */
[----:B----4-:R-:W-:-:S05]  /*29660*/  @!P1 IMAD R19, R160, R16, R3 ;  /* 0x00000010a0139224 */ /* 0x010fca00078e0203 */
[----:B------:R0:W-:Y:S04]  /*29670*/  @!P1 STG.E.U8 desc[UR36][R158.64+0x108], R19 ;  /* 0x000108139e009986 */ /* 0x0001e8000c101124 */
[----:B------:R-:W2:Y:S04]  /*29680*/  @!P5 LDG.E.U8 R2, desc[UR36][R154.64+0x109] ;  /* 0x000109249a02d981 */ /* 0x000ea8000c1e1100 */
[----:B0-----:R-:W3:Y:S04]  /*29690*/  LDL.LU R158, [R1+0x224] ;  /* 0x00022400019e7983 */ /* 0x001ee80000300800 */
[----:B------:R-:W4:Y:S01]  /*296a0*/  LDL.LU R159, [R1+0x228] ;  /* 0x00022800019f7983 */ /* 0x000f220000300800 */
[----:B--2---:R-:W-:-:S05]  /*296b0*/  @!P5 PRMT R19, R2, 0x8880, RZ ;  /* 0x000088800213d816 */ /* 0x004fca00000000ff */
[----:B------:R-:W-:Y:S02]  /*296c0*/  @!P5 IMAD R3, R19, R17, RZ ;  /* 0x000000111303d224 */ /* 0x000fe400078e02ff */
[----:B------:R-:W2:Y:S01]  /*296d0*/  LDL.LU R19, [R1+0x21c] ;  /* 0x00021c0001137983 */ /* 0x000ea20000300800 */
[----:B------:R-:W-:-:S04]  /*296e0*/  @!P5 IADD3 R10, P2, R8, UR46, RZ ;  /* 0x0000002e080adc10 */ /* 0x000fc8000ff5e0ff */
[----:B------:R-:W-:Y:S01]  /*296f0*/  @!P5 IADD3.X R11, R9, UR45, RZ, P2, !PT ;  /* 0x0000002d090bdc10 */ /* 0x000fe200097fe4ff */
[----:B--2---:R-:W-:-:S05]  /*29700*/  @!P5 IMAD R19, R19, R16, R3 ;  /* 0x000000101313d224 */ /* 0x004fca00078e0203 */
[----:B------:R0:W-:Y:S01]  /*29710*/  @!P5 STG.E.U8 desc[UR36][R10.64+0x109], R19 ;  /* 0x000109130a00d986 */ /* 0x0001e2000c101124 */
[----:B------:R-:W-:-:S03]  /*29720*/  ISETP.LT.OR P5, PT, R0, 0x111, !P0 ;  /* 0x000001110000780c */ /* 0x000fc600047a1670 */
[----:B0-----:R-:W2:Y:S10]  /*29730*/  LDL.LU R11, [R1+0x220] ;  /* 0x00022000010b7983 */ /* 0x001eb40000300800 */
[----:B------:R-:W5:Y:S02]  /*29740*/  @!P5 LDG.E.U8 R2, desc[UR36][R156.64+0x110] ;  /* 0x000110249c02d981 */ /* 0x000f64000c1e1100 */
[----:B-----5:R-:W-:-:S05]  /*29750*/  @!P5 PRMT R10, R2, 0x8880, RZ ;  /* 0x00008880020ad816 */ /* 0x020fca00000000ff */
[----:B------:R-:W-:-:S04]  /*29760*/  @!P5 IMAD R3, R10, R17, RZ ;  /* 0x000000110a03d224 */ /* 0x000fc800078e02ff */
[----:B--2---:R-:W-:-:S05]  /*29770*/  @!P5 IMAD R10, R11, R16, R3 ;  /* 0x000000100b0ad224 */ /* 0x004fca00078e0203 */
[----:B------:R0:W-:Y:S01]  /*29780*/  @!P5 STG.E.U8 desc[UR36][R8.64+0x110], R10 ;  /* 0x0001100a0800d986 */ /* 0x0001e2000c101124 */
[----:B------:R-:W-:-:S13]  /*29790*/  ISETP.LT.OR P5, PT, R0, 0x112, !P0 ;  /* 0x000001120000780c */ /* 0x000fda00047a1670 */
[----:B------:R-:W0:Y:S01]  /*297a0*/  @!P5 LDG.E.U8 R2, desc[UR36][R156.64+0x111] ;  /* 0x000111249c02d981 */ /* 0x000e22000c1e1100 */
[----:B------:R-:W-:Y:S02]  /*297b0*/  ISETP.LT.OR P6, PT, R0, 0x111, !P4 ;  /* 0x000001110000780c */ /* 0x000fe400067c1670 */
[----:B0-----:R-:W-:-:S05]  /*297c0*/  @!P5 PRMT R10, R2, 0x8880, RZ ;  /* 0x00008880020ad816 */ /* 0x001fca00000000ff */
[----:B------:R-:W-:-:S04]  /*297d0*/  @!P5 IMAD R3, R10, R17, RZ ;  /* 0x000000110a03d224 */ /* 0x000fc800078e02ff */
[----:B---3--:R-:W-:-:S05]  /*297e0*/  @!P5 IMAD R10, R158, R16, R3 ;  /* 0x000000109e0ad224 */ /* 0x008fca00078e0203 */
[----:B------:R-:W-:Y:S04]  /*297f0*/  @!P5 STG.E.U8 desc[UR36][R8.64+0x111], R10 ;  /* 0x0001110a0800d986 */ /* 0x000fe8000c101124 */
[----:B------:R-:W2:Y:S01]  /*29800*/  @!P6 LDG.E.U8 R2, desc[UR36][R154.64+0x110] ;  /* 0x000110249a02e981 */ /* 0x000ea2000c1e1100 */
[----:B------:R-:W-:Y:S02]  /*29810*/  ISETP.LT.OR P1, PT, R0, 0x112, !P4 ;  /* 0x000001120000780c */ /* 0x000fe40006721670 */
[----:B------:R-:W-:-:S04]  /*29820*/  @!P6 IADD3 R12, P2, R8, UR46, RZ ;  /* 0x0000002e080cec10 */ /* 0x000fc8000ff5e0ff */
[----:B------:R-:W-:Y:S02]  /*29830*/  @!P6 IADD3.X R13, R9, UR45, RZ, P2, !PT ;  /* 0x0000002d090dec10 */ /* 0x000fe400097fe4ff */
[----:B--2---:R-:W-:-:S05]  /*29840*/  @!P6 PRMT R19, R2, 0x8880, RZ ;  /* 0x000088800213e816 */ /* 0x004fca00000000ff */
[----:B------:R-:W-:-:S04]  /*29850*/  @!P6 IMAD R3, R19, R17, RZ ;  /* 0x000000111303e224 */ /* 0x000fc800078e02ff */
[----:B----4-:R-:W-:-:S05]  /*29860*/  @!P6 IMAD R19, R159, R16, R3 ;  /* 0x000000109f13e224 */ /* 0x010fca00078e0203 */
[----:B------:R0:W-:Y:S04]  /*29870*/  @!P6 STG.E.U8 desc[UR36][R12.64+0x110], R19 ;  /* 0x000110130c00e986 */ /* 0x0001e8000c101124 */
[----:B------:R-:W2:Y:S04]  /*29880*/  @!P1 LDG.E.U8 R2, desc[UR36][R154.64+0x111] ;  /* 0x000111249a029981 */ /* 0x000ea8000c1e1100 */
[----:B0-----:R-:W3:Y:S04]  /*29890*/  LDL.LU R19, [R1+0x230] ;  /* 0x0002300001137983 */ /* 0x001ee80000300800 */
[----:B------:R-:W4:Y:S01]  /*298a0*/  LDL.LU R13, [R1+0x234] ;  /* 0x00023400010d7983 */ /* 0x000f220000300800 */
[----:B------:R-:W-:-:S02]  /*298b0*/  ISETP.LT.OR P5, PT, R0, 0x119, !P4 ;  /* 0x000001190000780c */ /* 0x000fc400067a1670 */
[----:B------:R-:W-:-:S04]  /*298c0*/  @!P1 IADD3 R160, P2, R8, UR46, RZ ;  /* 0x0000002e08a09c10 */ /* 0x000fc8000ff5e0ff */
[----:B------:R-:W-:Y:S02]  /*298d0*/  @!P1 IADD3.X R161, R9, UR45, RZ, P2, !PT ;  /* 0x0000002d09a19c10 */ /* 0x000fe400097fe4ff */
[----:B--2---:R-:W-:-:S05]  /*298e0*/  @!P1 PRMT R12, R2, 0x8880, RZ ;  /* 0x00008880020c9816 */ /* 0x004fca00000000ff */
[----:B------:R-:W-:Y:S02]  /*298f0*/  @!P1 IMAD R3, R12, R17, RZ ;  /* 0x000000110c039224 */ /* 0x000fe400078e02ff */
[----:B------:R-:W2:Y:S01]  /*29900*/  LDL.LU R12, [R1+0x22c] ;  /* 0x00022c00010c7983 */ /* 0x000ea20000300800 */
[----:B------:R-:W-:-:S04]  /*29910*/  @!P5 IADD3 R10, P2, R8, UR46, RZ ;  /* 0x0000002e080adc10 */ /* 0x000fc8000ff5e0ff */
[----:B------:R-:W-:Y:S02]  /*29920*/  @!P5 IADD3.X R11, R9, UR45, RZ, P2, !PT ;  /* 0x0000002d090bdc10 */ /* 0x000fe400097fe4ff */
[----:B------:R-:W-:-:S13]  /*29930*/  ISETP.LT.OR P2, PT, R0, 0x11a, !P4 ;  /* 0x0000011a0000780c */ /* 0x000fda0006741670 */
[----:B------:R-:W-:-:S04]  /*29940*/  @!P2 IADD3 R158, P6, R8, UR46, RZ ;  /* 0x0000002e089eac10 */ /* 0x000fc8000ffde0ff */
[----:B------:R-:W-:Y:S02]  /*29950*/  @!P2 IADD3.X R159, R9, UR45, RZ, P6, !PT ;  /* 0x0000002d099fac10 */ /* 0x000fe4000b7fe4ff */
[----:B------:R-:W-:Y:S01]  /*29960*/  ISETP.LT.OR P6, PT, R0, 0x119, !P0 ;  /* 0x000001190000780c */ /* 0x000fe200047c1670 */
[----:B--2---:R-:W-:-:S05]  /*29970*/  @!P1 IMAD R12, R12, R16, R3 ;  /* 0x000000100c0c9224 */ /* 0x004fca00078e0203 */
[----:B------:R0:W-:Y:S07]  /*29980*/  @!P1 STG.E.U8 desc[UR36][R160.64+0x111], R12 ;  /* 0x0001110ca0009986 */ /* 0x0001ee000c101124 */
[----:B------:R-:W2:Y:S04]  /*29990*/  @!P6 LDG.E.U8 R2, desc[UR36][R156.64+0x118] ;  /* 0x000118249c02e981 */ /* 0x000ea8000c1e1100 */
[----:B0-----:R-:W5:Y:S01]  /*299a0*/  LDL.LU R161, [R1+0x238] ;  /* 0x0002380001a17983 */ /* 0x001f620000300800 */
[----:B--2---:R-:W-:-:S05]  /*299b0*/  @!P6 PRMT R12, R2, 0x8880, RZ ;  /* 0x00008880020ce816 */ /* 0x004fca00000000ff */
[----:B------:R-:W-:-:S04]  /*299c0*/  @!P6 IMAD R3, R12, R17, RZ ;  /* 0x000000110c03e224 */ /* 0x000fc800078e02ff */
[----:B---3--:R-:W-:-:S05]  /*299d0*/  @!P6 IMAD R12, R19, R16, R3 ;  /* 0x00000010130ce224 */ /* 0x008fca00078e0203 */
[----:B------:R0:W-:Y:S01]  /*299e0*/  @!P6 STG.E.U8 desc[UR36][R8.64+0x118], R12 ;  /* 0x0001180c0800e986 */ /* 0x0001e2000c101124 */
[----:B------:R-:W-:-:S13]  /*299f0*/  ISETP.LT.OR P6, PT, R0, 0x11a, !P0 ;  /* 0x0000011a0000780c */ /* 0x000fda00047c1670 */
[----:B------:R-:W0:Y:S02]  /*29a00*/  @!P6 LDG.E.U8 R2, desc[UR36][R156.64+0x119] ;  /* 0x000119249c02e981 */ /* 0x000e24000c1e1100 */
[----:B0-----:R-:W-:-:S05]  /*29a10*/  @!P6 PRMT R12, R2, 0x8880, RZ ;  /* 0x00008880020ce816 */ /* 0x001fca00000000ff */
[----:B------:R-:W-:-:S04]  /*29a20*/  @!P6 IMAD R3, R12, R17, RZ ;  /* 0x000000110c03e224 */ /* 0x000fc800078e02ff */
[----:B----4-:R-:W-:-:S05]  /*29a30*/  @!P6 IMAD R12, R13, R16, R3 ;  /* 0x000000100d0ce224 */ /* 0x010fca00078e0203 */
[----:B------:R-:W-:Y:S04]  /*29a40*/  @!P6 STG.E.U8 desc[UR36][R8.64+0x119], R12 ;  /* 0x0001190c0800e986 */ /* 0x000fe8000c101124 */
[----:B------:R-:W2:Y:S02]  /*29a50*/  @!P5 LDG.E.U8 R2, desc[UR36][R154.64+0x118] ;  /* 0x000118249a02d981 */ /* 0x000ea4000c1e1100 */
[----:B--2---:R-:W-:-:S05]  /*29a60*/  @!P5 PRMT R19, R2, 0x8880, RZ ;  /* 0x000088800213d816 */ /* 0x004fca00000000ff */
[----:B------:R-:W-:-:S04]  /*29a70*/  @!P5 IMAD R3, R19, R17, RZ ;  /* 0x000000111303d224 */ /* 0x000fc800078e02ff */
[----:B-----5:R-:W-:-:S05]  /*29a80*/  @!P5 IMAD R19, R161, R16, R3 ;  /* 0x00000010a113d224 */ /* 0x020fca00078e0203 */
[----:B------:R0:W-:Y:S04]  /*29a90*/  @!P5 STG.E.U8 desc[UR36][R10.64+0x118], R19 ;  /* 0x000118130a00d986 */ /* 0x0001e8000c101124 */
[----:B------:R-:W2:Y:S04]  /*29aa0*/  @!P2 LDG.E.U8 R2, desc[UR36][R154.64+0x119] ;  /* 0x000119249a02a981 */ /* 0x000ea8000c1e1100 */
[----:B0-----:R-:W3:Y:S04]  /*29ab0*/  LDL.LU R19, [R1+0x240] ;  /* 0x0002400001137983 */ /* 0x001ee80000300800 */
[----:B------:R-:W4:Y:S01]  /*29ac0*/  LDL.LU R11, [R1+0x244] ;  /* 0x00024400010b7983 */ /* 0x000f220000300800 */
[----:B------:R-:W-:-:S02]  /*29ad0*/  ISETP.LT.OR P1, PT, R0, 0x121, !P4 ;  /* 0x000001210000780c */ /* 0x000fc40006721670 */
[----:B------:R-:W-:Y:S02]  /*29ae0*/  ISETP.LT.OR P5, PT, R0, 0x122, !P4 ;  /* 0x000001220000780c */ /* 0x000fe400067a1670 */
[----:B--2---:R-:W-:-:S05]  /*29af0*/  @!P2 PRMT R10, R2, 0x8880, RZ ;  /* 0x00008880020aa816 */ /* 0x004fca00000000ff */
[----:B------:R-:W-:Y:S02]  /*29b00*/  @!P2 IMAD R3, R10, R17, RZ ;  /* 0x000000110a03a224 */ /* 0x000fe400078e02ff */
[----:B------:R-:W2:Y:S02]  /*29b10*/  LDL.LU R10, [R1+0x23c] ;  /* 0x00023c00010a7983 */ /* 0x000ea40000300800 */
[----:B------:R-:W-:-:S04]  /*29b20*/  @!P1 IADD3 R12, P6, R8, UR46, RZ ;  /* 0x0000002e080c9c10 */ /* 0x000fc8000ffde0ff */
[----:B------:R-:W-:Y:S02]  /*29b30*/  @!P1 IADD3.X R13, R9, UR45, RZ, P6, !PT ;  /* 0x0000002d090d9c10 */ /* 0x000fe4000b7fe4ff */
        /* <DEDUP_REMOVED lines=25> */
[----:B--2---:R-:W-:-:S05]  /*29cd0*/  @!P5 PRMT R12, R2, 0x8880, RZ ;  /* 0x00008880020cd816 */ /* 0x004fca00000000ff */
[----:B------:R-:W-:Y:S02]  /*29ce0*/  @!P5 IMAD R3, R12, R17, RZ ;  /* 0x000000110c03d224 */ /* 0x000fe400078e02ff */
[----:B------:R-:W2:Y:S02]  /*29cf0*/  LDL.LU R12, [R1+0x24c] ;  /* 0x00024c00010c7983 */ /* 0x000ea40000300800 */
[----:B--2---:R-:W-:-:S05]  /*29d00*/  @!P5 IMAD R12, R12, R16, R3 ;  /* 0x000000100c0cd224 */ /* 0x004fca00078e0203 */
[----:B------:R0:W-:Y:S01]  /*29d10*/  @!P5 STG.E.U8 desc[UR36][R160.64+0x121], R12 ;  /* 0x0001210ca000d986 */ /* 0x0001e2000c101124 */
[C---:B------:R-:W-:Y:S02]  /*29d20*/  ISETP.LT.OR P5, PT, R0.reuse, 0x129, !P0 ;  /* 0x000001290000780c */ /* 0x040fe400047a1670 */
[----:B------:R-:W-:Y:S01]  /*29d30*/  ISETP.LT.OR P6, PT, R0, 0x129, !P4 ;  /* 0x000001290000780c */ /* 0x000fe200067c1670 */
[----:B0-----:R-:W2:Y:S10]  /*29d40*/  LDL.LU R161, [R1+0x258] ;  /* 0x0002580001a17983 */ /* 0x001eb40000300800 */
[----:B------:R-:W5:Y:S02]  /*29d50*/  @!P5 LDG.E.U8 R2, desc[UR36][R156.64+0x128] ;  /* 0x000128249c02d981 */ /* 0x000f64000c1e1100 */
[----:B-----5:R-:W-:-:S05]  /*29d60*/  @!P5 PRMT R12, R2, 0x8880, RZ ;  /* 0x00008880020cd816 */ /* 0x020fca00000000ff */
        /* <DEDUP_REMOVED lines=9> */
[----:B------:R-:W3:Y:S01]  /*29e00*/  @!P6 LDG.E.U8 R2, desc[UR36][R154.64+0x128] ;  /* 0x000128249a02e981 */ /* 0x000ee2000c1e1100 */
[----:B------:R-:W-:Y:S02]  /*29e10*/  ISETP.LT.OR P1, PT, R0, 0x12a, !P4 ;  /* 0x0000012a0000780c */ /* 0x000fe40006721670 */
[----:B------:R-:W-:-:S04]  /*29e20*/  @!P6 IADD3 R10, P2, R8, UR46, RZ ;  /* 0x0000002e080aec10 */ /* 0x000fc8000ff5e0ff */
[----:B------:R-:W-:Y:S02]  /*29e30*/  @!P6 IADD3.X R11, R9, UR45, RZ, P2, !PT ;  /* 0x0000002d090bec10 */ /* 0x000fe400097fe4ff */
[----:B---3--:R-:W-:-:S05]  /*29e40*/  @!P6 PRMT R19, R2, 0x8880, RZ ;  /* 0x000088800213e816 */ /* 0x008fca00000000ff */
[----:B------:R-:W-:-:S04]  /*29e50*/  @!P6 IMAD R3, R19, R17, RZ ;  /* 0x000000111303e224 */ /* 0x000fc800078e02ff */
[----:B--2---:R-:W-:-:S05]  /*29e60*/  @!P6 IMAD R19, R161, R16, R3 ;  /* 0x00000010a113e224 */ /* 0x004fca00078e0203 */
        /* <DEDUP_REMOVED lines=260> */
[----:B0-----:R-:W3:Y:S01]  /*2aeb0*/  LDL.LU R11, [R1+0x2dc] ;  /* 0x0002dc00010b7983 */ /* 0x001ee20000300800 */
        /* <DEDUP_REMOVED lines=8> */
[----:B------:R-:W-:-:S05]  /*2af40*/  @!P5 IMAD R10, R235, R16, R3 ;  /* 0x00000010eb0ad224 */ /* 0x000fca00078e0203 */
[----:B------:R0:W-:Y:S01]  /*2af50*/  @!P5 STG.E.U8 desc[UR36][R8.64+0x170], R10 ;  /* 0x0001700a0800d986 */ /* 0x0001e2000c101124 */
[----:B------:R-:W-:-:S13]  /*2af60*/  ISETP.LT.OR P5, PT, R0, 0x172, !P0 ;  /* 0x000001720000780c */ /* 0x000fda00047a1670 */
[----:B------:R-:W0:Y:S01]  /*2af70*/  @!P5 LDG.E.U8 R2, desc[UR36][R156.64+0x171] ;  /* 0x000171249c02d981 */ /* 0x000e22000c1e1100 */
[----:B------:R-:W-:Y:S02]  /*2af80*/  ISETP.LT.OR P6, PT, R0, 0x171, !P4 ;  /* 0x000001710000780c */ /* 0x000fe400067c1670 */
[----:B0-----:R-:W-:-:S05]  /*2af90*/  @!P5 PRMT R10, R2, 0x8880, RZ ;  /* 0x00008880020ad816 */ /* 0x001fca00000000ff */
[----:B------:R-:W-:-:S04]  /*2afa0*/  @!P5 IMAD R3, R10, R17, RZ ;  /* 0x000000110a03d224 */ /* 0x000fc800078e02ff */
[----:B------:R-:W-:-:S05]  /*2afb0*/  @!P5 IMAD R10, R234, R16, R3 ;  /* 0x00000010ea0ad224 */ /* 0x000fca00078e0203 */
[----:B------:R0:W-:Y:S04]  /*2afc0*/  @!P5 STG.E.U8 desc[UR36][R8.64+0x171], R10 ;  /* 0x0001710a0800d986 */ /* 0x0001e8000c101124 */
[----:B------:R-:W2:Y:S01]  /*2afd0*/  @!P6 LDG.E.U8 R2, desc[UR36][R154.64+0x170] ;  /* 0x000170249a02e981 */ /* 0x000ea2000c1e1100 */
[----:B------:R-:W-:Y:S02]  /*2afe0*/  ISETP.LT.OR P1, PT, R0, 0x172, !P4 ;  /* 0x000001720000780c */ /* 0x000fe40006721670 */
[----:B------:R-:W-:-:S04]  /*2aff0*/  @!P6 IADD3 R12, P2, R8, UR46, RZ ;  /* 0x0000002e080cec10 */ /* 0x000fc8000ff5e0ff */
[----:B------:R-:W-:Y:S02]  /*2b000*/  @!P6 IADD3.X R13, R9, UR45, RZ, P2, !PT ;  /* 0x0000002d090dec10 */ /* 0x000fe400097fe4ff */
[----:B------:R-:W-:Y:S02]  /*2b010*/  ISETP.LT.OR P5, PT, R0, 0x179, !P4 ;  /* 0x000001790000780c */ /* 0x000fe400067a1670 */
[----:B--2---:R-:W-:-:S05]  /*2b020*/  @!P6 PRMT R19, R2, 0x8880, RZ ;  /* 0x000088800213e816 */ /* 0x004fca00000000ff */
[----:B------:R-:W-:-:S04]  /*2b030*/  @!P6 IMAD R3, R19, R17, RZ ;  /* 0x000000111303e224 */ /* 0x000fc800078e02ff */
[----:B------:R-:W-:-:S05]  /*2b040*/  @!P6 IMAD R19, R233, R16, R3 ;  /* 0x00000010e913e224 */ /* 0x000fca00078e0203 */
[----:B------:R1:W-:Y:S04]  /*2b050*/  @!P6 STG.E.U8 desc[UR36][R12.64+0x170], R19 ;  /* 0x000170130c00e986 */ /* 0x0003e8000c101124 */
[----:B------:R-:W1:Y:S01]  /*2b060*/  @!P1 LDG.E.U8 R2, desc[UR36][R154.64+0x171] ;  /* 0x000171249a029981 */ /* 0x000e62000c1e1100 */
[----:B------:R-:W-:-:S04]  /*2b070*/  @!P1 IADD3 R160, P2, R8, UR46, RZ ;  /* 0x0000002e08a09c10 */ /* 0x000fc8000ff5e0ff */
[----:B------:R-:W-:Y:S02]  /*2b080*/  @!P1 IADD3.X R161, R9, UR45, RZ, P2, !PT ;  /* 0x0000002d09a19c10 */ /* 0x000fe400097fe4ff */
[----:B0-----:R-:W-:-:S04]  /*2b090*/  @!P5 IADD3 R10, P2, R8, UR46, RZ ;  /* 0x0000002e080adc10 */ /* 0x001fc8000ff5e0ff */
[----:B------:R-:W-:Y:S02]  /*2b0a0*/  @!P5 IADD3.X R11, R9, UR45, RZ, P2, !PT ;  /* 0x0000002d090bdc10 */ /* 0x000fe400097fe4ff */
[----:B------:R-:W-:-:S13]  /*2b0b0*/  ISETP.LT.OR P2, PT, R0, 0x17a, !P4 ;  /* 0x0000017a0000780c */ /* 0x000fda0006741670 */
[----:B------:R-:W-:-:S04]  /*2b0c0*/  @!P2 IADD3 R158, P6, R8, UR46, RZ ;  /* 0x0000002e089eac10 */ /* 0x000fc8000ffde0ff */
[----:B------:R-:W-:Y:S02]  /*2b0d0*/  @!P2 IADD3.X R159, R9, UR45, RZ, P6, !PT ;  /* 0x0000002d099fac10 */ /* 0x000fe4000b7fe4ff */
[----:B------:R-:W-:Y:S02]  /*2b0e0*/  ISETP.LT.OR P6, PT, R0, 0x179, !P0 ;  /* 0x000001790000780c */ /* 0x000fe400047c1670 */
[----:B-1----:R-:W-:-:S05]  /*2b0f0*/  @!P1 PRMT R12, R2, 0x8880, RZ ;  /* 0x00008880020c9816 */ /* 0x002fca00000000ff */
[----:B------:R-:W-:-:S04]  /*2b100*/  @!P1 IMAD R3, R12, R17, RZ ;  /* 0x000000110c039224 */ /* 0x000fc800078e02ff */
[----:B------:R-:W-:-:S05]  /*2b110*/  @!P1 IMAD R12, R232, R16, R3 ;  /* 0x00000010e80c9224 */ /* 0x000fca00078e0203 */
[----:B------:R0:W-:Y:S04]  /*2b120*/  @!P1 STG.E.U8 desc[UR36][R160.64+0x171], R12 ;  /* 0x0001710ca0009986 */ /* 0x0001e8000c101124 */
[----:B------:R-:W0:Y:S02]  /*2b130*/  @!P6 LDG.E.U8 R2, desc[UR36][R156.64+0x178] ;  /* 0x000178249c02e981 */ /* 0x000e24000c1e1100 */
[----:B0-----:R-:W-:-:S05]  /*2b140*/  @!P6 PRMT R12, R2, 0x8880, RZ ;  /* 0x00008880020ce816 */ /* 0x001fca00000000ff */
[----:B------:R-:W-:-:S04]  /*2b150*/  @!P6 IMAD R3, R12, R17, RZ ;  /* 0x000000110c03e224 */ /* 0x000fc800078e02ff */
[----:B------:R-:W-:-:S05]  /*2b160*/  @!P6 IMAD R12, R231, R16, R3 ;  /* 0x00000010e70ce224 */ /* 0x000fca00078e0203 */
[----:B------:R0:W-:Y:S01]  /*2b170*/  @!P6 STG.E.U8 desc[UR36][R8.64+0x178], R12 ;  /* 0x0001780c0800e986 */ /* 0x0001e2000c101124 */
[----:B------:R-:W-:-:S13]  /*2b180*/  ISETP.LT.OR P6, PT, R0, 0x17a, !P0 ;  /* 0x0000017a0000780c */ /* 0x000fda00047c1670 */
[----:B------:R-:W0:Y:S02]  /*2b190*/  @!P6 LDG.E.U8 R2, desc[UR36][R156.64+0x179] ;  /* 0x000179249c02e981 */ /* 0x000e24000c1e1100 */
[----:B0-----:R-:W-:-:S05]  /*2b1a0*/  @!P6 PRMT R12, R2, 0x8880, RZ ;  /* 0x00008880020ce816 */ /* 0x001fca00000000ff */
[----:B------:R-:W-:-:S04]  /*2b1b0*/  @!P6 IMAD R3, R12, R17, RZ ;  /* 0x000000110c03e224 */ /* 0x000fc800078e02ff */
[----:B------:R-:W-:-:S05]  /*2b1c0*/  @!P6 IMAD R12, R230, R16, R3 ;  /* 0x00000010e60ce224 */ /* 0x000fca00078e0203 */
[----:B------:R0:W-:Y:S04]  /*2b1d0*/  @!P6 STG.E.U8 desc[UR36][R8.64+0x179], R12 ;  /* 0x0001790c0800e986 */ /* 0x0001e8000c101124 */
[----:B------:R-:W2:Y:S01]  /*2b1e0*/  @!P5 LDG.E.U8 R2, desc[UR36][R154.64+0x178] ;  /* 0x000178249a02d981 */ /* 0x000ea2000c1e1100 */
[----:B------:R-:W-:Y:S02]  /*2b1f0*/  ISETP.LT.OR P1, PT, R0, 0x181, !P4 ;  /* 0x000001810000780c */ /* 0x000fe40006721670 */
[----:B--2---:R-:W-:-:S05]  /*2b200*/  @!P5 PRMT R19, R2, 0x8880, RZ ;  /* 0x000088800213d816 */ /* 0x004fca00000000ff */
[----:B------:R-:W-:-:S04]  /*2b210*/  @!P5 IMAD R3, R19, R17, RZ ;  /* 0x000000111303d224 */ /* 0x000fc800078e02ff */
[----:B------:R-:W-:-:S05]  /*2b220*/  @!P5 IMAD R19, R229, R16, R3 ;  /* 0x00000010e513d224 */ /* 0x000fca00078e0203 */
[----:B------:R1:W-:Y:S04]  /*2b230*/  @!P5 STG.E.U8 desc[UR36][R10.64+0x178], R19 ;  /* 0x000178130a00d986 */ /* 0x0003e8000c101124 */
[----:B------:R-:W1:Y:S01]  /*2b240*/  @!P2 LDG.E.U8 R2, desc[UR36][R154.64+0x179] ;  /* 0x000179249a02a981 */ /* 0x000e62000c1e1100 */
[----:B------:R-:W-:Y:S02]  /*2b250*/  ISETP.LT.OR P5, PT, R0, 0x182, !P4 ;  /* 0x000001820000780c */ /* 0x000fe400067a1670 */
[----:B0-----:R-:W-:-:S04]  /*2b260*/  @!P1 IADD3 R12, P6, R8, UR46, RZ ;  /* 0x0000002e080c9c10 */ /* 0x001fc8000ffde0ff */
[----:B------:R-:W-:-:S07]  /*2b270*/  @!P1 IADD3.X R13, R9, UR45, RZ, P6, !PT ;  /* 0x0000002d090d9c10 */ /* 0x000fce000b7fe4ff */
        /* <DEDUP_REMOVED lines=17> */
[----:B------:R-:W-:Y:S04]  /*2b390*/  @!P6 STG.E.U8 desc[UR36][R8.64+0x181], R10 ;  /* 0x0001810a0800e986 */ /* 0x000fe8000c101124 */
[----:B------:R-:W2:Y:S02]  /*2b3a0*/  @!P1 LDG.E.U8 R2, desc[UR36][R154.64+0x180] ;  /* 0x000180249a029981 */ /* 0x000ea4000c1e1100 */
[----:B--2---:R-:W-:-:S05]  /*2b3b0*/  @!P1 PRMT R19, R2, 0x8880, RZ ;  /* 0x0000888002139816 */ /* 0x004fca00000000ff */
        /* <DEDUP_REMOVED lines=356> */
[----:B------:R-:W-:Y:S04]  /*2ca00*/  @!P6 STG.E.U8 desc[UR36][R8.64+0x1e9], R12 ;  /* 0x0001e90c0800e986 */ /* 0x000fe8000c101124 */
[----:B------:R-:W2:Y:S01]  /*2ca10*/  @!P5 LDG.E.U8 R2, desc[UR36][R154.64+0x1e8] ;  /* 0x0001e8249a02d981 */ /* 0x000ea2000c1e1100 */
[----:B------:R-:W-:Y:S02]  /*2ca20*/  ISETP.LT.OR P1, PT, R0, 0x1ea, !P4 ;  /* 0x000001ea0000780c */ /* 0x000fe40006721670 */
[----:B------:R-:W-:-:S04]  /*2ca30*/  @!P5 IADD3 R10, P2, R8, UR46, RZ ;  /* 0x0000002e080adc10 */ /* 0x000fc8000ff5e0ff */
[----:B------:R-:W-:Y:S02]  /*2ca40*/  @!P5 IADD3.X R11, R9, UR45, RZ, P2, !PT ;  /* 0x0000002d090bdc10 */ /* 0x000fe400097fe4ff */
[----:B--2---:R-:W-:-:S05]  /*2ca50*/  @!P5 PRMT R19, R2, 0x8880, RZ ;  /* 0x000088800213d816 */ /* 0x004fca00000000ff */
[----:B------:R-:W-:-:S04]  /*2ca60*/  @!P5 IMAD R3, R19, R17, RZ ;  /* 0x000000111303d224 */ /* 0x000fc800078e02ff */
[----:B------:R-:W-:-:S05]  /*2ca70*/  @!P5 IMAD R19, R173, R16, R3 ;  /* 0x00000010ad13d224 */ /* 0x000fca00078e0203 */
[----:B------:R0:W-:Y:S04]  /*2ca80*/  @!P5 STG.E.U8 desc[UR36][R10.64+0x1e8], R19 ;  /* 0x0001e8130a00d986 */ /* 0x0001e8000c101124 */
[----:B------:R-:W0:Y:S01]  /*2ca90*/  @!P1 LDG.E.U8 R2, desc[UR36][R154.64+0x1e9] ;  /* 0x0001e9249a029981 */ /* 0x000e22000c1e1100 */
[----:B------:R-:W-:-:S04]  /*2caa0*/  @!P1 IADD3 R158, P2, R8, UR46, RZ ;  /* 0x0000002e089e9c10 */ /* 0x000fc8000ff5e0ff */
[----:B------:R-:W-:Y:S02]  /*2cab0*/  @!P1 IADD3.X R159, R9, UR45, RZ, P2, !PT ;  /* 0x0000002d099f9c10 */ /* 0x000fe400097fe4ff */
        /* <DEDUP_REMOVED lines=17> */
[----:B------:R-:W0:Y:S01]  /*2cbd0*/  @!P6 LDG.E.U8 R2, desc[UR36][R154.64+0x1f0] ;  /* 0x0001f0249a02e981 */ /* 0x000e22000c1e1100 */
[----:B------:R-:W-:Y:S02]  /*2cbe0*/  ISETP.LT.OR P5, PT, R0, 0x1f2, !P4 ;  /* 0x000001f20000780c */ /* 0x000fe400067a1670 */
[----:B------:R-:W-:-:S04]  /*2cbf0*/  @!P6 IADD3 R12, P2, R8, UR46, RZ ;  /* 0x0000002e080cec10 */ /* 0x000fc8000ff5e0ff */
[----:B------:R-:W-:Y:S02]  /*2cc00*/  @!P6 IADD3.X R13, R9, UR45, RZ, P2, !PT ;  /* 0x0000002d090dec10 */ /* 0x000fe400097fe4ff */
[----:B0-----:R-:W-:-:S05]  /*2cc10*/  @!P6 PRMT R19, R2, 0x8880, RZ ;  /* 0x000088800213e816 */ /* 0x001fca00000000ff */
        /* <DEDUP_REMOVED lines=26> */
[----:B------:R-:W-:Y:S01]  /*2cdc0*/  @!P5 IMAD.MOV.U32 R11, RZ, RZ, R10 ;  /* 0x000000ffff0bd224 */ /* 0x000fe200078e000a */
[----:B------:R-:W-:-:S03]  /*2cdd0*/  @!P5 IADD3 R10, P6, R8, UR46, RZ ;  /* 0x0000002e080adc10 */ /* 0x000fc6000ffde0ff */
[----:B------:R-:W-:Y:S01]  /*2cde0*/  @!P5 IMAD R3, R11, R17, RZ ;  /* 0x000000110b03d224 */ /* 0x000fe200078e02ff */
[----:B------:R-:W-:-:S03]  /*2cdf0*/  @!P5 IADD3.X R11, R9, UR45, RZ, P6, !PT ;  /* 0x0000002d090bdc10 */ /* 0x000fc6000b7fe4ff */
[----:B------:R-:W-:-:S05]  /*2ce00*/  @!P5 IMAD R12, R163, R16, R3 ;  /* 0x00000010a30cd224 */ /* 0x000fca00078e0203 */
[----:B------:R0:W-:Y:S04]  /*2ce10*/  @!P5 STG.E.U8 desc[UR36][R10.64+0x1f8], R12 ;  /* 0x0001f80c0a00d986 */ /* 0x0001e8000c101124 */
[----:B------:R-:W2:Y:S01]  /*2ce20*/  @!P4 LDG.E.U8 R2, desc[UR36][R154.64+0x1f9] ;  /* 0x0001f9249a02c981 */ /* 0x000ea2000c1e1100 */
[----:B------:R-:W-:Y:S02]  /*2ce30*/  ISETP.LT.OR P5, PT, R0, 0x101, !P3 ;  /* 0x000001010000780c */ /* 0x000fe40005fa1670 */
[----:B------:R-:W-:-:S04]  /*2ce40*/  @!P4 IADD3 R8, P6, R8, UR46, RZ ;  /* 0x0000002e0808cc10 */ /* 0x000fc8000ffde0ff */
[----:B------:R-:W-:Y:S01]  /*2ce50*/  @!P4 IADD3.X R9, R9, UR45, RZ, P6, !PT ;  /* 0x0000002d0909cc10 */ /* 0x000fe2000b7fe4ff */
[----:B------:R-:W3:Y:S04]  /*2ce60*/  LDL.LU R154, [R1+0xb0] ;  /* 0x0000b000019a7983 */ /* 0x000ee80000300800 */
[----:B0-----:R-:W4:Y:S04]  /*2ce70*/  LDL.LU R11, [R1+0xb4] ;  /* 0x0000b400010b7983 */ /* 0x001f280000300800 */
        /* <DEDUP_REMOVED lines=71> */
[----:B--2---:R-:W-:-:S03]  /*2d2f0*/  @!P4 PRMT R10, R2, 0x8880, RZ ;  /* 0x00008880020ac816 */ /* 0x004fc600000000ff */
[----:B------:R-:W2:Y:S02]  /*2d300*/  LDL.LU R174, [R1+0x1d4] ;  /* 0x0001d40001ae7983 */ /* 0x000ea40000300800 */
[----:B------:R-:W-:Y:S02]  /*2d310*/  @!P4 IMAD R3, R10, R17, RZ ;  /* 0x000000110a03c224 */ /* 0x000fe400078e02ff */
[----:B------:R-:W2:Y:S02]  /*2d320*/  LDL.LU R173, [R1+0x1d8] ;  /* 0x0001d80001ad7983 */ /* 0x000ea40000300800 */
[----:B------:R-:W-:Y:S02]  /*2d330*/  @!P4 IMAD R10, R162, R16, R3 ;  /* 0x00000010a20ac224 */ /* 0x000fe400078e0203 */
[----:B------:R-:W2:Y:S04]  /*2d340*/  LDL.LU R172, [R1+0x1dc] ;  /* 0x0001dc0001ac7983 */ /* 0x000ea80000300800 */
[----:B------:R0:W-:Y:S04]  /*2d350*/  @!P4 STG.E.U8 desc[UR36][R8.64+0x1f9], R10 ;  /* 0x0001f90a0800c986 */ /* 0x0001e8000c101124 */
[----:B------:R-:W3:Y:S04]  /*2d360*/  @!P5 LDG.E.U8 R2, desc[UR36][R20.64+0x100] ;  /* 0x000100241402d981 */ /* 0x000ee8000c1e1100 */
[----:B------:R-:W2:Y:S04]  /*2d370*/  LDL.LU R171, [R1+0x1e0] ;  /* 0x0001e00001ab7983 */ /* 0x000ea80000300800 */
[----:B------:R-:W2:Y:S04]  /*2d380*/  LDL.LU R170, [R1+0x1e4] ;  /* 0x0001e40001aa7983 */ /* 0x000ea80000300800 */
[----:B------:R-:W2:Y:S04]  /*2d390*/  LDL.LU R169, [R1+0x1e8] ;  /* 0x0001e80001a97983 */ /* 0x000ea80000300800 */
[----:B------:R-:W2:Y:S04]  /*2d3a0*/  LDL.LU R168, [R1+0x1ec] ;  /* 0x0001ec0001a87983 */ /* 0x000ea80000300800 */
[----:B------:R-:W2:Y:S04]  /*2d3b0*/  LDL.LU R167, [R1+0x1f0] ;  /* 0x0001f00001a77983 */ /* 0x000ea80000300800 */
[----:B------:R-:W2:Y:S04]  /*2d3c0*/  LDL.LU R166, [R1+0x1f4] ;  /* 0x0001f40001a67983 */ /* 0x000ea80000300800 */
[----:B------:R-:W2:Y:S04]  /*2d3d0*/  LDL.LU R163, [R1+0x1f8] ;  /* 0x0001f80001a37983 */ /* 0x000ea80000300800 */
[----:B------:R-:W2:Y:S04]  /*2d3e0*/  LDL.LU R162, [R1+0x1fc] ;  /* 0x0001fc0001a27983 */ /* 0x000ea80000300800 */
[----:B0-----:R-:W4:Y:S04]  /*2d3f0*/  LDL.LU R9, [R1+0x4] ;  /* 0x0000040001097983 */ /* 0x001f280000300800 */
[----:B------:R-:W5:Y:S01]  /*2d400*/  LDL.LU R10, [R1+0x8] ;  /* 0x00000800010a7983 */ /* 0x000f620000300800 */
[----:B---3--:R-:W-:-:S05]  /*2d410*/  @!P5 PRMT R8, R2, 0x8880, RZ ;  /* 0x000088800208d816 */ /* 0x008fca00000000ff */
[----:B------:R-:W-:Y:S02]  /*2d420*/  @!P5 IMAD R3, R8, R17, RZ ;  /* 0x000000110803d224 */ /* 0x000fe400078e02ff */
[----:B------:R-:W3:Y:S01]  /*2d430*/  LDL.LU R8, [R1] ;  /* 0x0000000001087983 */ /* 0x000ee20000300800 */
[----:B------:R-:W-:Y:S01]  /*2d440*/  ISETP.LT.OR P4, PT, R0, 0x102, !P3 ;  /* 0x000001020000780c */ /* 0x000fe20005f81670 */
[----:B---3--:R-:W-:-:S05]  /*2d450*/  @!P5 IMAD R8, R8, R16, R3 ;  /* 0x000000100808d224 */ /* 0x008fca00078e0203 */
[----:B------:R0:W-:Y:S07]  /*2d460*/  @!P5 STG.E.U8 desc[UR36][R4.64+0x100], R8 ;  /* 0x000100080400d986 */ /* 0x0001ee000c101124 */
[----:B------:R-:W0:Y:S01]  /*2d470*/  @!P4 LDG.E.U8 R2, desc[UR36][R20.64+0x101] ;  /* 0x000101241402c981 */ /* 0x000e22000c1e1100 */
[----:B------:R-:W-:-:S04]  /*2d480*/  LOP3.LUT P2, RZ, R18, 0x80, RZ, 0xc0, !PT ;  /* 0x0000008012ff7812 */ /* 0x000fc8000784c0ff */
[----:B------:R-:W-:Y:S02]  /*2d490*/  ISETP.LT.OR P5, PT, R0, 0x101, !P2 ;  /* 0x000001010000780c */ /* 0x000fe400057a1670 */
[----:B0-----:R-:W-:-:S05]  /*2d4a0*/  @!P4 PRMT R8, R2, 0x8880, RZ ;  /* 0x000088800208c816 */ /* 0x001fca00000000ff */
[----:B------:R-:W-:-:S04]  /*2d4b0*/  @!P4 IMAD R3, R8, R17, RZ ;  /* 0x000000110803c224 */ /* 0x000fc800078e02ff */
[----:B----4-:R-:W-:-:S05]  /*2d4c0*/  @!P4 IMAD R8, R9, R16, R3 ;  /* 0x000000100908c224 */ /* 0x010fca00078e0203 */
        /* <DEDUP_REMOVED lines=8> */
[----:B-----5:R-:W-:-:S05]  /*2d550*/  @!P5 IMAD R10, R10, R16, R3 ;  /* 0x000000100a0ad224 */ /* 0x020fca00078e0203 */
[----:B------:R0:W-:Y:S04]  /*2d560*/  @!P5 STG.E.U8 desc[UR36][R8.64+0x100], R10 ;  /* 0x0001000a0800d986 */ /* 0x0001e8000c101124 */
[----:B------:R-:W3:Y:S04]  /*2d570*/  @!P4 LDG.E.U8 R2, desc[UR36][R152.64+0x101] ;  /* 0x000101249802c981 */ /* 0x000ee8000c1e1100 */
[----:B0-----:R-:W4:Y:S01]  /*2d580*/  LDL.LU R10, [R1+0xc] ;  /* 0x00000c00010a7983 */ /* 0x001f220000300800 */
[----:B------:R-:W-:Y:S02]  /*2d590*/  ISETP.LT.OR P5, PT, R0, 0x109, !P3 ;  /* 0x000001090000780c */ /* 0x000fe40005fa1670 */
[----:B---3--:R-:W-:-:S05]  /*2d5a0*/  @!P4 PRMT R8, R2, 0x8880, RZ ;  /* 0x000088800208c816 */ /* 0x008fca00000000ff */
[----:B------:R-:W-:Y:S01]  /*2d5b0*/  @!P4 IMAD.MOV.U32 R9, RZ, RZ, R8 ;  /* 0x000000ffff09c224 */ /* 0x000fe200078e0008 */
[----:B------:R-:W-:-:S03]  /*2d5c0*/  @!P4 IADD3 R8, P6, R4, UR46, RZ ;  /* 0x0000002e0408cc10 */ /* 0x000fc6000ffde0ff */
[----:B------:R-:W-:Y:S01]  /*2d5d0*/  @!P4 IMAD R3, R9, R17, RZ ;  /* 0x000000110903c224 */ /* 0x000fe200078e02ff */
[----:B------:R-:W-:-:S03]  /*2d5e0*/  @!P4 IADD3.X R9, R5, UR45, RZ, P6, !PT ;  /* 0x0000002d0509cc10 */ /* 0x000fc6000b7fe4ff */
[----:B----4-:R-:W-:-:S05]  /*2d5f0*/  @!P4 IMAD R10, R10, R16, R3 ;  /* 0x000000100a0ac224 */ /* 0x010fca00078e0203 */
[----:B------:R0:W-:Y:S04]  /*2d600*/  @!P4 STG.E.U8 desc[UR36][R8.64+0x101], R10 ;  /* 0x0001010a0800c986 */ /* 0x0001e8000c101124 */
[----:B------:R-:W3:Y:S04]  /*2d610*/  @!P5 LDG.E.U8 R2, desc[UR36][R20.64+0x108] ;  /* 0x000108241402d981 */ /* 0x000ee8000c1e1100 */
[----:B0-----:R-:W4:Y:S04]  /*2d620*/  LDL.LU R9, [R1+0x14] ;  /* 0x0000140001097983 */ /* 0x001f280000300800 */
[----:B------:R-:W5:Y:S01]  /*2d630*/  LDL.LU R10, [R1+0x18] ;  /* 0x00001800010a7983 */ /* 0x000f620000300800 */
[----:B---3--:R-:W-:-:S05]  /*2d640*/  @!P5 PRMT R8, R2, 0x8880, RZ ;  /* 0x000088800208d816 */ /* 0x008fca00000000ff */
[----:B------:R-:W-:Y:S02]  /*2d650*/  @!P5 IMAD R3, R8, R17, RZ ;  /* 0x000000110803d224 */ /* 0x000fe400078e02ff */
[----:B------:R-:W3:Y:S01]  /*2d660*/  LDL.LU R8, [R1+0x10] ;  /* 0x0000100001087983 */ /* 0x000ee20000300800 */
[----:B------:R-:W-:Y:S01]  /*2d670*/  ISETP.LT.OR P4, PT, R0, 0x10a, !P3 ;  /* 0x0000010a0000780c */ /* 0x000fe20005f81670 */
[----:B---3--:R-:W-:-:S05]  /*2d680*/  @!P5 IMAD R8, R8, R16, R3 ;  /* 0x000000100808d224 */ /* 0x008fca00078e0203 */
[----:B------:R0:W-:Y:S07]  /*2d690*/  @!P5 STG.E.U8 desc[UR36][R4.64+0x108], R8 ;  /* 0x000108080400d986 */ /* 0x0001ee000c101124 */
[----:B------:R-:W0:Y:S01]  /*2d6a0*/  @!P4 LDG.E.U8 R2, desc[UR36][R20.64+0x109] ;  /* 0x000109241402c981 */ /* 0x000e22000c1e1100 */
        /* <DEDUP_REMOVED lines=311> */
[----:B------:R-:W3:Y:S01]  /*2ea20*/  @!P5 LDG.E.U8 R2, desc[UR36][R152.64+0x150] ;  /* 0x000150249802d981 */ /* 0x000ee2000c1e1100 */
[----:B------:R-:W-:Y:S02]  /*2ea30*/  ISETP.LT.OR P4, PT, R0, 0x152, !P2 ;  /* 0x000001520000780c */ /* 0x000fe40005781670 */
[----:B0-----:R-:W-:Y:S02]  /*2ea40*/  @!P5 IADD3 R8, P6, R4, UR46, RZ ;  /* 0x0000002e0408dc10 */ /* 0x001fe4000ffde0ff */
[----:B---3--:R-:W-:-:S05]  /*2ea50*/  @!P5 PRMT R9, R2, 0x8880, RZ ;  /* 0x000088800209d816 */ /* 0x008fca00000000ff */
[----:B------:R-:W-:Y:S01]  /*2ea60*/  @!P5 IMAD R3, R9, R17, RZ ;  /* 0x000000110903d224 */ /* 0x000fe200078e02ff */
[----:B------:R-:W-:-:S03]  /*2ea70*/  @!P5 IADD3.X R9, R5, UR45, RZ, P6, !PT ;  /* 0x0000002d0509dc10 */ /* 0x000fc6000b7fe4ff */
[----:B-----5:R-:W-:-:S05]  /*2ea80*/  @!P5 IMAD R10, R10, R16, R3 ;  /* 0x000000100a0ad224 */ /* 0x020fca00078e0203 */
[----:B------:R0:W-:Y:S04]  /*2ea90*/  @!P5 STG.E.U8 desc[UR36][R8.64+0x150], R10 ;  /* 0x0001500a0800d986 */ /* 0x0001e8000c101124 */
[----:B------:R-:W3:Y:S04]  /*2eaa0*/  @!P4 LDG.E.U8 R2, desc[UR36][R152.64+0x151] ;  /* 0x000151249802c981 */ /* 0x000ee8000c1e1100 */
[----:B0-----:R-:W4:Y:S01]  /*2eab0*/  LDL.LU R10, [R1+0xac] ;  /* 0x0000ac00010a7983 */ /* 0x001f220000300800 */
[----:B------:R-:W-:Y:S02]  /*2eac0*/  ISETP.LT.OR P5, PT, R0, 0x159, !P3 ;  /* 0x000001590000780c */ /* 0x000fe40005fa1670 */
[----:B------:R-:W-:-:S02]  /*2ead0*/  @!P4 IADD3 R8, P6, R4, UR46, RZ ;  /* 0x0000002e0408cc10 */ /* 0x000fc4000ffde0ff */
[----:B---3--:R-:W-:-:S05]  /*2eae0*/  @!P4 PRMT R9, R2, 0x8880, RZ ;  /* 0x000088800209c816 */ /* 0x008fca00000000ff */
[----:B------:R-:W-:Y:S01]  /*2eaf0*/  @!P4 IMAD R3, R9, R17, RZ ;  /* 0x000000110903c224 */ /* 0x000fe200078e02ff */
[----:B------:R-:W-:-:S03]  /*2eb00*/  @!P4 IADD3.X R9, R5, UR45, RZ, P6, !PT ;  /* 0x0000002d0509cc10 */ /* 0x000fc6000b7fe4ff */
[----:B----4-:R-:W-:-:S05]  /*2eb10*/  @!P4 IMAD R10, R10, R16, R3 ;  /* 0x000000100a0ac224 */ /* 0x010fca00078e0203 */
        /* <DEDUP_REMOVED lines=12> */
[----:B------:R-:W-:Y:S04]  /*2ebe0*/  @!P4 STG.E.U8 desc[UR36][R4.64+0x159], R11 ;  /* 0x0001590b0400c986 */ /* 0x000fe8000c101124 */
[----:B------:R-:W3:Y:S01]  /*2ebf0*/  @!P5 LDG.E.U8 R2, desc[UR36][R152.64+0x158] ;  /* 0x000158249802d981 */ /* 0x000ee2000c1e1100 */
[----:B------:R-:W-:Y:S02]  /*2ec00*/  ISETP.LT.OR P4, PT, R0, 0x15a, !P2 ;  /* 0x0000015a0000780c */ /* 0x000fe40005781670 */
[----:B------:R-:W-:Y:S02]  /*2ec10*/  @!P5 IADD3 R8, P6, R4, UR46, RZ ;  /* 0x0000002e0408dc10 */ /* 0x000fe4000ffde0ff */
[----:B---3--:R-:W-:-:S05]  /*2ec20*/  @!P5 PRMT R9, R2, 0x8880, RZ ;  /* 0x000088800209d816 */ /* 0x008fca00000000ff */
[----:B------:R-:W-:Y:S01]  /*2ec30*/  @!P5 IMAD R3, R9, R17, RZ ;  /* 0x000000110903d224 */ /* 0x000fe200078e02ff */
[----:B------:R-:W-:-:S03]  /*2ec40*/  @!P5 IADD3.X R9, R5, UR45, RZ, P6, !PT ;  /* 0x0000002d0509dc10 */ /* 0x000fc6000b7fe4ff */
[----:B------:R-:W-:-:S05]  /*2ec50*/  @!P5 IMAD R10, R155, R16, R3 ;  /* 0x000000109b0ad224 */ /* 0x000fca00078e0203 */
[----:B------:R0:W-:Y:S04]  /*2ec60*/  @!P5 STG.E.U8 desc[UR36][R8.64+0x158], R10 ;  /* 0x0001580a0800d986 */ /* 0x0001e8000c101124 */
[----:B------:R-:W3:Y:S01]  /*2ec70*/  @!P4 LDG.E.U8 R2, desc[UR36][R152.64+0x159] ;  /* 0x000159249802c981 */ /* 0x000ee2000c1e1100 */
[----:B------:R-:W-:Y:S02]  /*2ec80*/  ISETP.LT.OR P5, PT, R0, 0x161, !P3 ;  /* 0x000001610000780c */ /* 0x000fe40005fa1670 */
[----:B0-----:R-:W-:Y:S02]  /*2ec90*/  @!P4 IADD3 R8, P6, R4, UR46, RZ ;  /* 0x0000002e0408cc10 */ /* 0x001fe4000ffde0ff */
[----:B---3--:R-:W-:-:S05]  /*2eca0*/  @!P4 PRMT R11, R2, 0x8880, RZ ;  /* 0x00008880020bc816 */ /* 0x008fca00000000ff */
[----:B------:R-:W-:-:S04]  /*2ecb0*/  @!P4 IMAD.MOV.U32 R9, RZ, RZ, R11 ;  /* 0x000000ffff09c224 */ /* 0x000fc800078e000b */
[----:B------:R-:W-:Y:S01]  /*2ecc0*/  @!P4 IMAD R3, R9, R17, RZ ;  /* 0x000000110903c224 */ /* 0x000fe200078e02ff */
[----:B------:R-:W-:-:S03]  /*2ecd0*/  @!P4 IADD3.X R9, R5, UR45, RZ, P6, !PT ;  /* 0x0000002d0509cc10 */ /* 0x000fc6000b7fe4ff */
[----:B------:R-:W-:-:S05]  /*2ece0*/  @!P4 IMAD R11, R12, R16, R3 ;  /* 0x000000100c0bc224 */ /* 0x000fca00078e0203 */
[----:B------:R0:W-:Y:S04]  /*2ecf0*/  @!P4 STG.E.U8 desc[UR36][R8.64+0x159], R11 ;  /* 0x0001590b0800c986 */ /* 0x0001e8000c101124 */
[----:B------:R-:W3:Y:S01]  /*2ed00*/  @!P5 LDG.E.U8 R2, desc[UR36][R20.64+0x160] ;  /* 0x000160241402d981 */ /* 0x000ee2000c1e1100 */
[----:B------:R-:W-:Y:S02]  /*2ed10*/  ISETP.LT.OR P4, PT, R0, 0x162, !P3 ;  /* 0x000001620000780c */ /* 0x000fe40005f81670 */
[----:B---3--:R-:W-:-:S05]  /*2ed20*/  @!P5 PRMT R10, R2, 0x8880, RZ ;  /* 0x00008880020ad816 */ /* 0x008fca00000000ff */
[----:B------:R-:W-:-:S04]  /*2ed30*/  @!P5 IMAD R3, R10, R17, RZ ;  /* 0x000000110a03d224 */ /* 0x000fc800078e02ff */
[----:B------:R-:W-:-:S05]  /*2ed40*/  @!P5 IMAD R13, R13, R16, R3 ;  /* 0x000000100d0dd224 */ /* 0x000fca00078e0203 */
[----:B------:R1:W-:Y:S04]  /*2ed50*/  @!P5 STG.E.U8 desc[UR36][R4.64+0x160], R13 ;  /* 0x0001600d0400d986 */ /* 0x0003e8000c101124 */
[----:B------:R-:W3:Y:S01]  /*2ed60*/  @!P4 LDG.E.U8 R2, desc[UR36][R20.64+0x161] ;  /* 0x000161241402c981 */ /* 0x000ee2000c1e1100 */
[----:B------:R-:W-:Y:S02]  /*2ed70*/  ISETP.LT.OR P5, PT, R0, 0x161, !P2 ;  /* 0x000001610000780c */ /* 0x000fe400057a1670 */
[----:B---3--:R-:W-:-:S05]  /*2ed80*/  @!P4 PRMT R10, R2, 0x8880, RZ ;  /* 0x00008880020ac816 */ /* 0x008fca00000000ff */
[----:B------:R-:W-:-:S04]  /*2ed90*/  @!P4 IMAD R3, R10, R17, RZ ;  /* 0x000000110a03c224 */ /* 0x000fc800078e02ff */
[----:B0-----:R-:W-:-:S05]  /*2eda0*/  @!P4 IMAD R11, R156, R16, R3 ;  /* 0x000000109c0bc224 */ /* 0x001fca00078e0203 */
[----:B------:R-:W-:Y:S04]  /*2edb0*/  @!P4 STG.E.U8 desc[UR36][R4.64+0x161], R11 ;  /* 0x0001610b0400c986 */ /* 0x000fe8000c101124 */
[----:B------:R-:W3:Y:S01]  /*2edc0*/  @!P5 LDG.E.U8 R2, desc[UR36][R152.64+0x160] ;  /* 0x000160249802d981 */ /* 0x000ee2000c1e1100 */
[----:B------:R-:W-:Y:S02]  /*2edd0*/  ISETP.LT.OR P4, PT, R0, 0x162, !P2 ;  /* 0x000001620000780c */ /* 0x000fe40005781670 */
[----:B------:R-:W-:-:S04]  /*2ede0*/  @!P5 IADD3 R8, P6, R4, UR46, RZ ;  /* 0x0000002e0408dc10 */ /* 0x000fc8000ffde0ff */
[----:B------:R-:W-:Y:S02]  /*2edf0*/  @!P5 IADD3.X R9, R5, UR45, RZ, P6, !PT ;  /* 0x0000002d0509dc10 */ /* 0x000fe4000b7fe4ff */
[----:B---3--:R-:W-:-:S05]  /*2ee00*/  @!P5 PRMT R10, R2, 0x8880, RZ ;  /* 0x00008880020ad816 */ /* 0x008fca00000000ff */
[----:B------:R-:W-:-:S04]  /*2ee10*/  @!P5 IMAD R3, R10, R17, RZ ;  /* 0x000000110a03d224 */ /* 0x000fc800078e02ff */
[----:B-1----:R-:W-:-:S05]  /*2ee20*/  @!P5 IMAD R13, R157, R16, R3 ;  /* 0x000000109d0dd224 */ /* 0x002fca00078e0203 */
[----:B------:R0:W-:Y:S04]  /*2ee30*/  @!P5 STG.E.U8 desc[UR36][R8.64+0x160], R13 ;  /* 0x0001600d0800d986 */ /* 0x0001e8000c101124 */
[----:B------:R-:W3:Y:S01]  /*2ee40*/  @!P4 LDG.E.U8 R2, desc[UR36][R152.64+0x161] ;  /* 0x000161249802c981 */ /* 0x000ee2000c1e1100 */
[----:B------:R-:W-:Y:S02]  /*2ee50*/  ISETP.LT.OR P5, PT, R0, 0x169, !P3 ;  /* 0x000001690000780c */ /* 0x000fe40005fa1670 */
[----:B0-----:R-:W-:-:S04]  /*2ee60*/  @!P4 IADD3 R8, P6, R4, UR46, RZ ;  /* 0x0000002e0408cc10 */ /* 0x001fc8000ffde0ff */
[----:B------:R-:W-:Y:S02]  /*2ee70*/  @!P4 IADD3.X R9, R5, UR45, RZ, P6, !PT ;  /* 0x0000002d0509cc10 */ /* 0x000fe4000b7fe4ff */
        /* <DEDUP_REMOVED lines=71> */
[----:B------:R0:W-:Y:S04]  /*2f2f0*/  @!P4 STG.E.U8 desc[UR36][R4.64+0x179], R11 ;  /* 0x0001790b0400c986 */ /* 0x0001e8000c101124 */
        /* <DEDUP_REMOVED lines=10> */
[----:B------:R-:W-:-:S04]  /*2f3a0*/  @!P4 IADD3 R10, P6, R4, UR46, RZ ;  /* 0x0000002e040acc10 */ /* 0x000fc8000ffde0ff */
[----:B0-----:R-:W-:Y:S02]  /*2f3b0*/  @!P4 IADD3.X R11, R5, UR45, RZ, P6, !PT ;  /* 0x0000002d050bcc10 */ /* 0x001fe4000b7fe4ff */
[----:B---3--:R-:W-:-:S05]  /*2f3c0*/  @!P4 PRMT R12, R2, 0x8880, RZ ;  /* 0x00008880020cc816 */ /* 0x008fca00000000ff */
[----:B------:R-:W-:-:S04]  /*2f3d0*/  @!P4 IMAD R3, R12, R17, RZ ;  /* 0x000000110c03c224 */ /* 0x000fc800078e02ff */
[----:B------:R-:W-:-:S05]  /*2f3e0*/  @!P4 IMAD R19, R228, R16, R3 ;  /* 0x00000010e413c224 */ /* 0x000fca00078e0203 */
[----:B------:R0:W-:Y:S04]  /*2f3f0*/  @!P4 STG.E.U8 desc[UR36][R10.64+0x179], R19 ;  /* 0x000179130a00c986 */ /* 0x0001e8000c101124 */
[----:B------:R-:W1:Y:S01]  /*2f400*/  @!P5 LDG.E.U8 R2, desc[UR36][R20.64+0x180] ;  /* 0x000180241402d981 */ /* 0x000e62000c1e1100 */
[----:B------:R-:W-:Y:S02]  /*2f410*/  ISETP.LT.OR P4, PT, R0, 0x182, !P3 ;  /* 0x000001820000780c */ /* 0x000fe40005f81670 */
[----:B-1----:R-:W-:-:S05]  /*2f420*/  @!P5 PRMT R8, R2, 0x8880, RZ ;  /* 0x000088800208d816 */ /* 0x002fca00000000ff */
        /* <DEDUP_REMOVED lines=12> */
[----:B-1----:R-:W-:Y:S02]  /*2f4f0*/  @!P5 IADD3.X R9, R5, UR45, RZ, P6, !PT ;  /* 0x0000002d0509dc10 */ /* 0x002fe4000b7fe4ff */
[----:B---3--:R-:W-:-:S05]  /*2f500*/  @!P5 PRMT R10, R2, 0x8880, RZ ;  /* 0x00008880020ad816 */ /* 0x008fca00000000ff */
[----:B------:R-:W-:-:S04]  /*2f510*/  @!P5 IMAD R3, R10, R17, RZ ;  /* 0x000000110a03d224 */ /* 0x000fc800078e02ff */
[----:B------:R-:W-:-:S05]  /*2f520*/  @!P5 IMAD R13, R225, R16, R3 ;  /* 0x00000010e10dd224 */ /* 0x000fca00078e0203 */
        /* <DEDUP_REMOVED lines=355> */
[----:B--2---:R-:W-:-:S05]  /*30b60*/  @!P4 IMAD R11, R174, R16, R3 ;  /* 0x00000010ae0bc224 */ /* 0x004fca00078e0203 */
[----:B------:R1:W-:Y:S04]  /*30b70*/  @!P4 STG.E.U8 desc[UR36][R4.64+0x1e9], R11 ;  /* 0x0001e90b0400c986 */ /* 0x0003e8000c101124 */
[----:B------:R-:W2:Y:S01]  /*30b80*/  @!P5 LDG.E.U8 R2, desc[UR36][R152.64+0x1e8] ;  /* 0x0001e8249802d981 */ /* 0x000ea2000c1e1100 */
[----:B------:R-:W-:Y:S02]  /*30b90*/  ISETP.LT.OR P4, PT, R0, 0x1ea, !P2 ;  /* 0x000001ea0000780c */ /* 0x000fe40005781670 */
[----:B------:R-:W-:-:S04]  /*30ba0*/  @!P5 IADD3 R8, P6, R4, UR46, RZ ;  /* 0x0000002e0408dc10 */ /* 0x000fc8000ffde0ff */
[----:B0-----:R-:W-:Y:S02]  /*30bb0*/  @!P5 IADD3.X R9, R5, UR45, RZ, P6, !PT ;  /* 0x0000002d0509dc10 */ /* 0x001fe4000b7fe4ff */
[----:B--2---:R-:W-:-:S05]  /*30bc0*/  @!P5 PRMT R10, R2, 0x8880, RZ ;  /* 0x00008880020ad816 */ /* 0x004fca00000000ff */
[----:B------:R-:W-:-:S04]  /*30bd0*/  @!P5 IMAD R3, R10, R17, RZ ;  /* 0x000000110a03d224 */ /* 0x000fc800078e02ff */
[----:B------:R-:W-:-:S05]  /*30be0*/  @!P5 IMAD R13, R173, R16, R3 ;  /* 0x00000010ad0dd224 */ /* 0x000fca00078e0203 */
[----:B------:R0:W-:Y:S04]  /*30bf0*/  @!P5 STG.E.U8 desc[UR36][R8.64+0x1e8], R13 ;  /* 0x0001e80d0800d986 */ /* 0x0001e8000c101124 */
[----:B------:R-:W2:Y:S01]  /*30c00*/  @!P4 LDG.E.U8 R2, desc[UR36][R152.64+0x1e9] ;  /* 0x0001e9249802c981 */ /* 0x000ea2000c1e1100 */
[----:B------:R-:W-:Y:S02]  /*30c10*/  ISETP.LT.OR P5, PT, R0, 0x1f1, !P3 ;  /* 0x000001f10000780c */ /* 0x000fe40005fa1670 */
[----:B------:R-:W-:-:S04]  /*30c20*/  @!P4 IADD3 R10, P6, R4, UR46, RZ ;  /* 0x0000002e040acc10 */ /* 0x000fc8000ffde0ff */
[----:B-1----:R-:W-:Y:S02]  /*30c30*/  @!P4 IADD3.X R11, R5, UR45, RZ, P6, !PT ;  /* 0x0000002d050bcc10 */ /* 0x002fe4000b7fe4ff */
[----:B--2---:R-:W-:-:S05]  /*30c40*/  @!P4 PRMT R12, R2, 0x8880, RZ ;  /* 0x00008880020cc816 */ /* 0x004fca00000000ff */
        /* <DEDUP_REMOVED lines=13> */
[----:B-1----:R-:W-:-:S05]  /*30d20*/  @!P4 IMAD R11, R170, R16, R3 ;  /* 0x00000010aa0bc224 */ /* 0x002fca00078e0203 */
        /* <DEDUP_REMOVED lines=38> */
[----:B------:R-:W-:-:S04]  /*30f90*/  LOP3.LUT P1, RZ, R18, 0x40, RZ, 0xc0, !PT ;  /* 0x0000004012ff7812 */ /* 0x000fc8000782c0ff */
[----:B------:R-:W-:Y:S02]  /*30fa0*/  ISETP.LT.OR P3, PT, R0, 0x101, !P1 ;  /* 0x000001010000780c */ /* 0x000fe40004f61670 */
[----:B------:R-:W-:-:S04]  /*30fb0*/  @!P2 IADD3 R10, P4, R4, UR46, RZ ;  /* 0x0000002e040aac10 */ /* 0x000fc8000ff9e0ff */
[----:B-1----:R-:W-:Y:S02]  /*30fc0*/  @!P2 IADD3.X R11, R5, UR45, RZ, P4, !PT ;  /* 0x0000002d050bac10 */ /* 0x002fe4000a7fe4ff */
[----:B--2---:R-:W-:-:S05]  /*30fd0*/  @!P2 PRMT R12, R2, 0x8880, RZ ;  /* 0x00008880020ca816 */ /* 0x004fca00000000ff */
[----:B------:R-:W-:-:S04]  /*30fe0*/  @!P2 IMAD R3, R12, R17, RZ ;  /* 0x000000110c03a224 */ /* 0x000fc800078e02ff */
[----:B------:R-:W-:-:S05]  /*30ff0*/  @!P2 IMAD R19, R162, R16, R3 ;  /* 0x00000010a213a224 */ /* 0x000fca00078e0203 */
[----:B------:R1:W-:Y:S04]  /*31000*/  @!P2 STG.E.U8 desc[UR36][R10.64+0x1f9], R19 ;  /* 0x0001f9130a00a986 */ /* 0x0003e8000c101124 */
[----:B------:R-:W2:Y:S01]  /*31010*/  @!P3 LDG.E.U8 R2, desc[UR36][R14.64+0x100] ;  /* 0x000100240e02b981 */ /* 0x000ea2000c1e1100 */
[----:B------:R-:W-:Y:S01]  /*31020*/  ISETP.LT.OR P2, PT, R0, 0x102, !P1 ;  /* 0x000001020000780c */ /* 0x000fe20004f41670 */
[----:B------:R-:W-:Y:S01]  /*31030*/  IMAD.IADD R5, R165, 0x1, R7 ;  /* 0x00000001a5057824 */ /* 0x000fe200078e0207 */
[----:B--2---:R-:W-:-:S05]  /*31040*/  @!P3 PRMT R4, R2, 0x8880, RZ ;  /* 0x000088800204b816 */ /* 0x004fca00000000ff */
[----:B------:R-:W-:Y:S02]  /*31050*/  @!P3 IMAD R3, R4, R17, RZ ;  /* 0x000000110403b224 */ /* 0x000fe400078e02ff */
[----:B------:R-:W-:Y:S02]  /*31060*/  @!P3 IMAD.MOV.U32 R4, RZ, RZ, R6 ;  /* 0x000000ffff04b224 */ /* 0x000fe400078e0006 */
[----:B0-----:R-:W-:-:S05]  /*31070*/  @!P3 IMAD R9, R24, R16, R3 ;  /* 0x000000101809b224 */ /* 0x001fca00078e0203 */
[----:B------:R0:W-:Y:S04]  /*31080*/  @!P3 STG.E.U8 desc[UR36][R4.64+0x100], R9 ;  /* 0x000100090400b986 */ /* 0x0001e8000c101124 */
[----:B------:R-:W2:Y:S01]  /*31090*/  @!P2 LDG.E.U8 R2, desc[UR36][R14.64+0x101] ;  /* 0x000101240e02a981 */ /* 0x000ea2000c1e1100 */
[----:B------:R-:W-:-:S04]  /*310a0*/  LOP3.LUT P0, RZ, R18, 0x20, RZ, 0xc0, !PT ;  /* 0x0000002012ff7812 */ /* 0x000fc8000780c0ff */
[----:B------:R-:W-:Y:S01]  /*310b0*/  ISETP.LT.OR P3, PT, R0, 0x101, !P0 ;  /* 0x000001010000780c */ /* 0x000fe20004761670 */
[----:B-1----:R-:W-:Y:S02]  /*310c0*/  @!P2 IMAD.MOV.U32 R10, RZ, RZ, R6 ;  /* 0x000000ffff0aa224 */ /* 0x002fe400078e0006 */
[----:B------:R-:W-:Y:S01]  /*310d0*/  @!P2 IMAD.MOV.U32 R11, RZ, RZ, R5 ;  /* 0x000000ffff0ba224 */ /* 0x000fe200078e0005 */
[----:B--2---:R-:W-:-:S05]  /*310e0*/  @!P2 PRMT R8, R2, 0x8880, RZ ;  /* 0x000088800208a816 */ /* 0x004fca00000000ff */
[----:B------:R-:W-:-:S04]  /*310f0*/  @!P2 IMAD R3, R8, R17, RZ ;  /* 0x000000110803a224 */ /* 0x000fc800078e02ff */
[----:B------:R-:W-:-:S05]  /*31100*/  @!P2 IMAD R25, R25, R16, R3 ;  /* 0x000000101919a224 */ /* 0x000fca00078e0203 */
        /* <DEDUP_REMOVED lines=11> */
[----:B-1----:R-:W-:-:S04]  /*311c0*/  @!P4 IADD3 R10, P3, R6, UR46, RZ ;  /* 0x0000002e060acc10 */ /* 0x002fc8000ff7e0ff */
[----:B------:R-:W-:Y:S02]  /*311d0*/  @!P4 IADD3.X R11, R5, UR45, RZ, P3, !PT ;  /* 0x0000002d050bcc10 */ /* 0x000fe40009ffe4ff */
[----:B--2---:R-:W-:-:S05]  /*311e0*/  @!P4 PRMT R12, R2, 0x8880, RZ ;  /* 0x00008880020cc816 */ /* 0x004fca00000000ff */
[----:B------:R-:W-:-:S04]  /*311f0*/  @!P4 IMAD R3, R12, R17, RZ ;  /* 0x000000110c03c224 */ /* 0x000fc800078e02ff */
[----:B------:R-:W-:-:S05]  /*31200*/  @!P4 IMAD R27, R27, R16, R3 ;  /* 0x000000101b1bc224 */ /* 0x000fca00078e0203 */
[----:B------:R-:W-:Y:S04]  /*31210*/  @!P4 STG.E.U8 desc[UR36][R10.64+0x101], R27 ;  /* 0x0001011b0a00c986 */ /* 0x000fe8000c101124 */
[----:B------:R-:W2:Y:S01]  /*31220*/  @!P2 LDG.E.U8 R2, desc[UR36][R14.64+0x108] ;  /* 0x000108240e02a981 */ /* 0x000ea2000c1e1100 */
[----:B------:R-:W-:Y:S01]  /*31230*/  ISETP.LT.OR P3, PT, R0, 0x10a, !P1 ;  /* 0x0000010a0000780c */ /* 0x000fe20004f61670 */
[----:B0-----:R-:W-:Y:S01]  /*31240*/  @!P2 IMAD.MOV.U32 R9, RZ, RZ, R5 ;  /* 0x000000ffff09a224 */ /* 0x001fe200078e0005 */
[----:B--2---:R-:W-:-:S05]  /*31250*/  @!P2 PRMT R8, R2, 0x8880, RZ ;  /* 0x000088800208a816 */ /* 0x004fca00000000ff */
[----:B------:R-:W-:Y:S02]  /*31260*/  @!P2 IMAD R3, R8, R17, RZ ;  /* 0x000000110803a224 */ /* 0x000fe400078e02ff */
[----:B------:R-:W-:Y:S02]  /*31270*/  @!P2 IMAD.MOV.U32 R8, RZ, RZ, R6 ;  /* 0x000000ffff08a224 */ /* 0x000fe400078e0006 */
[----:B------:R-:W-:-:S05]  /*31280*/  @!P2 IMAD R13, R28, R16, R3 ;  /* 0x000000101c0da224 */ /* 0x000fca00078e0203 */
[----:B------:R0:W-:Y:S04]  /*31290*/  @!P2 STG.E.U8 desc[UR36][R8.64+0x108], R13 ;  /* 0x0001080d0800a986 */ /* 0x0001e8000c101124 */
[----:B------:R-:W2:Y:S01]  /*312a0*/  @!P3 LDG.E.U8 R2, desc[UR36][R14.64+0x109] ;  /* 0x000109240e02b981 */ /* 0x000ea2000c1e1100 */
[----:B------:R-:W-:Y:S01]  /*312b0*/  ISETP.LT.OR P2, PT, R0, 0x109, !P0 ;  /* 0x000001090000780c */ /* 0x000fe20004741670 */
[----:B0-----:R-:W-:Y:S02]  /*312c0*/  @!P3 IMAD.MOV.U32 R8, RZ, RZ, R6 ;  /* 0x000000ffff08b224 */ /* 0x001fe400078e0006 */
[----:B------:R-:W-:Y:S01]  /*312d0*/  @!P3 IMAD.MOV.U32 R9, RZ, RZ, R5 ;  /* 0x000000ffff09b224 */ /* 0x000fe200078e0005 */
[----:B--2---:R-:W-:-:S05]  /*312e0*/  @!P3 PRMT R12, R2, 0x8880, RZ ;  /* 0x00008880020cb816 */ /* 0x004fca00000000ff */
[----:B------:R-:W-:-:S04]  /*312f0*/  @!P3 IMAD.MOV.U32 R10, RZ, RZ, R12 ;  /* 0x000000ffff0ab224 */ /* 0x000fc800078e000c */
[----:B------:R-:W-:-:S04]  /*31300*/  @!P3 IMAD R3, R10, R17, RZ ;  /* 0x000000110a03b224 */ /* 0x000fc800078e02ff */
[----:B------:R-:W-:-:S05]  /*31310*/  @!P3 IMAD R29, R29, R16, R3 ;  /* 0x000000101d1db224 */ /* 0x000fca00078e0203 */
[----:B------:R0:W-:Y:S04]  /*31320*/  @!P3 STG.E.U8 desc[UR36][R8.64+0x109], R29 ;  /* 0x0001091d0800b986 */ /* 0x0001e8000c101124 */
[----:B------:R-:W2:Y:S01]  /*31330*/  @!P2 LDG.E.U8 R2, desc[UR36][R22.64+0x108] ;  /* 0x000108241602a981 */ /* 0x000ea2000c1e1100 */
[----:B------:R-:W-:Y:S02]  /*31340*/  ISETP.LT.OR P3, PT, R0, 0x10a, !P0 ;  /* 0x0000010a0000780c */ /* 0x000fe40004761670 */
[----:B------:R-:W-:-:S04]  /*31350*/  @!P2 IADD3 R10, P4, R6, UR46, RZ ;  /* 0x0000002e060aac10 */ /* 0x000fc8000ff9e0ff */
[----:B------:R-:W-:Y:S02]  /*31360*/  @!P2 IADD3.X R11, R5, UR45, RZ, P4, !PT ;  /* 0x0000002d050bac10 */ /* 0x000fe4000a7fe4ff */
[----:B--2---:R-:W-:-:S05]  /*31370*/  @!P2 PRMT R12, R2, 0x8880, RZ ;  /* 0x00008880020ca816 */ /* 0x004fca00000000ff */
[----:B------:R-:W-:-:S04]  /*31380*/  @!P2 IMAD R3, R12, R17, RZ ;  /* 0x000000110c03a224 */ /* 0x000fc800078e02ff */
[----:B------:R-:W-:-:S05]  /*31390*/  @!P2 IMAD R13, R30, R16, R3 ;  /* 0x000000101e0da224 */ /* 0x000fca00078e0203 */
[----:B------:R-:W-:Y:S04]  /*313a0*/  @!P2 STG.E.U8 desc[UR36][R10.64+0x108], R13 ;  /* 0x0001080d0a00a986 */ /* 0x000fe8000c101124 */
[----:B------:R-:W2:Y:S01]  /*313b0*/  @!P3 LDG.E.U8 R2, desc[UR36][R22.64+0x109] ;  /* 0x000109241602b981 */ /* 0x000ea2000c1e1100 */
[----:B------:R-:W-:Y:S02]  /*313c0*/  ISETP.LT.OR P2, PT, R0, 0x111, !P1 ;  /* 0x000001110000780c */ /* 0x000fe40004f41670 */
[----:B0-----:R-:W-:-:S04]  /*313d0*/  @!P3 IADD3 R8, P4, R6, UR46, RZ ;  /* 0x0000002e0608bc10 */ /* 0x001fc8000ff9e0ff */
[----:B------:R-:W-:Y:S02]  /*313e0*/  @!P3 IADD3.X R9, R5, UR45, RZ, P4, !PT ;  /* 0x0000002d0509bc10 */ /* 0x000fe4000a7fe4ff */
[----:B--2---:R-:W-:-:S05]  /*313f0*/  @!P3 PRMT R12, R2, 0x8880, RZ ;  /* 0x00008880020cb816 */ /* 0x004fca00000000ff */
[----:B------:R-:W-:-:S04]  /*31400*/  @!P3 IMAD R3, R12, R17, RZ ;  /* 0x000000110c03b224 */ /* 0x000fc800078e02ff */
[----:B------:R-:W-:-:S05]  /*31410*/  @!P3 IMAD R31, R31, R16, R3 ;  /* 0x000000101f1fb224 */ /* 0x000fca00078e0203 */
[----:B------:R0:W-:Y:S04]  /*31420*/  @!P3 STG.E.U8 desc[UR36][R8.64+0x109], R31 ;  /* 0x0001091f0800b986 */ /* 0x0001e8000c101124 */
[----:B------:R-:W2:Y:S01]  /*31430*/  @!P2 LDG.E.U8 R2, desc[UR36][R14.64+0x110] ;  /* 0x000110240e02a981 */ /* 0x000ea2000c1e1100 */
[----:B------:R-:W-:Y:S01]  /*31440*/  ISETP.LT.OR P3, PT, R0, 0x112, !P1 ;  /* 0x000001120000780c */ /* 0x000fe20004f61670 */
[----:B0-----:R-:W-:Y:S02]  /*31450*/  @!P2 IMAD.MOV.U32 R8, RZ, RZ, R6 ;  /* 0x000000ffff08a224 */ /* 0x001fe400078e0006 */
[----:B------:R-:W-:Y:S01]  /*31460*/  @!P2 IMAD.MOV.U32 R9, RZ, RZ, R5 ;  /* 0x000000ffff09a224 */ /* 0x000fe200078e0005 */
        /* <DEDUP_REMOVED lines=948> */
[----:B------:R-:W2:Y:S02]  /*34fb0*/  @!P0 LDG.E.U8 R2, desc[UR36][R22.64+0x1f9] ;  /* 0x0001f92416028981 */ /* 0x000ea4000c1e1100 */
[----:B--2---:R-:W-:-:S05]  /*34fc0*/  @!P0 PRMT R0, R2, 0x8880, RZ ;  /* 0x0000888002008816 */ /* 0x004fca00000000ff */
[----:B------:R-:W-:-:S04]  /*34fd0*/  @!P0 IMAD R3, R0, R17, RZ ;  /* 0x0000001100038224 */ /* 0x000fc800078e02ff */
[----:B------:R-:W-:Y:S01]  /*34fe0*/  IMAD R3, R151, R16, R3 ;  /* 0x0000001097037224 */ /* 0x000fe200078e0203 */
[----:B0-----:R-:W-:Y:S06]  /*34ff0*/  @P0 BRA `(.L_x_1314) ;  /* 0x0000014800800947 */ /* 0x001fec0003800000 */
[----:B------:R-:W-:-:S04]  /*35000*/  IADD3 R6, P0, R6, UR46, RZ ;  /* 0x0000002e06067c10 */ /* 0x000fc8000ff1e0ff */
[----:B------:R-:W-:-:S05]  /*35010*/  IADD3.X R7, R5, UR45, RZ, P0, !PT ;  /* 0x0000002d05077c10 */ /* 0x000fca00087fe4ff */
[----:B------:R0:W-:Y:S01]  /*35020*/  STG.E.U8 desc[UR36][R6.64+0x1f9], R3 ;  /* 0x0001f90306007986 */ /* 0x0001e2000c101124 */
[----:B------:R-:W-:Y:S05]  /*35030*/  BRA `(.L_x_1314) ;  /* 0x0000014800707947 */ /* 0x000fea0003800000 */
.L_x_35:
[----:B------:R-:W2:Y:S01]  /*35040*/  LDL.LU R3, [R1+0xc04] ;  /* 0x000c040001037983 */ /* 0x000ea20000300800 */
[----:B------:R-:W-:Y:S01]  /*35050*/  ISETP.GE.AND P4, PT, R19, 0x1, PT ;  /* 0x000000011300780c */ /* 0x000fe20003f86270 */
[----:B------:R-:W-:Y:S02]  /*35060*/  ULDC.64 UR4, c[0x0][0x5c0] ;  /* 0x0001700000047ab9 */ /* 0x000fe40000000a00 */
[----:B----4-:R-:W3:Y:S04]  /*35070*/  LDL.LU R235, [R1+0xc88] ;  /* 0x000c880001eb7983 */ /* 0x010ee80000300800 */
[----:B------:R-:W4:Y:S04]  /*35080*/  LDL.LU R234, [R1+0xc8c] ;  /* 0x000c8c0001ea7983 */ /* 0x000f280000300800 */
        /* <DEDUP_REMOVED lines=25> */
[----:B0-----:R-:W5:Y:S04]  /*35220*/  LDL.LU R6, [R1+0xcf4] ;  /* 0x000cf40001067983 */ /* 0x001f680000300800 */
        /* <DEDUP_REMOVED lines=54> */
[----:B------:R-:W-:-:S03]  /*35590*/  ISETP.LT.OR P2, PT, R0, 0x2, !P4 ;  /* 0x000000020000780c */ /* 0x000fc60006741670 */
        /* <DEDUP_REMOVED lines=9> */
[----:B------:R-:W-:-:S03]  /*35630*/  IADD3 R8, P5, R4, UR4, RZ ;  /* 0x0000000404087c10 */ /* 0x000fc6000ffbe0ff */
[----:B------:R-:W5:Y:S04]  /*35640*/  LDL.LU R14, [R1+0xdf4] ;  /* 0x000df400010e7983 */ /* 0x000f680000300800 */
[----:B------:R-:W5:Y:S04]  /*35650*/  LDL.LU R13, [R1+0xdf8] ;  /* 0x000df800010d7983 */ /* 0x000f680000300800 */
[----:B------:R-:W5:Y:S01]  /*35660*/  LDL.LU R12, [R1+0xdfc] ;  /* 0x000dfc00010c7983 */ /* 0x000f620000300800 */
[C---:B------:R-:W-:Y:S02]  /*35670*/  ISETP.LT.OR P1, PT, R0.reuse, 0x1, !P4 ;  /* 0x000000010000780c */ /* 0x040fe40006721670 */
[----:B------:R-:W-:Y:S01]  /*35680*/  ISETP.GE.AND P3, PT, R19, 0x9, PT ;  /* 0x000000091300780c */ /* 0x000fe20003f66270 */
[----:B------:R-:W3:Y:S01]  /*35690*/  LDL.LU R5, [R1+0xc00] ;  /* 0x000c000001057983 */ /* 0x000ee20000300800 */
[----:B------:R-:W-:Y:S01]  /*356a0*/  IADD3.X R9, R11, UR5, RZ, P5, !PT ;  /* 0x000000050b097c10 */ /* 0x000fe2000affe4ff */
[-C--:B--2---:R-:W-:Y:S01]  /*356b0*/  @!P2 IMAD R3, R3, R16.reuse, RZ ;  /* 0x000000100303a224 */ /* 0x084fe200078e02ff */
[----:B------:R-:W-:Y:S01]  /*356c0*/  ISETP.LT.OR P0, PT, R0, 0x1, !P3 ;  /* 0x000000010000780c */ /* 0x000fe20005f01670 */
[----:B------:R-:W2:Y:S04]  /*356d0*/  LDL.LU R11, [R1+0xc84] ;  /* 0x000c8400010b7983 */ /* 0x000ea80000300800 */
[----:B------:R0:W-:Y:S04]  /*356e0*/  @!P2 STG.E.U8 desc[UR36][R8.64+0x1], R3 ;  /* 0x000001030800a986 */ /* 0x0001e8000c101124 */
[----:B0-----:R-:W4:Y:S01]  /*356f0*/  LDL.LU R3, [R1+0xc08] ;  /* 0x000c080001037983 */ /* 0x001f220000300800 */
[----:B---3--:R-:W-:-:S05]  /*35700*/  @!P1 IMAD R4, R5, R16, RZ ;  /* 0x0000001005049224 */ /* 0x008fca00078e02ff */
[----:B------:R0:W-:Y:S02]  /*35710*/  @!P1 STG.E.U8 desc[UR36][R8.64], R4 ;  /* 0x0000000408009986 */ /* 0x0001e4000c101124 */
[----:B0-----:R-:W-:Y:S01]  /*35720*/  @!P0 IADD3 R4, P2, R8, UR46, RZ ;  /* 0x0000002e08048c10 */ /* 0x001fe2000ff5e0ff */
[----:B----4-:R-:W-:-:S03]  /*35730*/  @!P0 IMAD R3, R3, R16, RZ ;  /* 0x0000001003038224 */ /* 0x010fc600078e02ff */
[----:B------:R-:W-:-:S05]  /*35740*/  @!P0 IADD3.X R5, R9, UR45, RZ, P2, !PT ;  /* 0x0000002d09058c10 */ /* 0x000fca00097fe4ff */
[----:B------:R0:W-:Y:S04]  /*35750*/  @!P0 STG.E.U8 desc[UR36][R4.64], R3 ;  /* 0x0000000304008986 */ /* 0x0001e8000c101124 */
[----:B0-----:R-:W3:Y:S01]  /*35760*/  LDL.LU R3, [R1+0xc0c] ;  /* 0x000c0c0001037983 */ /* 0x001ee20000300800 */
[----:B------:R-:W-:-:S13]  /*35770*/  ISETP.LT.OR P1, PT, R0, 0x2, !P3 ;  /* 0x000000020000780c */ /* 0x000fda0005f21670 */
[----:B------:R-:W-:-:S04]  /*35780*/  @!P1 IADD3 R4, P5, R8, UR46, RZ ;  /* 0x0000002e08049c10 */ /* 0x000fc8000ffbe0ff */
[----:B------:R-:W-:Y:S01]  /*35790*/  @!P1 IADD3.X R5, R9, UR45, RZ, P5, !PT ;  /* 0x0000002d09059c10 */ /* 0x000fe2000affe4ff */
[----:B---3--:R-:W-:-:S05]  /*357a0*/  @!P1 IMAD R3, R3, R16, RZ ;  /* 0x0000001003039224 */ /* 0x008fca00078e02ff */
[----:B------:R0:W-:Y:S04]  /*357b0*/  @!P1 STG.E.U8 desc[UR36][R4.64+0x1], R3 ;  /* 0x0000010304009986 */ /* 0x0001e8000c101124 */
[----:B0-----:R-:W3:Y:S04]  /*357c0*/  LDL.LU R4, [R1+0xc10] ;  /* 0x000c100001047983 */ /* 0x001ee80000300800 */
[----:B------:R-:W4:Y:S01]  /*357d0*/  LDL.LU R5, [R1+0xc14] ;  /* 0x000c140001057983 */ /* 0x000f220000300800 */
[C---:B------:R-:W-:Y:S02]  /*357e0*/  ISETP.LT.OR P2, PT, R0.reuse, 0xa, !P4 ;  /* 0x0000000a0000780c */ /* 0x040fe40006741670 */
[----:B------:R-:W-:-:S02]  /*357f0*/  ISETP.LT.OR P0, PT, R0, 0x9, !P4 ;  /* 0x000000090000780c */ /* 0x000fc40006701670 */
[----:B------:R-:W-:-:S09]  /*35800*/  ISETP.LT.OR P1, PT, R0, 0x9, !P3 ;  /* 0x000000090000780c */ /* 0x000fd20005f21670 */
[----:B----4-:R-:W-:-:S05]  /*35810*/  @!P2 IMAD R3, R5, R16, RZ ;  /* 0x000000100503a224 */ /* 0x010fca00078e02ff */
[----:B------:R0:W-:Y:S04]  /*35820*/  @!P2 STG.E.U8 desc[UR36][R8.64+0x9], R3 ;  /* 0x000009030800a986 */ /* 0x0001e8000c101124 */
[----:B0-----:R-:W4:Y:S01]  /*35830*/  LDL.LU R3, [R1+0xc18] ;  /* 0x000c180001037983 */ /* 0x001f220000300800 */
[----:B---3--:R-:W-:-:S05]  /*35840*/  @!P0 IMAD R4, R4, R16, RZ ;  /* 0x0000001004048224 */ /* 0x008fca00078e02ff */
[----:B------:R0:W-:Y:S02]  /*35850*/  @!P0 STG.E.U8 desc[UR36][R8.64+0x8], R4 ;  /* 0x0000080408008986 */ /* 0x0001e4000c101124 */
[----:B0-----:R-:W-:-:S04]  /*35860*/  @!P1 IADD3 R4, P2, R8, UR46, RZ ;  /* 0x0000002e08049c10 */ /* 0x001fc8000ff5e0ff */
[----:B------:R-:W-:Y:S01]  /*35870*/  @!P1 IADD3.X R5, R9, UR45, RZ, P2, !PT ;  /* 0x0000002d09059c10 */ /* 0x000fe200097fe4ff */
[----:B----4-:R-:W-:-:S05]  /*35880*/  @!P1 IMAD R3, R3, R16, RZ ;  /* 0x0000001003039224 */ /* 0x010fca00078e02ff */
        /* <DEDUP_REMOVED lines=127> */
[----:B0-----:R-:W3:Y:S01]  /*36080*/  LDL.LU R5, [R1+0xc80] ;  /* 0x000c800001057983 */ /* 0x001ee20000300800 */
[C---:B------:R-:W-:Y:S02]  /*36090*/  ISETP.LT.OR P0, PT, R0.reuse, 0x41, !P4 ;  /* 0x000000410000780c */ /* 0x040fe40006701670 */
[C---:B------:R-:W-:Y:S02]  /*360a0*/  ISETP.LT.OR P1, PT, R0.reuse, 0x42, !P4 ;  /* 0x000000420000780c */ /* 0x040fe40006721670 */
[----:B------:R-:W-:-:S11]  /*360b0*/  ISETP.LT.OR P2, PT, R0, 0x41, !P3 ;  /* 0x000000410000780c */ /* 0x000fd60005f41670 */
[-C--:B--2---:R-:W-:Y:S02]  /*360c0*/  @!P1 IMAD R3, R11, R16.reuse, RZ ;  /* 0x000000100b039224 */ /* 0x084fe400078e02ff */
[----:B------:R-:W2:Y:S04]  /*360d0*/  LDL.LU R11, [R1+0xa04] ;  /* 0x000a0400010b7983 */ /* 0x000ea80000300800 */
[----:B------:R0:W-:Y:S02]  /*360e0*/  @!P1 STG.E.U8 desc[UR36][R8.64+0x41], R3 ;  /* 0x0000410308009986 */ /* 0x0001e4000c101124 */
[-C--:B0-----:R-:W-:Y:S02]  /*360f0*/  @!P2 IMAD R3, R235, R16.reuse, RZ ;  /* 0x00000010eb03a224 */ /* 0x081fe400078e02ff */
[----:B------:R-:W4:Y:S01]  /*36100*/  LDL.LU R235, [R1+0xa94] ;  /* 0x000a940001eb7983 */ /* 0x000f220000300800 */
[----:B---3--:R-:W-:-:S05]  /*36110*/  @!P0 IMAD R4, R5, R16, RZ ;  /* 0x0000001005048224 */ /* 0x008fca00078e02ff */
[----:B------:R0:W-:Y:S01]  /*36120*/  @!P0 STG.E.U8 desc[UR36][R8.64+0x40], R4 ;  /* 0x0000400408008986 */ /* 0x0001e2000c101124 */
[----:B------:R-:W-:Y:S02]  /*36130*/  ISETP.LT.OR P0, PT, R0, 0x42, !P3 ;  /* 0x000000420000780c */ /* 0x000fe40005f01670 */
[----:B0-----:R-:W-:-:S04]  /*36140*/  @!P2 IADD3 R4, P1, R8, UR46, RZ ;  /* 0x0000002e0804ac10 */ /* 0x001fc8000ff3e0ff */
[----:B------:R-:W-:Y:S02]  /*36150*/  @!P2 IADD3.X R5, R9, UR45, RZ, P1, !PT ;  /* 0x0000002d0905ac10 */ /* 0x000fe40008ffe4ff */
[----:B------:R-:W-:-:S03]  /*36160*/  ISETP.LT.OR P1, PT, R0, 0x49, !P4 ;  /* 0x000000490000780c */ /* 0x000fc60006721670 */
[----:B------:R0:W-:Y:S01]  /*36170*/  @!P2 STG.E.U8 desc[UR36][R4.64+0x40], R3 ;  /* 0x000040030400a986 */ /* 0x0001e2000c101124 */
[----:B------:R-:W-:Y:S02]  /*36180*/  ISETP.LT.OR P2, PT, R0, 0x4a, !P4 ;  /* 0x0000004a0000780c */ /* 0x000fe40006741670 */
[----:B0-----:R-:W-:Y:S01]  /*36190*/  @!P0 IADD3 R4, P5, R8, UR46, RZ ;  /* 0x0000002e08048c10 */ /* 0x001fe2000ffbe0ff */
[----:B------:R-:W-:Y:S02]  /*361a0*/  @!P0 IMAD R3, R234, R16, RZ ;  /* 0x00000010ea038224 */ /* 0x000fe400078e02ff */
[----:B------:R-:W3:Y:S01]  /*361b0*/  LDL.LU R234, [R1+0xa98] ;  /* 0x000a980001ea7983 */ /* 0x000ee20000300800 */
[----:B------:R-:W-:-:S05]  /*361c0*/  @!P0 IADD3.X R5, R9, UR45, RZ, P5, !PT ;  /* 0x0000002d09058c10 */ /* 0x000fca000affe4ff */
[----:B------:R5:W-:Y:S01]  /*361d0*/  @!P0 STG.E.U8 desc[UR36][R4.64+0x41], R3 ;  /* 0x0000410304008986 */ /* 0x000be2000c101124 */
[----:B------:R-:W-:Y:S01]  /*361e0*/  ISETP.LT.OR P0, PT, R0, 0x49, !P3 ;  /* 0x000000490000780c */ /* 0x000fe20005f01670 */
[-C--:B-----5:R-:W-:Y:S02]  /*361f0*/  @!P1 IMAD R4, R233, R16.reuse, RZ ;  /* 0x00000010e9049224 */ /* 0x0a0fe400078e02ff */
[----:B------:R-:W-:Y:S01]  /*36200*/  @!P2 IMAD R3, R232, R16, RZ ;  /* 0x00000010e803a224 */ /* 0x000fe200078e02ff */
[----:B------:R-:W5:Y:S04]  /*36210*/  LDL.LU R233, [R1+0xa9c] ;  /* 0x000a9c0001e97983 */ /* 0x000f680000300800 */
[----:B------:R0:W-:Y:S01]  /*36220*/  @!P1 STG.E.U8 desc[UR36][R8.64+0x48], R4 ;  /* 0x0000480408009986 */ /* 0x0001e2000c101124 */
[----:B------:R-:W-:-:S03]  /*36230*/  ISETP.LT.OR P1, PT, R0, 0x4a, !P3 ;  /* 0x0000004a0000780c */ /* 0x000fc60005f21670 */
[----:B------:R1:W-:Y:S04]  /*36240*/  @!P2 STG.E.U8 desc[UR36][R8.64+0x49], R3 ;  /* 0x000049030800a986 */ /* 0x0003e8000c101124 */
[----:B------:R-:W5:Y:S01]  /*36250*/  LDL.LU R232, [R1+0xaa0] ;  /* 0x000aa00001e87983 */ /* 0x000f620000300800 */
[----:B0-----:R-:W-:Y:S01]  /*36260*/  @!P0 IADD3 R4, P2, R8, UR46, RZ ;  /* 0x0000002e08048c10 */ /* 0x001fe2000ff5e0ff */
[----:B-1----:R-:W-:-:S03]  /*36270*/  @!P0 IMAD R3, R231, R16, RZ ;  /* 0x00000010e7038224 */ /* 0x002fc600078e02ff */
[C---:B------:R-:W-:Y:S01]  /*36280*/  @!P0 IADD3.X R5, R9.reuse, UR45, RZ, P2, !PT ;  /* 0x0000002d09058c10 */ /* 0x040fe200097fe4ff */
[----:B------:R-:W5:Y:S04]  /*36290*/  LDL.LU R231, [R1+0xaa4] ;  /* 0x000aa40001e77983 */ /* 0x000f680000300800 */
[----:B------:R0:W-:Y:S02]  /*362a0*/  @!P0 STG.E.U8 desc[UR36][R4.64+0x48], R3 ;  /* 0x0000480304008986 */ /* 0x0001e4000c101124 */
[----:B0-----:R-:W-:Y:S01]  /*362b0*/  @!P1 IADD3 R4, P0, R8, UR46, RZ ;  /* 0x0000002e08049c10 */ /* 0x001fe2000ff1e0ff */
[----:B------:R-:W-:Y:S01]  /*362c0*/  @!P1 IMAD R3, R230, R16, RZ ;  /* 0x00000010e6039224 */ /* 0x000fe200078e02ff */
[----:B------:R-:W-:Y:S01]  /*362d0*/  ISETP.LT.OR P2, PT, R0, 0x51, !P3 ;  /* 0x000000510000780c */ /* 0x000fe20005f41670 */
[----:B------:R-:W5:Y:S01]  /*362e0*/  LDL.LU R230, [R1+0xaa8] ;  /* 0x000aa80001e67983 */ /* 0x000f620000300800 */
[----:B------:R-:W-:-:S02]  /*362f0*/  @!P1 IADD3.X R5, R9, UR45, RZ, P0, !PT ;  /* 0x0000002d09059c10 */ /* 0x000fc400087fe4ff */
[----:B------:R-:W-:-:S03]  /*36300*/  ISETP.LT.OR P0, PT, R0, 0x51, !P4 ;  /* 0x000000510000780c */ /* 0x000fc60006701670 */
[----:B------:R0:W-:Y:S01]  /*36310*/  @!P1 STG.E.U8 desc[UR36][R4.64+0x49], R3 ;  /* 0x0000490304009986 */ /* 0x0001e2000c101124 */
[----:B------:R-:W-:-:S09]  /*36320*/  ISETP.LT.OR P1, PT, R0, 0x52, !P4 ;  /* 0x000000520000780c */ /* 0x000fd20006721670 */
[----:B0-----:R-:W-:-:S04]  /*36330*/  @!P0 IMAD R4, R229, R16, RZ ;  /* 0x00000010e5048224 */ /* 0x001fc800078e02ff */
        /* <DEDUP_REMOVED lines=8> */
[----:B------:R-:W-:Y:S01]  /*363c0*/  @!P2 IADD3.X R5, R9, UR45, RZ, P1, !PT ;  /* 0x0000002d0905ac10 */ /* 0x000fe20008ffe4ff */
[----:B------:R-:W5:Y:S01]  /*363d0*/  LDL.LU R227, [R1+0xab4] ;  /* 0x000ab40001e37983 */ /* 0x000f620000300800 */
[----:B------:R-:W-:-:S03]  /*363e0*/  ISETP.LT.OR P1, PT, R0, 0x59, !P4 ;  /* 0x000000590000780c */ /* 0x000fc60006721670 */
[----:B------:R0:W-:Y:S01]  /*363f0*/  @!P2 STG.E.U8 desc[UR36][R4.64+0x50], R3 ;  /* 0x000050030400a986 */ /* 0x0001e2000c101124 */
[----:B------:R-:W-:Y:S02]  /*36400*/  ISETP.LT.OR P2, PT, R0, 0x5a, !P4 ;  /* 0x0000005a0000780c */ /* 0x000fe40006741670 */
[----:B0-----:R-:W-:Y:S01]  /*36410*/  @!P0 IADD3 R4, P5, R8, UR46, RZ ;  /* 0x0000002e08048c10 */ /* 0x001fe2000ffbe0ff */
[----:B------:R-:W-:Y:S02]  /*36420*/  @!P0 IMAD R3, R226, R16, RZ ;  /* 0x00000010e2038224 */ /* 0x000fe400078e02ff */
[----:B------:R-:W5:Y:S01]  /*36430*/  LDL.LU R226, [R1+0xab8] ;  /* 0x000ab80001e27983 */ /* 0x000f620000300800 */
[----:B------:R-:W-:-:S05]  /*36440*/  @!P0 IADD3.X R5, R9, UR45, RZ, P5, !PT ;  /* 0x0000002d09058c10 */ /* 0x000fca000affe4ff */
[----:B------:R0:W-:Y:S01]  /*36450*/  @!P0 STG.E.U8 desc[UR36][R4.64+0x51], R3 ;  /* 0x0000510304008986 */ /* 0x0001e2000c101124 */
[----:B------:R-:W-:Y:S01]  /*36460*/  ISETP.LT.OR P0, PT, R0, 0x59, !P3 ;  /* 0x000000590000780c */ /* 0x000fe20005f01670 */
[-C--:B0-----:R-:W-:Y:S02]  /*36470*/  @!P1 IMAD R4, R225, R16.reuse, RZ ;  /* 0x00000010e1049224 */ /* 0x081fe400078e02ff */
        /* <DEDUP_REMOVED lines=41> */
[C---:B------:R-:W-:Y:S01]  /*36710*/  ISETP.LT.OR P5, PT, R0.reuse, 0x7a, !P4 ;  /* 0x0000007a0000780c */ /* 0x040fe200067a1670 */
[----:B------:R-:W5:Y:S04]  /*36720*/  LDL.LU R217, [R1+0xadc] ;  /* 0x000adc0001d97983 */ /* 0x000f680000300800 */
[----:B------:R0:W-:Y:S01]  /*36730*/  @!P1 STG.E.U8 desc[UR36][R8.64+0x68], R4 ;  /* 0x0000680408009986 */ /* 0x0001e2000c101124 */
[----:B------:R-:W-:-:S03]  /*36740*/  ISETP.LT.OR P1, PT, R0, 0x6a, !P3 ;  /* 0x0000006a0000780c */ /* 0x000fc60005f21670 */
[----:B------:R1:W-:Y:S04]  /*36750*/  @!P2 STG.E.U8 desc[UR36][R8.64+0x69], R3 ;  /* 0x000069030800a986 */ /* 0x0003e8000c101124 */
[-C--:B------:R-:W-:Y:S01]  /*36760*/  @!P5 IMAD R6, R6, R16.reuse, RZ ;  /* 0x000000100606d224 */ /* 0x080fe200078e02ff */
        /* <DEDUP_REMOVED lines=21> */
[----:B0-----:R-:W-:-:S03]  /*368c0*/  @!P2 IMAD R3, R211, R16, RZ ;  /* 0x00000010d303a224 */ /* 0x001fc600078e02ff */
[----:B------:R-:W5:Y:S01]  /*368d0*/  LDL.LU R211, [R1+0xaf4] ;  /* 0x000af40001d37983 */ /* 0x000f620000300800 */
[----:B-1----:R-:W-:-:S04]  /*368e0*/  @!P2 IADD3 R4, P0, R8, UR46, RZ ;  /* 0x0000002e0804ac10 */ /* 0x002fc8000ff1e0ff */
[----:B------:R-:W-:Y:S02]  /*368f0*/  @!P2 IADD3.X R5, R9, UR45, RZ, P0, !PT ;  /* 0x0000002d0905ac10 */ /* 0x000fe400087fe4ff */
        /* <DEDUP_REMOVED lines=9> */
[-C--:B0-----:R-:W-:Y:S01]  /*36990*/  @!P2 IMAD R3, R209, R16.reuse, RZ ;  /* 0x00000010d103a224 */ /* 0x081fe200078e02ff */
[----:B------:R-:W-:Y:S01]  /*369a0*/  @!P0 IADD3 R4, P6, R8, UR46, RZ ;  /* 0x0000002e08048c10 */ /* 0x000fe2000ffde0ff */
[----:B------:R-:W-:Y:S03]  /*369b0*/  @!P5 STG.E.U8 desc[UR36][R8.64+0x79], R6 ;  /* 0x000079060800d986 */ /* 0x000fe6000c101124 */
[----:B------:R-:W-:Y:S01]  /*369c0*/  @!P0 IADD3.X R5, R9, UR45, RZ, P6, !PT ;  /* 0x0000002d09058c10 */ /* 0x000fe2000b7fe4ff */
[----:B------:R0:W-:Y:S01]  /*369d0*/  @!P2 STG.E.U8 desc[UR36][R8.64+0x78], R3 ;  /* 0x000078030800a986 */ /* 0x0001e2000c101124 */
[C---:B------:R-:W-:Y:S02]  /*369e0*/  ISETP.LT.OR P2, PT, R0.reuse, 0x81, !P4 ;  /* 0x000000810000780c */ /* 0x040fe40006741670 */
[----:B------:R-:W-:Y:S01]  /*369f0*/  ISETP.LT.OR P5, PT, R0, 0x82, !P4 ;  /* 0x000000820000780c */ /* 0x000fe200067a1670 */
[----:B------:R-:W5:Y:S01]  /*36a00*/  LDL.LU R209, [R1+0xafc] ;  /* 0x000afc0001d17983 */ /* 0x000f620000300800 */
[----:B0-----:R-:W-:-:S09]  /*36a10*/  @!P0 IMAD R3, R208, R16, RZ ;  /* 0x00000010d0038224 */ /* 0x001fd200078e02ff */
[-C--:B------:R-:W-:Y:S01]  /*36a20*/  @!P2 IMAD R7, R7, R16.reuse, RZ ;  /* 0x000000100707a224 */ /* 0x080fe200078e02ff */
[----:B------:R-:W5:Y:S04]  /*36a30*/  LDL.LU R208, [R1+0xb00] ;  /* 0x000b000001d07983 */ /* 0x000f680000300800 */
[----:B------:R0:W-:Y:S01]  /*36a40*/  @!P0 STG.E.U8 desc[UR36][R4.64+0x78], R3 ;  /* 0x0000780304008986 */ /* 0x0001e2000c101124 */
[----:B------:R-:W-:Y:S02]  /*36a50*/  ISETP.LT.OR P0, PT, R0, 0x81, !P3 ;  /* 0x000000810000780c */ /* 0x000fe40005f01670 */
[----:B0-----:R-:W-:Y:S01]  /*36a60*/  @!P1 IADD3 R4, P6, R8, UR46, RZ ;  /* 0x0000002e08049c10 */ /* 0x001fe2000ffde0ff */
[-C--:B------:R-:W-:Y:S02]  /*36a70*/  @!P1 IMAD R3, R207, R16.reuse, RZ ;  /* 0x00000010cf039224 */ /* 0x080fe400078e02ff */
[----:B------:R-:W-:Y:S01]  /*36a80*/  @!P5 IMAD R6, R206, R16, RZ ;  /* 0x00000010ce06d224 */ /* 0x000fe200078e02ff */
[----:B------:R-:W-:Y:S01]  /*36a90*/  @!P1 IADD3.X R5, R9, UR45, RZ, P6, !PT ;  /* 0x0000002d09059c10 */ /* 0x000fe2000b7fe4ff */
[----:B------:R-:W5:Y:S04]  /*36aa0*/  LDL.LU R207, [R1+0xb04] ;  /* 0x000b040001cf7983 */ /* 0x000f680000300800 */
[----:B------:R0:W-:Y:S01]  /*36ab0*/  @!P1 STG.E.U8 desc[UR36][R4.64+0x79], R3 ;  /* 0x0000790304009986 */ /* 0x0001e2000c101124 */
[----:B------:R-:W-:-:S03]  /*36ac0*/  ISETP.LT.OR P1, PT, R0, 0x82, !P3 ;  /* 0x000000820000780c */ /* 0x000fc60005f21670 */
[----:B------:R-:W-:Y:S04]  /*36ad0*/  @!P2 STG.E.U8 desc[UR36][R8.64+0x80], R7 ;  /* 0x000080070800a986 */ /* 0x000fe8000c101124 */
[----:B------:R-:W5:Y:S01]  /*36ae0*/  LDL.LU R206, [R1+0xb08] ;  /* 0x000b080001ce7983 */ /* 0x000f620000300800 */
[----:B0-----:R-:W-:Y:S01]  /*36af0*/  @!P0 IADD3 R4, P6, R8, UR46, RZ ;  /* 0x0000002e08048c10 */ /* 0x001fe2000ffde0ff */
[----:B------:R-:W-:Y:S02]  /*36b00*/  @!P0 IMAD R3, R205, R16, RZ ;  /* 0x00000010cd038224 */ /* 0x000fe400078e02ff */
[----:B------:R-:W-:Y:S01]  /*36b10*/  @!P5 STG.E.U8 desc[UR36][R8.64+0x81], R6 ;  /* 0x000081060800d986 */ /* 0x000fe2000c101124 */
[----:B------:R-:W-:Y:S02]  /*36b20*/  @!P0 IADD3.X R5, R9, UR45, RZ, P6, !PT ;  /* 0x0000002d09058c10 */ /* 0x000fe4000b7fe4ff */
[C---:B------:R-:W-:Y:S01]  /*36b30*/  ISETP.LT.OR P2, PT, R0.reuse, 0x89, !P4 ;  /* 0x000000890000780c */ /* 0x040fe20006741670 */
[----:B------:R-:W5:Y:S04]  /*36b40*/  LDL.LU R205, [R1+0xb0c] ;  /* 0x000b0c0001cd7983 */ /* 0x000f680000300800 */
[----:B------:R0:W-:Y:S01]  /*36b50*/  @!P0 STG.E.U8 desc[UR36][R4.64+0x80], R3 ;  /* 0x0000800304008986 */ /* 0x0001e2000c101124 */
[----:B------:R-:W-:-:S02]  /*36b60*/  ISETP.LT.OR P0, PT, R0, 0x89, !P3 ;  /* 0x000000890000780c */ /* 0x000fc40005f01670 */
[----:B------:R-:W-:Y:S02]  /*36b70*/  ISETP.LT.OR P5, PT, R0, 0x8a, !P4 ;  /* 0x0000008a0000780c */ /* 0x000fe400067a1670 */
[----:B0-----:R-:W-:Y:S01]  /*36b80*/  @!P1 IADD3 R4, P6, R8, UR46, RZ ;  /* 0x0000002e08049c10 */ /* 0x001fe2000ffde0ff */
[-C--:B------:R-:W-:Y:S02]  /*36b90*/  @!P1 IMAD R3, R204, R16.reuse, RZ ;  /* 0x00000010cc039224 */ /* 0x080fe400078e02ff */
[----:B------:R-:W-:Y:S01]  /*36ba0*/  @!P2 IMAD R7, R203, R16, RZ ;  /* 0x00000010cb07a224 */ /* 0x000fe200078e02ff */
[----:B------:R-:W-:-:S07]  /*36bb0*/  @!P1 IADD3.X R5, R9, UR45, RZ, P6, !PT ;  /* 0x0000002d09059c10 */ /* 0x000fce000b7fe4ff */
[----:B------:R-:W-:Y:S01]  /*36bc0*/  @!P5 IMAD R6, R202, R16, RZ ;  /* 0x00000010ca06d224 */ /* 0x000fe200078e02ff */
        /* <DEDUP_REMOVED lines=13> */
[----:B------:R-:W-:Y:S01]  /*36ca0*/  ISETP.LT.OR P5, PT, R0, 0x92, !P4 ;  /* 0x000000920000780c */ /* 0x000fe200067a1670 */
[----:B------:R-:W5:Y:S01]  /*36cb0*/  LDL.LU R201, [R1+0xb1c] ;  /* 0x000b1c0001c97983 */ /* 0x000f620000300800 */
        /* <DEDUP_REMOVED lines=208> */
[----:B------:R-:W-:Y:S01]  /*379c0*/  @!P5 STG.E.U8 desc[UR36][R8.64+0xe1], R6 ;  /* 0x0000e1060800d986 */ /* 0x000fe2000c101124 */
[----:B------:R-:W-:-:S03]  /*379d0*/  ISETP.LT.OR P5, PT, R0, 0xe9, !P3 ;  /* 0x000000e90000780c */ /* 0x000fc60005fa1670 */
[----:B------:R-:W5:Y:S01]  /*379e0*/  LDL.LU R158, [R1+0xbc4] ;  /* 0x000bc400019e7983 */ /* 0x000f620000300800 */
[----:B0-----:R-:W-:Y:S01]  /*379f0*/  @!P0 IADD3 R4, P6, R8, UR46, RZ ;  /* 0x0000002e08048c10 */ /* 0x001fe2000ffde0ff */
[----:B------:R-:W-:Y:S02]  /*37a00*/  @!P0 IMAD R3, R156, R16, RZ ;  /* 0x000000109c038224 */ /* 0x000fe400078e02ff */
[----:B------:R-:W-:Y:S01]  /*37a10*/  @!P2 STG.E.U8 desc[UR36][R8.64+0xe0], R7 ;  /* 0x0000e0070800a986 */ /* 0x000fe2000c101124 */
[----:B------:R-:W-:Y:S02]  /*37a20*/  @!P0 IADD3.X R5, R9, UR45, RZ, P6, !PT ;  /* 0x0000002d09058c10 */ /* 0x000fe4000b7fe4ff */
[C---:B------:R-:W-:Y:S01]  /*37a30*/  ISETP.LT.OR P6, PT, R0.reuse, 0xea, !P4 ;  /* 0x000000ea0000780c */ /* 0x040fe200067c1670 */
[----:B------:R-:W5:Y:S01]  /*37a40*/  LDL.LU R157, [R1+0xbc8] ;  /* 0x000bc800019d7983 */ /* 0x000f620000300800 */
[----:B------:R-:W-:-:S03]  /*37a50*/  ISETP.LT.OR P2, PT, R0, 0xe9, !P4 ;  /* 0x000000e90000780c */ /* 0x000fc60006741670 */
[----:B------:R0:W-:Y:S04]  /*37a60*/  @!P0 STG.E.U8 desc[UR36][R4.64+0xe0], R3 ;  /* 0x0000e00304008986 */ /* 0x0001e8000c101124 */
[----:B------:R-:W5:Y:S01]  /*37a70*/  LDL.LU R156, [R1+0xbcc] ;  /* 0x000bcc00019c7983 */ /* 0x000f620000300800 */
[----:B0-----:R-:W-:Y:S01]  /*37a80*/  @!P1 IADD3 R4, P0, R8, UR46, RZ ;  /* 0x0000002e08049c10 */ /* 0x001fe2000ff1e0ff */
[-C--:B------:R-:W-:Y:S02]  /*37a90*/  @!P1 IMAD R3, R155, R16.reuse, RZ ;  /* 0x000000109b039224 */ /* 0x080fe400078e02ff */
[-C--:B------:R-:W-:Y:S01]  /*37aa0*/  @!P6 IMAD R6, R153, R16.reuse, RZ ;  /* 0x000000109906e224 */ /* 0x080fe200078e02ff */
[----:B------:R-:W-:Y:S01]  /*37ab0*/  @!P1 IADD3.X R5, R9, UR45, RZ, P0, !PT ;  /* 0x0000002d09059c10 */ /* 0x000fe200087fe4ff */
[----:B------:R-:W-:Y:S01]  /*37ac0*/  @!P2 IMAD R7, R154, R16, RZ ;  /* 0x000000109a07a224 */ /* 0x000fe200078e02ff */
[C---:B------:R-:W-:Y:S01]  /*37ad0*/  ISETP.LT.OR P0, PT, R0.reuse, 0xea, !P3 ;  /* 0x000000ea0000780c */ /* 0x040fe20005f01670 */
[----:B------:R-:W5:Y:S04]  /*37ae0*/  LDL.LU R155, [R1+0xbd0] ;  /* 0x000bd000019b7983 */ /* 0x000f680000300800 */
[----:B------:R0:W-:Y:S04]  /*37af0*/  @!P1 STG.E.U8 desc[UR36][R4.64+0xe1], R3 ;  /* 0x0000e10304009986 */ /* 0x0001e8000c101124 */
[----:B------:R-:W-:Y:S01]  /*37b00*/  @!P6 STG.E.U8 desc[UR36][R8.64+0xe9], R6 ;  /* 0x0000e9060800e986 */ /* 0x000fe2000c101124 */
[----:B------:R-:W-:-:S03]  /*37b10*/  ISETP.LT.OR P6, PT, R0, 0xf1, !P4 ;  /* 0x000000f10000780c */ /* 0x000fc600067c1670 */
[----:B------:R-:W5:Y:S01]  /*37b20*/  LDL.LU R154, [R1+0xbd4] ;  /* 0x000bd400019a7983 */ /* 0x000f620000300800 */
[----:B0-----:R-:W-:Y:S01]  /*37b30*/  @!P5 IADD3 R4, P1, R8, UR46, RZ ;  /* 0x0000002e0804dc10 */ /* 0x001fe2000ff3e0ff */
[-C--:B------:R-:W-:Y:S02]  /*37b40*/  @!P5 IMAD R3, R152, R16.reuse, RZ ;  /* 0x000000109803d224 */ /* 0x080fe400078e02ff */
[----:B------:R0:W-:Y:S01]  /*37b50*/  @!P2 STG.E.U8 desc[UR36][R8.64+0xe8], R7 ;  /* 0x0000e8070800a986 */ /* 0x0001e2000c101124 */
[----:B------:R-:W-:Y:S02]  /*37b60*/  @!P5 IADD3.X R5, R9, UR45, RZ, P1, !PT ;  /* 0x0000002d0905dc10 */ /* 0x000fe40008ffe4ff */
[C---:B------:R-:W-:Y:S01]  /*37b70*/  ISETP.LT.OR P1, PT, R0.reuse, 0xf1, !P3 ;  /* 0x000000f10000780c */ /* 0x040fe20005f21670 */
[----:B------:R-:W5:Y:S04]  /*37b80*/  LDL.LU R153, [R1+0xbd8] ;  /* 0x000bd80001997983 */ /* 0x000f680000300800 */
[----:B------:R1:W-:Y:S01]  /*37b90*/  @!P5 STG.E.U8 desc[UR36][R4.64+0xe8], R3 ;  /* 0x0000e8030400d986 */ /* 0x0003e2000c101124 */
[----:B------:R-:W-:Y:S01]  /*37ba0*/  ISETP.LT.OR P5, PT, R0, 0xf2, !P4 ;  /* 0x000000f20000780c */ /* 0x000fe200067a1670 */
[----:B0-----:R-:W-:-:S02]  /*37bb0*/  @!P6 IMAD R7, R22, R16, RZ ;  /* 0x000000101607e224 */ /* 0x001fc400078e02ff */
[----:B------:R-:W5:Y:S01]  /*37bc0*/  LDL.LU R152, [R1+0xbdc] ;  /* 0x000bdc0001987983 */ /* 0x000f620000300800 */
[----:B-1----:R-:W-:Y:S01]  /*37bd0*/  @!P0 IADD3 R4, P2, R8, UR46, RZ ;  /* 0x0000002e08048c10 */ /* 0x002fe2000ff5e0ff */
[----:B------:R-:W-:Y:S02]  /*37be0*/  @!P0 IMAD R3, R23, R16, RZ ;  /* 0x0000001017038224 */ /* 0x000fe400078e02ff */
[----:B------:R-:W5:Y:S01]  /*37bf0*/  LDL.LU R23, [R1+0xbe0] ;  /* 0x000be00001177983 */ /* 0x000f620000300800 */
[----:B------:R-:W-:Y:S02]  /*37c00*/  @!P0 IADD3.X R5, R9, UR45, RZ, P2, !PT ;  /* 0x0000002d09058c10 */ /* 0x000fe400097fe4ff */
[----:B------:R-:W-:Y:S01]  /*37c10*/  ISETP.LT.OR P2, PT, R0, 0xf2, !P3 ;  /* 0x000000f20000780c */ /* 0x000fe20005f41670 */
[----:B------:R-:W5:Y:S04]  /*37c20*/  LDL.LU R22, [R1+0xbe4] ;  /* 0x000be40001167983 */ /* 0x000f680000300800 */
[----:B------:R0:W-:Y:S01]  /*37c30*/  @!P0 STG.E.U8 desc[UR36][R4.64+0xe9], R3 ;  /* 0x0000e90304008986 */ /* 0x0001e2000c101124 */
[----:B------:R-:W-:-:S03]  /*37c40*/  @!P1 IADD3 R6, P0, R8, UR46, RZ ;  /* 0x0000002e08069c10 */ /* 0x000fc6000ff1e0ff */
[----:B------:R1:W-:Y:S01]  /*37c50*/  @!P6 STG.E.U8 desc[UR36][R8.64+0xf0], R7 ;  /* 0x0000f0070800e986 */ /* 0x0003e2000c101124 */
[----:B------:R-:W-:Y:S01]  /*37c60*/  ISETP.LT.OR P6, PT, R0, 0xfa, !P4 ;  /* 0x000000fa0000780c */ /* 0x000fe200067c1670 */
[-C--:B0-----:R-:W-:Y:S02]  /*37c70*/  @!P5 IMAD R3, R21, R16.reuse, RZ ;  /* 0x000000101503d224 */ /* 0x081fe400078e02ff */
[----:B------:R-:W-:Y:S01]  /*37c80*/  @!P1 IMAD R5, R20, R16, RZ ;  /* 0x0000001014059224 */ /* 0x000fe200078e02ff */
[----:B------:R-:W5:Y:S01]  /*37c90*/  LDL.LU R21, [R1+0xbe8] ;  /* 0x000be80001157983 */ /* 0x000f620000300800 */
[----:B-1----:R-:W-:-:S03]  /*37ca0*/  @!P1 IADD3.X R7, R9, UR45, RZ, P0, !PT ;  /* 0x0000002d09079c10 */ /* 0x002fc600087fe4ff */
[----:B------:R0:W-:Y:S01]  /*37cb0*/  @!P5 STG.E.U8 desc[UR36][R8.64+0xf1], R3 ;  /* 0x0000f1030800d986 */ /* 0x0001e2000c101124 */
[----:B------:R-:W-:-:S03]  /*37cc0*/  @!P2 IADD3 R4, P0, R8, UR46, RZ ;  /* 0x0000002e0804ac10 */ /* 0x000fc6000ff1e0ff */
[----:B------:R1:W-:Y:S01]  /*37cd0*/  @!P1 STG.E.U8 desc[UR36][R6.64+0xf0], R5 ;  /* 0x0000f00506009986 */ /* 0x0003e2000c101124 */
[C---:B------:R-:W-:Y:S02]  /*37ce0*/  ISETP.LT.OR P1, PT, R0.reuse, 0xf9, !P3 ;  /* 0x000000f90000780c */ /* 0x040fe40005f21670 */
[----:B------:R-:W-:Y:S01]  /*37cf0*/  ISETP.LT.OR P5, PT, R0, 0xf9, !P4 ;  /* 0x000000f90000780c */ /* 0x000fe200067a1670 */
[----:B------:R-:W5:Y:S01]  /*37d00*/  LDL.LU R20, [R1+0xbec] ;  /* 0x000bec0001147983 */ /* 0x000f620000300800 */
[----:B0-----:R-:W-:-:S03]  /*37d10*/  @!P2 IMAD R3, R15, R16, RZ ;  /* 0x000000100f03a224 */ /* 0x001fc600078e02ff */
[----:B------:R-:W5:Y:S01]  /*37d20*/  LDL.LU R15, [R1+0xbf0] ;  /* 0x000bf000010f7983 */ /* 0x000f620000300800 */
[----:B-1----:R-:W-:Y:S02]  /*37d30*/  @!P2 IADD3.X R5, R9, UR45, RZ, P0, !PT ;  /* 0x0000002d0905ac10 */ /* 0x002fe400087fe4ff */
[----:B------:R-:W-:-:S03]  /*37d40*/  ISETP.LT.OR P0, PT, R0, 0xfa, !P3 ;  /* 0x000000fa0000780c */ /* 0x000fc60005f01670 */
[----:B------:R0:W-:Y:S01]  /*37d50*/  @!P2 STG.E.U8 desc[UR36][R4.64+0xf1], R3 ;  /* 0x0000f1030400a986 */ /* 0x0001e2000c101124 */
[----:B------:R-:W-:Y:S01]  /*37d60*/  @!P1 IADD3 R6, P2, R8, UR46, RZ ;  /* 0x0000002e08069c10 */ /* 0x000fe2000ff5e0ff */
[----:B------:R-:W-:-:S03]  /*37d70*/  @!P5 IMAD R10, R10, R16, RZ ;  /* 0x000000100a0ad224 */ /* 0x000fc600078e02ff */
[----:B------:R-:W-:Y:S01]  /*37d80*/  @!P1 IADD3.X R7, R9, UR45, RZ, P2, !PT ;  /* 0x0000002d09079c10 */ /* 0x000fe200097fe4ff */
[-C--:B0-----:R-:W-:Y:S02]  /*37d90*/  @!P6 IMAD R4, R14, R16.reuse, RZ ;  /* 0x000000100e04e224 */ /* 0x081fe400078e02ff */
[-C--:B------:R-:W-:Y:S01]  /*37da0*/  @!P1 IMAD R5, R13, R16.reuse, RZ ;  /* 0x000000100d059224 */ /* 0x080fe200078e02ff */
[----:B------:R-:W5:Y:S04]  /*37db0*/  LDL.LU R14, [R1+0xbf4] ;  /* 0x000bf400010e7983 */ /* 0x000f680000300800 */
[----:B------:R0:W-:Y:S01]  /*37dc0*/  @!P6 STG.E.U8 desc[UR36][R8.64+0xf9], R4 ;  /* 0x0000f9040800e986 */ /* 0x0001e2000c101124 */
[----:B------:R-:W-:-:S03]  /*37dd0*/  @!P0 IMAD R3, R12, R16, RZ ;  /* 0x000000100c038224 */ /* 0x000fc600078e02ff */
[----:B------:R1:W-:Y:S04]  /*37de0*/  @!P5 STG.E.U8 desc[UR36][R8.64+0xf8], R10 ;  /* 0x0000f80a0800d986 */ /* 0x0003e8000c101124 */
[----:B------:R-:W5:Y:S01]  /*37df0*/  LDL.LU R13, [R1+0xbf8] ;  /* 0x000bf800010d7983 */ /* 0x000f620000300800 */
[----:B0-----:R-:W-:-:S03]  /*37e00*/  @!P0 IADD3 R4, P2, R8, UR46, RZ ;  /* 0x0000002e08048c10 */ /* 0x001fc6000ff5e0ff */
[----:B------:R0:W-:Y:S04]  /*37e10*/  @!P1 STG.E.U8 desc[UR36][R6.64+0xf8], R5 ;  /* 0x0000f80506009986 */ /* 0x0001e8000c101124 */
[----:B------:R-:W5:Y:S04]  /*37e20*/  LDL.LU R12, [R1+0xbfc] ;  /* 0x000bfc00010c7983 */ /* 0x000f680000300800 */
[----:B-1----:R-:W4:Y:S01]  /*37e30*/  LDL.LU R10, [R1+0xa00] ;  /* 0x000a0000010a7983 */ /* 0x002f220000300800 */
[----:B0-----:R-:W-:-:S05]  /*37e40*/  @!P0 IADD3.X R5, R9, UR45, RZ, P2, !PT ;  /* 0x0000002d09058c10 */ /* 0x001fca00097fe4ff */
[----:B------:R0:W-:Y:S04]  /*37e50*/  @!P0 STG.E.U8 desc[UR36][R4.64+0xf9], R3 ;  /* 0x0000f90304008986 */ /* 0x0001e8000c101124 */
[----:B0-----:R-:W3:Y:S01]  /*37e60*/  LDL.LU R5, [R1+0xa08] ;  /* 0x000a080001057983 */ /* 0x001ee20000300800 */
[----:B------:R-:W-:Y:S01]  /*37e70*/  ISETP.GE.AND P6, PT, R19, 0x81, PT ;  /* 0x000000811300780c */ /* 0x000fe20003fc6270 */
[----:B------:R-:W-:Y:S01]  /*37e80*/  IMAD.U32 R6, RZ, RZ, UR10 ;  /* 0x0000000aff067e24 */ /* 0x000fe2000f8e00ff */
[----:B------:R-:W-:Y:S02]  /*37e90*/  USHF.L.U64.HI UR4, UR10, 0x7, UR11 ;  /* 0x000000070a047899 */ /* 0x000fe4000801020b */
[----:B------:R-:W-:Y:S02]  /*37ea0*/  ISETP.LT.OR P1, PT, R0, 0x2, !P6 ;  /* 0x000000020000780c */ /* 0x000fe40007721670 */
[----:B------:R-:W-:-:S02]  /*37eb0*/  LEA R6, P0, R6, R8, 0x7 ;  /* 0x0000000806067211 */ /* 0x000fc400078038ff */
[----:B------:R-:W-:Y:S02]  /*37ec0*/  ISETP.GE.AND P5, PT, R19, 0x89, PT ;  /* 0x000000891300780c */ /* 0x000fe40003fa6270 */
[C---:B------:R-:W-:Y:S02]  /*37ed0*/  ISETP.LT.OR P2, PT, R0.reuse, 0x1, !P6 ;  /* 0x000000010000780c */ /* 0x040fe40007741670 */
[----:B------:R-:W-:Y:S02]  /*37ee0*/  IADD3.X R7, R9, UR4, RZ, P0, !PT ;  /* 0x0000000409077c10 */ /* 0x000fe400087fe4ff */
[----:B------:R-:W-:-:S03]  /*37ef0*/  ISETP.LT.OR P0, PT, R0, 0x1, !P5 ;  /* 0x000000010000780c */ /* 0x000fc60006f01670 */
[----:B--2---:R-:W-:-:S05]  /*37f00*/  @!P1 IMAD R3, R11, R16, RZ ;  /* 0x000000100b039224 */ /* 0x004fca00078e02ff */
[----:B------:R3:W-:Y:S01]  /*37f10*/  @!P1 STG.E.U8 desc[UR36][R6.64+0x1], R3 ;  /* 0x0000010306009986 */ /* 0x0007e2000c101124 */
[----:B----4-:R-:W-:-:S04]  /*37f20*/  @!P2 IMAD R4, R10, R16, RZ ;  /* 0x000000100a04a224 */ /* 0x010fc800078e02ff */
[----:B------:R-:W-:-:S04]  /*37f30*/  @!P0 IADD3 R10, P1, R6, UR46, RZ ;  /* 0x0000002e060a8c10 */ /* 0x000fc8000ff3e0ff */
[----:B------:R-:W-:Y:S01]  /*37f40*/  @!P0 IADD3.X R11, R7, UR45, RZ, P1, !PT ;  /* 0x0000002d070b8c10 */ /* 0x000fe20008ffe4ff */
[----:B------:R-:W-:Y:S01]  /*37f50*/  @!P2 STG.E.U8 desc[UR36][R6.64], R4 ;  /* 0x000000040600a986 */ /* 0x000fe2000c101124 */
[----:B---3--:R-:W-:-:S05]  /*37f60*/  @!P0 IMAD R3, R5, R16, RZ ;  /* 0x0000001005038224 */ /* 0x008fca00078e02ff */
[----:B------:R0:W-:Y:S04]  /*37f70*/  @!P0 STG.E.U8 desc[UR36][R10.64], R3 ;  /* 0x000000030a008986 */ /* 0x0001e8000c101124 */
[----:B0-----:R-:W2:Y:S01]  /*37f80*/  LDL.LU R3, [R1+0xa0c] ;  /* 0x000a0c0001037983 */ /* 0x001ea20000300800 */
[----:B------:R-:W-:-:S03]  /*37f90*/  ISETP.LT.OR P2, PT, R0, 0x2, !P5 ;  /* 0x000000020000780c */ /* 0x000fc60006f41670 */
[----:B------:R-:W3:Y:S04]  /*37fa0*/  LDL.LU R10, [R1+0xa10] ;  /* 0x000a1000010a7983 */ /* 0x000ee80000300800 */
[----:B------:R-:W4:Y:S06]  /*37fb0*/  LDL.LU R11, [R1+0xa14] ;  /* 0x000a1400010b7983 */ /* 0x000f2c0000300800 */
[----:B------:R-:W-:-:S04]  /*37fc0*/  @!P2 IADD3 R4, P1, R6, UR46, RZ ;  /* 0x0000002e0604ac10 */ /* 0x000fc8000ff3e0ff */
[----:B------:R-:W-:Y:S01]  /*37fd0*/  @!P2 IADD3.X R5, R7, UR45, RZ, P1, !PT ;  /* 0x0000002d0705ac10 */ /* 0x000fe20008ffe4ff */
[----:B--2---:R-:W-:-:S05]  /*37fe0*/  @!P2 IMAD R3, R3, R16, RZ ;  /* 0x000000100303a224 */ /* 0x004fca00078e02ff */
[----:B------:R0:W-:Y:S04]  /*37ff0*/  @!P2 STG.E.U8 desc[UR36][R4.64+0x1], R3 ;  /* 0x000001030400a986 */ /* 0x0001e8000c101124 */
[----:B0-----:R-:W2:Y:S01]  /*38000*/  LDL.LU R5, [R1+0xa18] ;  /* 0x000a180001057983 */ /* 0x001ea20000300800 */
[C---:B------:R-:W-:Y:S02]  /*38010*/  ISETP.LT.OR P1, PT, R0.reuse, 0xa, !P6 ;  /* 0x0000000a0000780c */ /* 0x040fe40007721670 */
[C---:B------:R-:W-:Y:S02]  /*38020*/  ISETP.LT.OR P0, PT, R0.reuse, 0x9, !P6 ;  /* 0x000000090000780c */ /* 0x040fe40007701670 */
[----:B------:R-:W-:-:S09]  /*38030*/  ISETP.LT.OR P2, PT, R0, 0x9, !P5 ;  /* 0x000000090000780c */ /* 0x000fd20006f41670 */
[-C--:B----4-:R-:W-:Y:S02]  /*38040*/  @!P1 IMAD R3, R11, R16.reuse, RZ ;  /* 0x000000100b039224 */ /* 0x090fe400078e02ff */
[----:B---3--:R-:W-:-:S03]  /*38050*/  @!P0 IMAD R4, R10, R16, RZ ;  /* 0x000000100a048224 */ /* 0x008fc600078e02ff */
[----:B------:R2:W-:Y:S01]  /*38060*/  @!P1 STG.E.U8 desc[UR36][R6.64+0x9], R3 ;  /* 0x0000090306009986 */ /* 0x0005e2000c101124 */
[----:B------:R-:W-:-:S04]  /*38070*/  @!P2 IADD3 R10, P1, R6, UR46, RZ ;  /* 0x0000002e060aac10 */ /* 0x000fc8000ff3e0ff */
[----:B------:R-:W-:Y:S01]  /*38080*/  @!P2 IADD3.X R11, R7, UR45, RZ, P1, !PT ;  /* 0x0000002d070bac10 */ /* 0x000fe20008ffe4ff */
[----:B------:R-:W-:Y:S01]  /*38090*/  @!P0 STG.E.U8 desc[UR36][R6.64+0x8], R4 ;  /* 0x0000080406008986 */ /* 0x000fe2000c101124 */
[----:B--2---:R-:W-:-:S05]  /*380a0*/  @!P2 IMAD R3, R5, R16, RZ ;  /* 0x000000100503a224 */ /* 0x004fca00078e02ff */
        /* <DEDUP_REMOVED lines=141> */
[----:B0-----:R-:W2:Y:S04]  /*38980*/  LDL.LU R10, [R1+0xa8c] ;  /* 0x000a8c00010a7983 */ /* 0x001ea80000300800 */
[----:B------:R-:W3:Y:S01]  /*38990*/  LDL.LU R11, [R1+0xa90] ;  /* 0x000a9000010b7983 */ /* 0x000ee20000300800 */
[C---:B------:R-:W-:Y:S02]  /*389a0*/  ISETP.LT.OR P2, PT, R0.reuse, 0x42, !P5 ;  /* 0x000000420000780c */ /* 0x040fe40006f41670 */
[----:B------:R-:W-:-:S11]  /*389b0*/  ISETP.LT.OR P0, PT, R0, 0x49, !P6 ;  /* 0x000000490000780c */ /* 0x000fd60007701670 */
[----:B------:R-:W-:-:S04]  /*389c0*/  @!P2 IADD3 R4, P1, R6, UR46, RZ ;  /* 0x0000002e0604ac10 */ /* 0x000fc8000ff3e0ff */
[----:B------:R-:W-:Y:S02]  /*389d0*/  @!P2 IADD3.X R5, R7, UR45, RZ, P1, !PT ;  /* 0x0000002d0705ac10 */ /* 0x000fe40008ffe4ff */
[----:B------:R-:W-:Y:S01]  /*389e0*/  ISETP.LT.OR P1, PT, R0, 0x4a, !P6 ;  /* 0x0000004a0000780c */ /* 0x000fe20007721670 */
[----:B--2---:R-:W-:-:S05]  /*389f0*/  @!P2 IMAD R3, R10, R16, RZ ;  /* 0x000000100a03a224 */ /* 0x004fca00078e02ff */
[----:B------:R3:W-:Y:S01]  /*38a00*/  @!P2 STG.E.U8 desc[UR36][R4.64+0x41], R3 ;  /* 0x000041030400a986 */ /* 0x0007e2000c101124 */
[----:B------:R-:W-:Y:S01]  /*38a10*/  ISETP.LT.OR P2, PT, R0, 0x49, !P5 ;  /* 0x000000490000780c */ /* 0x000fe20006f41670 */
[----:B---3--:R-:W-:-:S05]  /*38a20*/  @!P0 IMAD R4, R11, R16, RZ ;  /* 0x000000100b048224 */ /* 0x008fca00078e02ff */
[----:B------:R-:W-:Y:S01]  /*38a30*/  @!P1 IMAD R3, R235, R16, RZ ;  /* 0x00000010eb039224 */ /* 0x000fe200078e02ff */
[----:B------:R-:W-:Y:S01]  /*38a40*/  @!P0 STG.E.U8 desc[UR36][R6.64+0x48], R4 ;  /* 0x0000480406008986 */ /* 0x000fe2000c101124 */
[----:B------:R-:W-:-:S03]  /*38a50*/  ISETP.LT.OR P0, PT, R0, 0x4a, !P5 ;  /* 0x0000004a0000780c */ /* 0x000fc60006f01670 */
[----:B------:R0:W-:Y:S02]  /*38a60*/  @!P1 STG.E.U8 desc[UR36][R6.64+0x49], R3 ;  /* 0x0000490306009986 */ /* 0x0001e4000c101124 */
[----:B------:R-:W-:-:S04]  /*38a70*/  @!P2 IADD3 R10, P1, R6, UR46, RZ ;  /* 0x0000002e060aac10 */ /* 0x000fc8000ff3e0ff */
[----:B------:R-:W-:Y:S01]  /*38a80*/  @!P2 IADD3.X R11, R7, UR45, RZ, P1, !PT ;  /* 0x0000002d070bac10 */ /* 0x000fe20008ffe4ff */
[----:B0-----:R-:W-:-:S03]  /*38a90*/  @!P2 IMAD R3, R234, R16, RZ ;  /* 0x00000010ea03a224 */ /* 0x001fc600078e02ff */
[----:B------:R-:W-:Y:S02]  /*38aa0*/  @!P0 IADD3 R4, P1, R6, UR46, RZ ;  /* 0x0000002e06048c10 */ /* 0x000fe4000ff3e0ff */
[----:B------:R5:W-:Y:S01]  /*38ab0*/  @!P2 STG.E.U8 desc[UR36][R10.64+0x48], R3 ;  /* 0x000048030a00a986 */ /* 0x000be2000c101124 */
[C---:B------:R-:W-:Y:S02]  /*38ac0*/  ISETP.LT.OR P2, PT, R0.reuse, 0x51, !P6 ;  /* 0x000000510000780c */ /* 0x040fe40007741670 */
[----:B------:R-:W-:Y:S02]  /*38ad0*/  @!P0 IADD3.X R5, R7, UR45, RZ, P1, !PT ;  /* 0x0000002d07058c10 */ /* 0x000fe40008ffe4ff */
[----:B------:R-:W-:Y:S01]  /*38ae0*/  ISETP.LT.OR P1, PT, R0, 0x52, !P6 ;  /* 0x000000520000780c */ /* 0x000fe20007721670 */
[----:B-----5:R-:W-:-:S05]  /*38af0*/  @!P0 IMAD R3, R233, R16, RZ ;  /* 0x00000010e9038224 */ /* 0x020fca00078e02ff */
[----:B------:R0:W-:Y:S01]  /*38b00*/  @!P0 STG.E.U8 desc[UR36][R4.64+0x49], R3 ;  /* 0x0000490304008986 */ /* 0x0001e2000c101124 */
[----:B------:R-:W-:Y:S02]  /*38b10*/  ISETP.LT.OR P0, PT, R0, 0x51, !P5 ;  /* 0x000000510000780c */ /* 0x000fe40006f01670 */
[----:B0-----:R-:W-:-:S04]  /*38b20*/  @!P2 IMAD R4, R232, R16, RZ ;  /* 0x00000010e804a224 */ /* 0x001fc800078e02ff */
        /* <DEDUP_REMOVED lines=12> */
[----:B0-----:R-:W-:-:S05]  /*38bf0*/  @!P2 IMAD R3, R229, R16, RZ ;  /* 0x00000010e503a224 */ /* 0x001fca00078e02ff */
        /* <DEDUP_REMOVED lines=329> */
[-C--:B0-----:R-:W-:Y:S02]  /*3a090*/  @!P2 IMAD R3, R13, R16.reuse, RZ ;  /* 0x000000100d03a224 */ /* 0x081fe400078e02ff */
[----:B------:R-:W2:Y:S04]  /*3a0a0*/  LDL.LU R13, [R1+0x800] ;  /* 0x00080000010d7983 */ /* 0x000ea80000300800 */
[----:B------:R0:W-:Y:S02]  /*3a0b0*/  @!P2 STG.E.U8 desc[UR36][R10.64+0xf8], R3 ;  /* 0x0000f8030a00a986 */ /* 0x0001e4000c101124 */
[----:B0-----:R-:W-:Y:S02]  /*3a0c0*/  @!P0 IMAD R3, R12, R16, RZ ;  /* 0x000000100c038224 */ /* 0x001fe400078e02ff */
[----:B------:R-:W3:Y:S04]  /*3a0d0*/  LDL.LU R12, [R1+0x804] ;  /* 0x00080400010c7983 */ /* 0x000ee80000300800 */
        /* <DEDUP_REMOVED lines=50> */
[----:B------:R-:W-:-:S03]  /*3a400*/  @!P0 IADD3 R4, P1, R6, UR46, RZ ;  /* 0x0000002e06048c10 */ /* 0x000fc6000ff3e0ff */
[----:B------:R-:W5:Y:S04]  /*3a410*/  LDL.LU R185, [R1+0x96c] ;  /* 0x00096c0001b97983 */ /* 0x000f680000300800 */
[----:B------:R-:W5:Y:S04]  /*3a420*/  LDL.LU R184, [R1+0x970] ;  /* 0x0009700001b87983 */ /* 0x000f680000300800 */
[----:B------:R-:W5:Y:S04]  /*3a430*/  LDL.LU R183, [R1+0x974] ;  /* 0x0009740001b77983 */ /* 0x000f680000300800 */
[----:B------:R-:W5:Y:S01]  /*3a440*/  LDL.LU R182, [R1+0x978] ;  /* 0x0009780001b67983 */ /* 0x000f620000300800 */
[----:B------:R-:W-:-:S03]  /*3a450*/  @!P0 IADD3.X R5, R7, UR45, RZ, P1, !PT ;  /* 0x0000002d07058c10 */ /* 0x000fc60008ffe4ff */
[----:B------:R-:W5:Y:S01]  /*3a460*/  LDL.LU R181, [R1+0x97c] ;  /* 0x00097c0001b57983 */ /* 0x000f620000300800 */
[----:B------:R-:W-:-:S03]  /*3a470*/  ISETP.GE.AND P6, PT, R19, 0x101, PT ;  /* 0x000001011300780c */ /* 0x000fc60003fc6270 */
[----:B------:R-:W5:Y:S01]  /*3a480*/  LDL.LU R180, [R1+0x980] ;  /* 0x0009800001b47983 */ /* 0x000f620000300800 */
[----:B------:R-:W-:-:S03]  /*3a490*/  IMAD.U32 R10, RZ, RZ, UR10 ;  /* 0x0000000aff0a7e24 */ /* 0x000fc6000f8e00ff */
[----:B------:R-:W5:Y:S04]  /*3a4a0*/  LDL.LU R179, [R1+0x984] ;  /* 0x0009840001b37983 */ /* 0x000f680000300800 */
[----:B------:R-:W5:Y:S01]  /*3a4b0*/  LDL.LU R178, [R1+0x988] ;  /* 0x0009880001b27983 */ /* 0x000f620000300800 */
[----:B------:R-:W-:-:S03]  /*3a4c0*/  USHF.L.U64.HI UR4, UR10, 0x8, UR11 ;  /* 0x000000080a047899 */ /* 0x000fc6000801020b */
[----:B------:R-:W5:Y:S01]  /*3a4d0*/  LDL.LU R177, [R1+0x98c] ;  /* 0x00098c0001b17983 */ /* 0x000f620000300800 */
[----:B------:R-:W-:-:S03]  /*3a4e0*/  ISETP.LT.OR P1, PT, R0, 0x1, !P6 ;  /* 0x000000010000780c */ /* 0x000fc60007721670 */
[----:B------:R-:W5:Y:S04]  /*3a4f0*/  LDL.LU R176, [R1+0x990] ;  /* 0x0009900001b07983 */ /* 0x000f680000300800 */
[----:B------:R-:W5:Y:S04]  /*3a500*/  LDL.LU R175, [R1+0x994] ;  /* 0x0009940001af7983 */ /* 0x000f680000300800 */
[----:B------:R-:W5:Y:S04]  /*3a510*/  LDL.LU R174, [R1+0x998] ;  /* 0x0009980001ae7983 */ /* 0x000f680000300800 */
[----:B------:R-:W5:Y:S04]  /*3a520*/  LDL.LU R173, [R1+0x99c] ;  /* 0x00099c0001ad7983 */ /* 0x000f680000300800 */
[----:B------:R0:W-:Y:S04]  /*3a530*/  @!P0 STG.E.U8 desc[UR36][R4.64+0xf9], R3 ;  /* 0x0000f90304008986 */ /* 0x0001e8000c101124 */
[----:B------:R-:W5:Y:S04]  /*3a540*/  LDL.LU R172, [R1+0x9a0] ;  /* 0x0009a00001ac7983 */ /* 0x000f680000300800 */
[----:B------:R-:W5:Y:S01]  /*3a550*/  LDL.LU R171, [R1+0x9a4] ;  /* 0x0009a40001ab7983 */ /* 0x000f620000300800 */
[----:B0-----:R-:W-:-:S03]  /*3a560*/  LEA R4, P0, R10, R8, 0x8 ;  /* 0x000000080a047211 */ /* 0x001fc600078040ff */
[----:B------:R-:W5:Y:S01]  /*3a570*/  LDL.LU R170, [R1+0x9a8] ;  /* 0x0009a80001aa7983 */ /* 0x000f620000300800 */
[----:B------:R-:W-:-:S03]  /*3a580*/  IADD3.X R5, R9, UR4, RZ, P0, !PT ;  /* 0x0000000409057c10 */ /* 0x000fc600087fe4ff */
[----:B------:R-:W5:Y:S01]  /*3a590*/  LDL.LU R169, [R1+0x9ac] ;  /* 0x0009ac0001a97983 */ /* 0x000f620000300800 */
[----:B------:R-:W-:-:S03]  /*3a5a0*/  ISETP.LT.OR P0, PT, R0, 0x2, !P6 ;  /* 0x000000020000780c */ /* 0x000fc60007701670 */
[----:B------:R-:W5:Y:S04]  /*3a5b0*/  LDL.LU R168, [R1+0x9b0] ;  /* 0x0009b00001a87983 */ /* 0x000f680000300800 */
[----:B------:R-:W5:Y:S04]  /*3a5c0*/  LDL.LU R167, [R1+0x9b4] ;  /* 0x0009b40001a77983 */ /* 0x000f680000300800 */
[----:B------:R-:W5:Y:S04]  /*3a5d0*/  LDL.LU R166, [R1+0x9b8] ;  /* 0x0009b80001a67983 */ /* 0x000f680000300800 */
[----:B------:R-:W5:Y:S04]  /*3a5e0*/  LDL.LU R165, [R1+0x9bc] ;  /* 0x0009bc0001a57983 */ /* 0x000f680000300800 */
[----:B------:R-:W5:Y:S01]  /*3a5f0*/  LDL.LU R163, [R1+0x9c0] ;  /* 0x0009c00001a37983 */ /* 0x000f620000300800 */
[----:B--2---:R-:W-:-:S03]  /*3a600*/  @!P1 IMAD R3, R13, R16, RZ ;  /* 0x000000100d039224 */ /* 0x004fc600078e02ff */
        /* <DEDUP_REMOVED lines=9> */
[----:B------:R3:W-:Y:S04]  /*3a6a0*/  @!P1 STG.E.U8 desc[UR36][R4.64], R3 ;  /* 0x0000000304009986 */ /* 0x0007e8000c101124 */
[----:B------:R-:W2:Y:S04]  /*3a6b0*/  LDL.LU R153, [R1+0x9e8] ;  /* 0x0009e80001997983 */ /* 0x000ea80000300800 */
[----:B------:R-:W2:Y:S01]  /*3a6c0*/  LDL.LU R21, [R1+0x9ec] ;  /* 0x0009ec0001157983 */ /* 0x000ea20000300800 */
[----:B---3--:R-:W-:-:S03]  /*3a6d0*/  @!P0 IMAD R3, R12, R16, RZ ;  /* 0x000000100c038224 */ /* 0x008fc600078e02ff */
[----:B------:R-:W3:Y:S04]  /*3a6e0*/  LDL.LU R15, [R1+0x9f0] ;  /* 0x0009f000010f7983 */ /* 0x000ee80000300800 */
[----:B------:R-:W3:Y:S04]  /*3a6f0*/  LDL.LU R14, [R1+0x9f4] ;  /* 0x0009f400010e7983 */ /* 0x000ee80000300800 */
[----:B------:R-:W3:Y:S04]  /*3a700*/  LDL.LU R20, [R1+0x9f8] ;  /* 0x0009f80001147983 */ /* 0x000ee80000300800 */
[----:B------:R-:W3:Y:S04]  /*3a710*/  LDL.LU R152, [R1+0x9fc] ;  /* 0x0009fc0001987983 */ /* 0x000ee80000300800 */
[----:B------:R0:W-:Y:S04]  /*3a720*/  @!P0 STG.E.U8 desc[UR36][R4.64+0x1], R3 ;  /* 0x0000010304008986 */ /* 0x0001e8000c101124 */
[----:B0-----:R-:W4:Y:S01]  /*3a730*/  LDL.LU R3, [R1+0x808] ;  /* 0x0008080001037983 */ /* 0x001f220000300800 */
[----:B------:R-:W-:-:S02]  /*3a740*/  ISETP.LT.OR P5, PT, R0, 0x101, !P3 ;  /* 0x000001010000780c */ /* 0x000fc40005fa1670 */
[----:B------:R-:W-:-:S11]  /*3a750*/  ISETP.GE.AND P2, PT, R19, 0x109, PT ;  /* 0x000001091300780c */ /* 0x000fd60003f46270 */
[----:B------:R-:W-:-:S04]  /*3a760*/  @!P5 IADD3 R22, P0, R8, UR46, RZ ;  /* 0x0000002e0816dc10 */ /* 0x000fc8000ff1e0ff */
[----:B------:R-:W-:Y:S02]  /*3a770*/  @!P5 IADD3.X R23, R9, UR45, RZ, P0, !PT ;  /* 0x0000002d0917dc10 */ /* 0x000fe400087fe4ff */
[----:B------:R-:W-:-:S13]  /*3a780*/  ISETP.LT.OR P0, PT, R0, 0x1, !P2 ;  /* 0x000000010000780c */ /* 0x000fda0005701670 */
[----:B------:R-:W-:-:S04]  /*3a790*/  @!P0 IADD3 R12, P1, R4, UR46, RZ ;  /* 0x0000002e040c8c10 */ /* 0x000fc8000ff3e0ff */
[----:B------:R-:W-:Y:S01]  /*3a7a0*/  @!P0 IADD3.X R13, R5, UR45, RZ, P1, !PT ;  /* 0x0000002d050d8c10 */ /* 0x000fe20008ffe4ff */
[----:B----4-:R-:W-:-:S05]  /*3a7b0*/  @!P0 IMAD R3, R3, R16, RZ ;  /* 0x0000001003038224 */ /* 0x010fca00078e02ff */
[----:B------:R0:W-:Y:S04]  /*3a7c0*/  @!P0 STG.E.U8 desc[UR36][R12.64], R3 ;  /* 0x000000030c008986 */ /* 0x0001e8000c101124 */
[----:B0-----:R-:W4:Y:S04]  /*3a7d0*/  LDL.LU R3, [R1+0x80c] ;  /* 0x00080c0001037983 */ /* 0x001f280000300800 */
[----:B------:R-:W5:Y:S04]  /*3a7e0*/  LDL.LU R12, [R1+0x810] ;  /* 0x00081000010c7983 */ /* 0x000f680000300800 */
[----:B------:R-:W2:Y:S01]  /*3a7f0*/  LDL.LU R13, [R1+0x814] ;  /* 0x00081400010d7983 */ /* 0x000ea20000300800 */
[----:B------:R-:W-:-:S02]  /*3a800*/  ISETP.LT.OR P1, PT, R0, 0x2, !P2 ;  /* 0x000000020000780c */ /* 0x000fc40005721670 */
[----:B------:R-:W-:-:S11]  /*3a810*/  ISETP.LT.OR P0, PT, R0, 0x9, !P6 ;  /* 0x000000090000780c */ /* 0x000fd60007701670 */
[----:B------:R-:W-:-:S04]  /*3a820*/  @!P1 IADD3 R10, P5, R4, UR46, RZ ;  /* 0x0000002e040a9c10 */ /* 0x000fc8000ffbe0ff */
[----:B------:R-:W-:Y:S01]  /*3a830*/  @!P1 IADD3.X R11, R5, UR45, RZ, P5, !PT ;  /* 0x0000002d050b9c10 */ /* 0x000fe2000affe4ff */
[----:B----4-:R-:W-:-:S05]  /*3a840*/  @!P1 IMAD R3, R3, R16, RZ ;  /* 0x0000001003039224 */ /* 0x010fca00078e02ff */
[----:B------:R5:W-:Y:S02]  /*3a850*/  @!P1 STG.E.U8 desc[UR36][R10.64+0x1], R3 ;  /* 0x000001030a009986 */ /* 0x000be4000c101124 */
[----:B-----5:R-:W-:-:S05]  /*3a860*/  @!P0 IMAD R3, R12, R16, RZ ;  /* 0x000000100c038224 */ /* 0x020fca00078e02ff */
[----:B------:R2:W-:Y:S01]  /*3a870*/  @!P0 STG.E.U8 desc[UR36][R4.64+0x8], R3 ;  /* 0x0000080304008986 */ /* 0x0005e2000c101124 */
[----:B------:R-:W-:-:S13]  /*3a880*/  ISETP.LT.OR P0, PT, R0, 0xa, !P6 ;  /* 0x0000000a0000780c */ /* 0x000fda0007701670 */
[----:B--2---:R-:W-:-:S05]  /*3a890*/  @!P0 IMAD R3, R13, R16, RZ ;  /* 0x000000100d038224 */ /* 0x004fca00078e02ff */
[----:B------:R0:W-:Y:S04]  /*3a8a0*/  @!P0 STG.E.U8 desc[UR36][R4.64+0x9], R3 ;  /* 0x0000090304008986 */ /* 0x0001e8000c101124 */
[----:B0-----:R-:W2:Y:S01]  /*3a8b0*/  LDL.LU R3, [R1+0x818] ;  /* 0x0008180001037983 */ /* 0x001ea20000300800 */
[----:B------:R-:W-:-:S13]  /*3a8c0*/  ISETP.LT.OR P0, PT, R0, 0x9, !P2 ;  /* 0x000000090000780c */ /* 0x000fda0005701670 */
[----:B------:R-:W-:-:S04]  /*3a8d0*/  @!P0 IADD3 R12, P1, R4, UR46, RZ ;  /* 0x0000002e040c8c10 */ /* 0x000fc8000ff3e0ff */
[----:B------:R-:W-:Y:S01]  /*3a8e0*/  @!P0 IADD3.X R13, R5, UR45, RZ, P1, !PT ;  /* 0x0000002d050d8c10 */ /* 0x000fe20008ffe4ff */
[----:B--2---:R-:W-:-:S05]  /*3a8f0*/  @!P0 IMAD R3, R3, R16, RZ ;  /* 0x0000001003038224 */ /* 0x004fca00078e02ff */
[----:B------:R0:W-:Y:S04]  /*3a900*/  @!P0 STG.E.U8 desc[UR36][R12.64+0x8], R3 ;  /* 0x000008030c008986 */ /* 0x0001e8000c101124 */
[----:B0-----:R-:W2:Y:S04]  /*3a910*/  LDL.LU R3, [R1+0x81c] ;  /* 0x00081c0001037983 */ /* 0x001ea80000300800 */
[----:B------:R-:W4:Y:S04]  /*3a920*/  LDL.LU R12, [R1+0x820] ;  /* 0x00082000010c7983 */ /* 0x000f280000300800 */
[----:B------:R-:W5:Y:S01]  /*3a930*/  LDL.LU R13, [R1+0x824] ;  /* 0x00082400010d7983 */ /* 0x000f620000300800 */
[----:B------:R-:W-:-:S02]  /*3a940*/  ISETP.LT.OR P1, PT, R0, 0xa, !P2 ;  /* 0x0000000a0000780c */ /* 0x000fc40005721670 */
[----:B------:R-:W-:-:S11]  /*3a950*/  ISETP.LT.OR P0, PT, R0, 0x11, !P6 ;  /* 0x000000110000780c */ /* 0x000fd60007701670 */
[----:B------:R-:W-:-:S04]  /*3a960*/  @!P1 IADD3 R10, P5, R4, UR46, RZ ;  /* 0x0000002e040a9c10 */ /* 0x000fc8000ffbe0ff */
[----:B------:R-:W-:Y:S01]  /*3a970*/  @!P1 IADD3.X R11, R5, UR45, RZ, P5, !PT ;  /* 0x0000002d050b9c10 */ /* 0x000fe2000affe4ff */
[----:B--2---:R-:W-:-:S05]  /*3a980*/  @!P1 IMAD R3, R3, R16, RZ ;  /* 0x0000001003039224 */ /* 0x004fca00078e02ff */
[----:B------:R4:W-:Y:S02]  /*3a990*/  @!P1 STG.E.U8 desc[UR36][R10.64+0x9], R3 ;  /* 0x000009030a009986 */ /* 0x0009e4000c101124 */
[----:B----4-:R-:W-:-:S05]  /*3a9a0*/  @!P0 IMAD R3, R12, R16, RZ ;  /* 0x000000100c038224 */ /* 0x010fca00078e02ff */
[----:B------:R5:W-:Y:S01]  /*3a9b0*/  @!P0 STG.E.U8 desc[UR36][R4.64+0x10], R3 ;  /* 0x0000100304008986 */ /* 0x000be2000c101124 */
[----:B------:R-:W-:-:S13]  /*3a9c0*/  ISETP.LT.OR P0, PT, R0, 0x12, !P6 ;  /* 0x000000120000780c */ /* 0x000fda0007701670 */
[----:B-----5:R-:W-:-:S05]  /*3a9d0*/  @!P0 IMAD R3, R13, R16, RZ ;  /* 0x000000100d038224 */ /* 0x020fca00078e02ff */
        /* <DEDUP_REMOVED lines=148> */
[----:B------:R-:W4:Y:S01]  /*3b320*/  LDL.LU R13, [R1+0x8a0] ;  /* 0x0008a000010d7983 */ /* 0x000f220000300800 */
[C---:B------:R-:W-:Y:S02]  /*3b330*/  ISETP.LT.OR P1, PT, R0.reuse, 0x4a, !P2 ;  /* 0x0000004a0000780c */ /* 0x040fe40005721670 */
        /* <DEDUP_REMOVED lines=8> */
[----:B0-----:R-:W-:Y:S02]  /*3b3c0*/  @!P0 IMAD R3, R235, R16, RZ ;  /* 0x00000010eb038224 */ /* 0x001fe400078e02ff */
[----:B------:R-:W2:Y:S04]  /*3b3d0*/  LDL.LU R235, [R1+0x6b4] ;  /* 0x0006b40001eb7983 */ /* 0x000ea80000300800 */
[----:B------:R0:W-:Y:S01]  /*3b3e0*/  @!P0 STG.E.U8 desc[UR36][R4.64+0x51], R3 ;  /* 0x0000510304008986 */ /* 0x0001e2000c101124 */
[----:B------:R-:W-:-:S13]  /*3b3f0*/  ISETP.LT.OR P0, PT, R0, 0x51, !P2 ;  /* 0x000000510000780c */ /* 0x000fda0005701670 */
[----:B------:R-:W-:-:S04]  /*3b400*/  @!P0 IADD3 R12, P1, R4, UR46, RZ ;  /* 0x0000002e040c8c10 */ /* 0x000fc8000ff3e0ff */
[----:B------:R-:W-:Y:S02]  /*3b410*/  @!P0 IADD3.X R13, R5, UR45, RZ, P1, !PT ;  /* 0x0000002d050d8c10 */ /* 0x000fe40008ffe4ff */
[----:B------:R-:W-:Y:S01]  /*3b420*/  ISETP.LT.OR P1, PT, R0, 0x52, !P2 ;  /* 0x000000520000780c */ /* 0x000fe20005721670 */
[----:B0-----:R-:W-:Y:S02]  /*3b430*/  @!P0 IMAD R3, R234, R16, RZ ;  /* 0x00000010ea038224 */ /* 0x001fe400078e02ff */
[----:B------:R-:W4:Y:S04]  /*3b440*/  LDL.LU R234, [R1+0x6b8] ;  /* 0x0006b80001ea7983 */ /* 0x000f280000300800 */
[----:B------:R0:W-:Y:S01]  /*3b450*/  @!P0 STG.E.U8 desc[UR36][R12.64+0x50], R3 ;  /* 0x000050030c008986 */ /* 0x0001e2000c101124 */
[----:B------:R-:W-:-:S05]  /*3b460*/  ISETP.LT.OR P0, PT, R0, 0x59, !P6 ;  /* 0x000000590000780c */ /* 0x000fca0007701670 */
[----:B------:R-:W-:-:S04]  /*3b470*/  @!P1 IADD3 R10, P5, R4, UR46, RZ ;  /* 0x0000002e040a9c10 */ /* 0x000fc8000ffbe0ff */
[----:B------:R-:W-:Y:S01]  /*3b480*/  @!P1 IADD3.X R11, R5, UR45, RZ, P5, !PT ;  /* 0x0000002d050b9c10 */ /* 0x000fe2000affe4ff */
[-C--:B0-----:R-:W-:Y:S02]  /*3b490*/  @!P1 IMAD R3, R233, R16.reuse, RZ ;  /* 0x00000010e9039224 */ /* 0x081fe400078e02ff */
[----:B------:R-:W5:Y:S04]  /*3b4a0*/  LDL.LU R233, [R1+0x6bc] ;  /* 0x0006bc0001e97983 */ /* 0x000f680000300800 */
[----:B------:R0:W-:Y:S02]  /*3b4b0*/  @!P1 STG.E.U8 desc[UR36][R10.64+0x51], R3 ;  /* 0x000051030a009986 */ /* 0x0001e4000c101124 */
[----:B0-----:R-:W-:Y:S02]  /*3b4c0*/  @!P0 IMAD R3, R232, R16, RZ ;  /* 0x00000010e8038224 */ /* 0x001fe400078e02ff */
[----:B------:R-:W5:Y:S04]  /*3b4d0*/  LDL.LU R232, [R1+0x6c0] ;  /* 0x0006c00001e87983 */ /* 0x000f680000300800 */
[----:B------:R0:W-:Y:S01]  /*3b4e0*/  @!P0 STG.E.U8 desc[UR36][R4.64+0x58], R3 ;  /* 0x0000580304008986 */ /* 0x0001e2000c101124 */
[----:B------:R-:W-:-:S13]  /*3b4f0*/  ISETP.LT.OR P0, PT, R0, 0x5a, !P6 ;  /* 0x0000005a0000780c */ /* 0x000fda0007701670 */
[----:B0-----:R-:W-:Y:S02]  /*3b500*/  @!P0 IMAD R3, R231, R16, RZ ;  /* 0x00000010e7038224 */ /* 0x001fe400078e02ff */
[----:B------:R-:W5:Y:S04]  /*3b510*/  LDL.LU R231, [R1+0x6c4] ;  /* 0x0006c40001e77983 */ /* 0x000f680000300800 */
[----:B------:R0:W-:Y:S01]  /*3b520*/  @!P0 STG.E.U8 desc[UR36][R4.64+0x59], R3 ;  /* 0x0000590304008986 */ /* 0x0001e2000c101124 */
[----:B------:R-:W-:-:S13]  /*3b530*/  ISETP.LT.OR P0, PT, R0, 0x59, !P2 ;  /* 0x000000590000780c */ /* 0x000fda0005701670 */
[----:B------:R-:W-:-:S04]  /*3b540*/  @!P0 IADD3 R12, P1, R4, UR46, RZ ;  /* 0x0000002e040c8c10 */ /* 0x000fc8000ff3e0ff */
[----:B------:R-:W-:Y:S02]  /*3b550*/  @!P0 IADD3.X R13, R5, UR45, RZ, P1, !PT ;  /* 0x0000002d050d8c10 */ /* 0x000fe40008ffe4ff */
[----:B------:R-:W-:Y:S01]  /*3b560*/  ISETP.LT.OR P1, PT, R0, 0x5a, !P2 ;  /* 0x0000005a0000780c */ /* 0x000fe20005721670 */
[----:B0-----:R-:W-:Y:S02]  /*3b570*/  @!P0 IMAD R3, R230, R16, RZ ;  /* 0x00000010e6038224 */ /* 0x001fe400078e02ff */
[----:B------:R-:W5:Y:S04]  /*3b580*/  LDL.LU R230, [R1+0x6c8] ;  /* 0x0006c80001e67983 */ /* 0x000f680000300800 */
        /* <DEDUP_REMOVED lines=337> */
[C---:B------:R-:W-:Y:S01]  /*3caa0*/  ISETP.LT.OR P1, PT, R0.reuse, 0xe2, !P2 ;  /* 0x000000e20000780c */ /* 0x040fe20005721670 */
        /* <DEDUP_REMOVED lines=46> */
[----:B0-----:R-:W-:-:S05]  /*3cd90*/  @!P1 IMAD R3, R21, R16, RZ ;  /* 0x0000001015039224 */ /* 0x001fca00078e02ff */
[----:B------:R3:W-:Y:S02]  /*3cda0*/  @!P1 STG.E.U8 desc[UR36][R10.64+0xf1], R3 ;  /* 0x0000f1030a009986 */ /* 0x0007e4000c101124 */
[----:B---3--:R-:W-:-:S05]  /*3cdb0*/  @!P0 IMAD R3, R15, R16, RZ ;  /* 0x000000100f038224 */ /* 0x008fca00078e02ff */
[----:B------:R0:W-:Y:S01]  /*3cdc0*/  @!P0 STG.E.U8 desc[UR36][R4.64+0xf8], R3 ;  /* 0x0000f80304008986 */ /* 0x0001e2000c101124 */
[----:B------:R-:W-:-:S13]  /*3cdd0*/  ISETP.LT.OR P0, PT, R0, 0xfa, !P6 ;  /* 0x000000fa0000780c */ /* 0x000fda0007701670 */
[----:B0-----:R-:W-:-:S05]  /*3cde0*/  @!P0 IMAD R3, R14, R16, RZ ;  /* 0x000000100e038224 */ /* 0x001fca00078e02ff */
[----:B------:R0:W-:Y:S01]  /*3cdf0*/  @!P0 STG.E.U8 desc[UR36][R4.64+0xf9], R3 ;  /* 0x0000f90304008986 */ /* 0x0001e2000c101124 */
[----:B------:R-:W-:-:S13]  /*3ce00*/  ISETP.LT.OR P0, PT, R0, 0xf9, !P2 ;  /* 0x000000f90000780c */ /* 0x000fda0005701670 */
[----:B------:R-:W-:-:S04]  /*3ce10*/  @!P0 IADD3 R10, P1, R4, UR46, RZ ;  /* 0x0000002e040a8c10 */ /* 0x000fc8000ff3e0ff */
[----:B------:R-:W-:Y:S02]  /*3ce20*/  @!P0 IADD3.X R11, R5, UR45, RZ, P1, !PT ;  /* 0x0000002d050b8c10 */ /* 0x000fe40008ffe4ff */
[----:B------:R-:W-:Y:S01]  /*3ce30*/  ISETP.LT.OR P1, PT, R0, 0xfa, !P2 ;  /* 0x000000fa0000780c */ /* 0x000fe20005721670 */
[----:B0-----:R-:W-:-:S05]  /*3ce40*/  @!P0 IMAD R3, R20, R16, RZ ;  /* 0x0000001014038224 */ /* 0x001fca00078e02ff */
[----:B------:R0:W-:Y:S07]  /*3ce50*/  @!P0 STG.E.U8 desc[UR36][R10.64+0xf8], R3 ;  /* 0x0000f8030a008986 */ /* 0x0001ee000c101124 */
[----:B------:R-:W-:-:S04]  /*3ce60*/  @!P1 IADD3 R14, P5, R4, UR46, RZ ;  /* 0x0000002e040e9c10 */ /* 0x000fc8000ffbe0ff */
[----:B------:R-:W-:Y:S01]  /*3ce70*/  @!P1 IADD3.X R15, R5, UR45, RZ, P5, !PT ;  /* 0x0000002d050f9c10 */ /* 0x000fe2000affe4ff */
[----:B0-----:R-:W-:Y:S02]  /*3ce80*/  @!P1 IMAD R3, R152, R16, RZ ;  /* 0x0000001098039224 */ /* 0x001fe400078e02ff */
[----:B------:R-:W3:Y:S04]  /*3ce90*/  LDL.LU R152, [R1+0x7fc] ;  /* 0x0007fc0001987983 */ /* 0x000ee80000300800 */
[----:B------:R0:W-:Y:S04]  /*3cea0*/  @!P1 STG.E.U8 desc[UR36][R14.64+0xf9], R3 ;  /* 0x0000f9030e009986 */ /* 0x0001e8000c101124 */
[----:B0-----:R-:W2:Y:S04]  /*3ceb0*/  LDL.LU R14, [R1+0x600] ;  /* 0x00060000010e7983 */ /* 0x001ea80000300800 */
[----:B------:R-:W4:Y:S01]  /*3cec0*/  LDL.LU R15, [R1+0x604] ;  /* 0x00060400010f7983 */ /* 0x000f220000300800 */
[----:B------:R-:W-:-:S04]  /*3ced0*/  ISETP.GE.AND P0, PT, R19, 0x189, PT ;  /* 0x000001891300780c */ /* 0x000fc80003f06270 */
[----:B------:R-:W-:Y:S01]  /*3cee0*/  ISETP.LT.OR P6, PT, R0, 0x1, !P0 ;  /* 0x000000010000780c */ /* 0x000fe200047c1670 */
[----:B------:R-:W-:Y:S01]  /*3cef0*/  IMAD.U32 R12, RZ, RZ, UR10 ;  /* 0x0000000aff0c7e24 */ /* 0x000fe2000f8e00ff */
[----:B------:R-:W-:-:S03]  /*3cf00*/  UIMAD UR4, UR11, 0x180, URZ ;  /* 0x000001800b0478a4 */ /* 0x000fc6000f8e023f */
[----:B------:R-:W-:Y:S01]  /*3cf10*/  IMAD.WIDE.U32 R12, R12, 0x180, R8 ;  /* 0x000001800c0c7825 */ /* 0x000fe200078e0008 */
[----:B------:R-:W-:-:S03]  /*3cf20*/  ISETP.GE.AND P1, PT, R19, 0x181, PT ;  /* 0x000001811300780c */ /* 0x000fc60003f26270 */
[----:B------:R-:W-:-:S04]  /*3cf30*/  VIADD R11, R13, UR4 ;  /* 0x000000040d0b7c36 */ /* 0x000fc80008000000 */
[----:B------:R-:W-:-:S04]  /*3cf40*/  @!P6 IADD3 R20, P5, R12, UR46, RZ ;  /* 0x0000002e0c14ec10 */ /* 0x000fc8000ffbe0ff */
[----:B------:R-:W-:Y:S02]  /*3cf50*/  @!P6 IADD3.X R21, R11, UR45, RZ, P5, !PT ;  /* 0x0000002d0b15ec10 */ /* 0x000fe4000affe4ff */
[----:B------:R-:W-:-:S13]  /*3cf60*/  ISETP.LT.OR P5, PT, R0, 0x1, !P1 ;  /* 0x000000010000780c */ /* 0x000fda0004fa1670 */
[----:B------:R-:W-:Y:S02]  /*3cf70*/  @!P5 IMAD.MOV.U32 R10, RZ, RZ, R12 ;  /* 0x000000ffff0ad224 */ /* 0x000fe400078e000c */
[----:B--2---:R-:W-:-:S05]  /*3cf80*/  @!P5 IMAD R3, R14, R16, RZ ;  /* 0x000000100e03d224 */ /* 0x004fca00078e02ff */
[----:B------:R4:W-:Y:S01]  /*3cf90*/  @!P5 STG.E.U8 desc[UR36][R10.64], R3 ;  /* 0x000000030a00d986 */ /* 0x0009e2000c101124 */
[----:B------:R-:W-:-:S13]  /*3cfa0*/  ISETP.LT.OR P5, PT, R0, 0x2, !P1 ;  /* 0x000000020000780c */ /* 0x000fda0004fa1670 */
[----:B----4-:R-:W-:Y:S02]  /*3cfb0*/  @!P5 IMAD R3, R15, R16, RZ ;  /* 0x000000100f03d224 */ /* 0x010fe400078e02ff */
[----:B------:R-:W-:-:S05]  /*3cfc0*/  @!P5 IMAD.MOV.U32 R10, RZ, RZ, R12 ;  /* 0x000000ffff0ad224 */ /* 0x000fca00078e000c */
[----:B------:R0:W-:Y:S04]  /*3cfd0*/  @!P5 STG.E.U8 desc[UR36][R10.64+0x1], R3 ;  /* 0x000001030a00d986 */ /* 0x0001e8000c101124 */
[----:B0-----:R-:W2:Y:S01]  /*3cfe0*/  LDL.LU R3, [R1+0x608] ;  /* 0x0006080001037983 */ /* 0x001ea20000300800 */
[----:B------:R-:W-:Y:S02]  /*3cff0*/  ISETP.LT.OR P5, PT, R0, 0x2, !P0 ;  /* 0x000000020000780c */ /* 0x000fe400047a1670 */
[----:B------:R-:W-:Y:S01]  /*3d000*/  LOP3.LUT R18, R18, 0xffffffdf, RZ, 0xc0, !PT ;  /* 0xffffffdf12127812 */ /* 0x000fe200078ec0ff */
[----:B--2---:R-:W-:-:S05]  /*3d010*/  @!P6 IMAD R3, R3, R16, RZ ;  /* 0x000000100303e224 */ /* 0x004fca00078e02ff */
[----:B------:R0:W-:Y:S04]  /*3d020*/  @!P6 STG.E.U8 desc[UR36][R20.64], R3 ;  /* 0x000000031400e986 */ /* 0x0001e8000c101124 */
[----:B0-----:R-:W2:Y:S01]  /*3d030*/  LDL.LU R3, [R1+0x60c] ;  /* 0x00060c0001037983 */ /* 0x001ea20000300800 */
[----:B------:R-:W-:Y:S02]  /*3d040*/  @P2 LOP3.LUT R18, R18, 0x20, RZ, 0xfc, !PT ;  /* 0x0000002012122812 */ /* 0x000fe400078efcff */
[----:B------:R-:W-:-:S04]  /*3d050*/  @!P5 IADD3 R14, P2, R12, UR46, RZ ;  /* 0x0000002e0c0edc10 */ /* 0x000fc8000ff5e0ff */
[----:B------:R-:W-:Y:S01]  /*3d060*/  @!P5 IADD3.X R15, R11, UR45, RZ, P2, !PT ;  /* 0x0000002d0b0fdc10 */ /* 0x000fe200097fe4ff */
[----:B--2---:R-:W-:-:S05]  /*3d070*/  @!P5 IMAD R3, R3, R16, RZ ;  /* 0x000000100303d224 */ /* 0x004fca00078e02ff */
[----:B------:R0:W-:Y:S04]  /*3d080*/  @!P5 STG.E.U8 desc[UR36][R14.64+0x1], R3 ;  /* 0x000001030e00d986 */ /* 0x0001e8000c101124 */
[----:B0-----:R-:W2:Y:S04]  /*3d090*/  LDL.LU R14, [R1+0x610] ;  /* 0x00061000010e7983 */ /* 0x001ea80000300800 */
[----:B------:R-:W4:Y:S01]  /*3d0a0*/  LDL.LU R15, [R1+0x614] ;  /* 0x00061400010f7983 */ /* 0x000f220000300800 */
        /* <DEDUP_REMOVED lines=9> */
[----:B------:R-:W-:-:S13]  /*3d140*/  ISETP.LT.OR P6, PT, R0, 0x9, !P0 ;  /* 0x000000090000780c */ /* 0x000fda00047c1670 */
[----:B------:R-:W-:-:S04]  /*3d150*/  @!P6 IADD3 R20, P2, R12, UR46, RZ ;  /* 0x0000002e0c14ec10 */ /* 0x000fc8000ff5e0ff */
[----:B------:R-:W-:Y:S01]  /*3d160*/  @!P6 IADD3.X R21, R11, UR45, RZ, P2, !PT ;  /* 0x0000002d0b15ec10 */ /* 0x000fe200097fe4ff */
        /* <DEDUP_REMOVED lines=208> */
[----:B------:R-:W-:Y:S01]  /*3de70*/  @!P5 IMAD.MOV.U32 R10, RZ, RZ, R12 ;  /* 0x000000ffff0ad224 */ /* 0x000fe200078e000c */
[----:B------:R-:W-:-:S13]  /*3de80*/  ISETP.LT.OR P6, PT, R0, 0x59, !P0 ;  /* 0x000000590000780c */ /* 0x000fda00047c1670 */
[----:B------:R-:W-:-:S04]  /*3de90*/  @!P6 IADD3 R20, P2, R12, UR46, RZ ;  /* 0x0000002e0c14ec10 */ /* 0x000fc8000ff5e0ff */
[----:B------:R-:W-:Y:S01]  /*3dea0*/  @!P6 IADD3.X R21, R11, UR45, RZ, P2, !PT ;  /* 0x0000002d0b15ec10 */ /* 0x000fe200097fe4ff */
[----:B--2---:R-:W-:-:S05]  /*3deb0*/  @!P5 IMAD R3, R15, R16, RZ ;  /* 0x000000100f03d224 */ /* 0x004fca00078e02ff */
[----:B------:R0:W-:Y:S01]  /*3dec0*/  @!P5 STG.E.U8 desc[UR36][R10.64+0x58], R3 ;  /* 0x000058030a00d986 */ /* 0x0001e2000c101124 */
[----:B------:R-:W-:-:S13]  /*3ded0*/  ISETP.LT.OR P5, PT, R0, 0x5a, !P1 ;  /* 0x0000005a0000780c */ /* 0x000fda0004fa1670 */
[----:B0-----:R-:W-:Y:S02]  /*3dee0*/  @!P5 IMAD R3, R235, R16, RZ ;  /* 0x00000010eb03d224 */ /* 0x001fe400078e02ff */
[----:B------:R-:W-:-:S05]  /*3def0*/  @!P5 IMAD.MOV.U32 R10, RZ, RZ, R12 ;  /* 0x000000ffff0ad224 */ /* 0x000fca00078e000c */
[----:B------:R0:W-:Y:S01]  /*3df00*/  @!P5 STG.E.U8 desc[UR36][R10.64+0x59], R3 ;  /* 0x000059030a00d986 */ /* 0x0001e2000c101124 */
[----:B------:R-:W-:Y:S01]  /*3df10*/  ISETP.LT.OR P5, PT, R0, 0x5a, !P0 ;  /* 0x0000005a0000780c */ /* 0x000fe200047a1670 */
[----:B0-----:R-:W-:-:S12]  /*3df20*/  @!P6 IMAD R3, R234, R16, RZ ;  /* 0x00000010ea03e224 */ /* 0x001fd800078e02ff */
[----:B------:R-:W-:Y:S01]  /*3df30*/  @!P5 IADD3 R14, P2, R12, UR46, RZ ;  /* 0x0000002e0c0edc10 */ /* 0x000fe2000ff5e0ff */
[----:B------:R5:W-:Y:S03]  /*3df40*/  @!P6 STG.E.U8 desc[UR36][R20.64+0x58], R3 ;  /* 0x000058031400e986 */ /* 0x000be6000c101124 */
[----:B------:R-:W-:Y:S01]  /*3df50*/  @!P5 IADD3.X R15, R11, UR45, RZ, P2, !PT ;  /* 0x0000002d0b0fdc10 */ /* 0x000fe200097fe4ff */
[----:B-----5:R-:W-:-:S05]  /*3df60*/  @!P5 IMAD R3, R233, R16, RZ ;  /* 0x00000010e903d224 */ /* 0x020fca00078e02ff */
[----:B------:R0:W-:Y:S01]  /*3df70*/  @!P5 STG.E.U8 desc[UR36][R14.64+0x59], R3 ;  /* 0x000059030e00d986 */ /* 0x0001e2000c101124 */
[----:B------:R-:W-:-:S13]  /*3df80*/  ISETP.LT.OR P5, PT, R0, 0x61, !P1 ;  /* 0x000000610000780c */ /* 0x000fda0004fa1670 */
[----:B0-----:R-:W-:Y:S02]  /*3df90*/  @!P5 IMAD R3, R232, R16, RZ ;  /* 0x00000010e803d224 */ /* 0x001fe400078e02ff */
[----:B------:R-:W-:-:S05]  /*3dfa0*/  @!P5 IMAD.MOV.U32 R10, RZ, RZ, R12 ;  /* 0x000000ffff0ad224 */ /* 0x000fca00078e000c */
[----:B------:R0:W-:Y:S01]  /*3dfb0*/  @!P5 STG.E.U8 desc[UR36][R10.64+0x60], R3 ;  /* 0x000060030a00d986 */ /* 0x0001e2000c101124 */
[C---:B------:R-:W-:Y:S02]  /*3dfc0*/  ISETP.LT.OR P5, PT, R0.reuse, 0x62, !P1 ;  /* 0x000000620000780c */ /* 0x040fe40004fa1670 */
[----:B------:R-:W-:-:S11]  /*3dfd0*/  ISETP.LT.OR P6, PT, R0, 0x61, !P0 ;  /* 0x000000610000780c */ /* 0x000fd600047c1670 */
[----:B0-----:R-:W-:Y:S02]  /*3dfe0*/  @!P5 IMAD R3, R231, R16, RZ ;  /* 0x00000010e703d224 */ /* 0x001fe400078e02ff */
[----:B------:R-:W-:-:S05]  /*3dff0*/  @!P5 IMAD.MOV.U32 R10, RZ, RZ, R12 ;  /* 0x000000ffff0ad224 */ /* 0x000fca00078e000c */
[----:B------:R0:W-:Y:S01]  /*3e000*/  @!P5 STG.E.U8 desc[UR36][R10.64+0x61], R3 ;  /* 0x000061030a00d986 */ /* 0x0001e2000c101124 */
[----:B------:R-:W-:Y:S02]  /*3e010*/  ISETP.LT.OR P5, PT, R0, 0x62, !P0 ;  /* 0x000000620000780c */ /* 0x000fe400047a1670 */
[----:B------:R-:W-:-:S04]  /*3e020*/  @!P6 IADD3 R20, P2, R12, UR46, RZ ;  /* 0x0000002e0c14ec10 */ /* 0x000fc8000ff5e0ff */
[----:B------:R-:W-:Y:S01]  /*3e030*/  @!P6 IADD3.X R21, R11, UR45, RZ, P2, !PT ;  /* 0x0000002d0b15ec10 */ /* 0x000fe200097fe4ff */
[----:B0-----:R-:W-:-:S06]  /*3e040*/  @!P6 IMAD R3, R230, R16, RZ ;  /* 0x00000010e603e224 */ /* 0x001fcc00078e02ff */
[----:B------:R-:W-:Y:S01]  /*3e050*/  @!P5 IADD3 R14, P2, R12, UR46, RZ ;  /* 0x0000002e0c0edc10 */ /* 0x000fe2000ff5e0ff */
[----:B------:R0:W-:Y:S03]  /*3e060*/  @!P6 STG.E.U8 desc[UR36][R20.64+0x60], R3 ;  /* 0x000060031400e986 */ /* 0x0001e6000c101124 */
[----:B------:R-:W-:Y:S01]  /*3e070*/  @!P5 IADD3.X R15, R11, UR45, RZ, P2, !PT ;  /* 0x0000002d0b0fdc10 */ /* 0x000fe200097fe4ff */
[----:B0-----:R-:W-:-:S05]  /*3e080*/  @!P5 IMAD R3, R229, R16, RZ ;  /* 0x00000010e503d224 */ /* 0x001fca00078e02ff */
        /* <DEDUP_REMOVED lines=324> */
[----:B------:R0:W-:Y:S04]  /*3f4d0*/  @!P5 STG.E.U8 desc[UR36][R14.64+0xf1], R3 ;  /* 0x0000f1030e00d986 */ /* 0x0001e8000c101124 */
[----:B0-----:R-:W2:Y:S04]  /*3f4e0*/  LDL.LU R14, [R1+0x400] ;  /* 0x00040000010e7983 */ /* 0x001ea80000300800 */
[----:B------:R-:W4:Y:S01]  /*3f4f0*/  LDL.LU R15, [R1+0x404] ;  /* 0x00040400010f7983 */ /* 0x000f220000300800 */
[C---:B------:R-:W-:Y:S02]  /*3f500*/  ISETP.LT.OR P5, PT, R0.reuse, 0xf9, !P1 ;  /* 0x000000f90000780c */ /* 0x040fe40004fa1670 */
[----:B------:R-:W-:-:S11]  /*3f510*/  ISETP.LT.OR P6, PT, R0, 0xf9, !P0 ;  /* 0x000000f90000780c */ /* 0x000fd600047c1670 */
[----:B------:R-:W-:Y:S02]  /*3f520*/  @!P5 IMAD R3, R155, R16, RZ ;  /* 0x000000109b03d224 */ /* 0x000fe400078e02ff */
[----:B------:R-:W-:-:S05]  /*3f530*/  @!P5 IMAD.MOV.U32 R10, RZ, RZ, R12 ;  /* 0x000000ffff0ad224 */ /* 0x000fca00078e000c */
[----:B------:R0:W-:Y:S01]  /*3f540*/  @!P5 STG.E.U8 desc[UR36][R10.64+0xf8], R3 ;  /* 0x0000f8030a00d986 */ /* 0x0001e2000c101124 */
[----:B------:R-:W-:Y:S02]  /*3f550*/  ISETP.LT.OR P5, PT, R0, 0xfa, !P1 ;  /* 0x000000fa0000780c */ /* 0x000fe40004fa1670 */
[----:B------:R-:W-:-:S04]  /*3f560*/  @!P6 IADD3 R20, P2, R12, UR46, RZ ;  /* 0x0000002e0c14ec10 */ /* 0x000fc8000ff5e0ff */
[----:B------:R-:W-:-:S07]  /*3f570*/  @!P6 IADD3.X R21, R11, UR45, RZ, P2, !PT ;  /* 0x0000002d0b15ec10 */ /* 0x000fce00097fe4ff */
[----:B0-----:R-:W-:Y:S02]  /*3f580*/  @!P5 IMAD R3, R154, R16, RZ ;  /* 0x000000109a03d224 */ /* 0x001fe400078e02ff */
[----:B------:R-:W-:-:S05]  /*3f590*/  @!P5 IMAD.MOV.U32 R10, RZ, RZ, R12 ;  /* 0x000000ffff0ad224 */ /* 0x000fca00078e000c */
[----:B------:R0:W-:Y:S02]  /*3f5a0*/  @!P5 STG.E.U8 desc[UR36][R10.64+0xf9], R3 ;  /* 0x0000f9030a00d986 */ /* 0x0001e4000c101124 */
[----:B0-----:R-:W-:-:S05]  /*3f5b0*/  @!P6 IMAD R3, R153, R16, RZ ;  /* 0x000000109903e224 */ /* 0x001fca00078e02ff */
[----:B------:R0:W-:Y:S04]  /*3f5c0*/  @!P6 STG.E.U8 desc[UR36][R20.64+0xf8], R3 ;  /* 0x0000f8031400e986 */ /* 0x0001e8000c101124 */
        /* <DEDUP_REMOVED lines=42> */
[----:B---3--:R-:W-:-:S03]  /*3f870*/  @!P5 IMAD R3, R152, R16, RZ ;  /* 0x000000109803d224 */ /* 0x008fc600078e02ff */
[----:B------:R-:W3:Y:S04]  /*3f880*/  LDL.LU R198, [R1+0x548] ;  /* 0x0005480001c67983 */ /* 0x000ee80000300800 */
[----:B------:R-:W3:Y:S04]  /*3f890*/  LDL.LU R197, [R1+0x54c] ;  /* 0x00054c0001c57983 */ /* 0x000ee80000300800 */
[----:B------:R-:W3:Y:S04]  /*3f8a0*/  LDL.LU R196, [R1+0x550] ;  /* 0x0005500001c47983 */ /* 0x000ee80000300800 */
[----:B------:R-:W3:Y:S04]  /*3f8b0*/  LDL.LU R195, [R1+0x554] ;  /* 0x0005540001c37983 */ /* 0x000ee80000300800 */
[----:B------:R-:W3:Y:S04]  /*3f8c0*/  LDL.LU R194, [R1+0x558] ;  /* 0x0005580001c27983 */ /* 0x000ee80000300800 */
[----:B------:R-:W3:Y:S04]  /*3f8d0*/  LDL.LU R193, [R1+0x55c] ;  /* 0x00055c0001c17983 */ /* 0x000ee80000300800 */
[----:B------:R-:W3:Y:S04]  /*3f8e0*/  LDL.LU R192, [R1+0x560] ;  /* 0x0005600001c07983 */ /* 0x000ee80000300800 */
[----:B------:R-:W3:Y:S04]  /*3f8f0*/  LDL.LU R191, [R1+0x564] ;  /* 0x0005640001bf7983 */ /* 0x000ee80000300800 */
[----:B------:R2:W-:Y:S01]  /*3f900*/  @!P5 STG.E.U8 desc[UR36][R10.64+0xf9], R3 ;  /* 0x0000f9030a00d986 */ /* 0x0005e2000c101124 */
[----:B------:R-:W-:-:S03]  /*3f910*/  ISETP.LT.OR P5, PT, R0, 0x101, !P4 ;  /* 0x000001010000780c */ /* 0x000fc600067a1670 */
        /* <DEDUP_REMOVED lines=9> */
[----:B------:R-:W3:Y:S01]  /*3f9b0*/  LDL.LU R181, [R1+0x58c] ;  /* 0x00058c0001b57983 */ /* 0x000ee20000300800 */
        /* <DEDUP_REMOVED lines=10> */
[----:B------:R4:W-:Y:S01]  /*3fa60*/  @!P5 STG.E.U8 desc[UR36][R8.64+0x100], R3 ;  /* 0x000100030800d986 */ /* 0x0009e2000c101124 */
[----:B------:R-:W-:-:S03]  /*3fa70*/  ISETP.LT.OR P5, PT, R0, 0x102, !P4 ;  /* 0x000001020000780c */ /* 0x000fc600067a1670 */
        /* <DEDUP_REMOVED lines=9> */
[----:B------:R-:W2:Y:S01]  /*3fb10*/  LDL.LU R161, [R1+0x5d8] ;  /* 0x0005d80001a17983 */ /* 0x000ea20000300800 */
[----:B----4-:R-:W-:-:S03]  /*3fb20*/  @!P5 IMAD R3, R15, R16, RZ ;  /* 0x000000100f03d224 */ /* 0x010fc600078e02ff */
[----:B------:R-:W4:Y:S04]  /*3fb30*/  LDL.LU R160, [R1+0x5dc] ;  /* 0x0005dc0001a07983 */ /* 0x000f280000300800 */
        /* <DEDUP_REMOVED lines=8> */
[----:B------:R0:W-:Y:S04]  /*3fbc0*/  @!P5 STG.E.U8 desc[UR36][R8.64+0x101], R3 ;  /* 0x000101030800d986 */ /* 0x0001e8000c101124 */
[----:B0-----:R-:W5:Y:S01]  /*3fbd0*/  LDL.LU R3, [R1+0x408] ;  /* 0x0004080001037983 */ /* 0x001f620000300800 */
[----:B------:R-:W-:-:S02]  /*3fbe0*/  ISETP.LT.OR P2, PT, R0, 0x101, !P3 ;  /* 0x000001010000780c */ /* 0x000fc40005f41670 */
[----:B------:R-:W-:-:S11]  /*3fbf0*/  ISETP.LT.OR P5, PT, R0, 0x102, !P3 ;  /* 0x000001020000780c */ /* 0x000fd60005fa1670 */
[----:B-----5:R-:W-:-:S05]  /*3fc00*/  @!P2 IMAD R3, R3, R16, RZ ;  /* 0x000000100303a224 */ /* 0x020fca00078e02ff */
[----:B------:R0:W-:Y:S04]  /*3fc10*/  @!P2 STG.E.U8 desc[UR36][R22.64+0x100], R3 ;  /* 0x000100031600a986 */ /* 0x0001e8000c101124 */
[----:B0-----:R-:W5:Y:S01]  /*3fc20*/  LDL.LU R3, [R1+0x40c] ;  /* 0x00040c0001037983 */ /* 0x001f620000300800 */
[----:B------:R-:W-:-:S03]  /*3fc30*/  @!P5 IADD3 R10, P6, R8, UR46, RZ ;  /* 0x0000002e080adc10 */ /* 0x000fc6000ffde0ff */
[----:B------:R-:W3:Y:S01]  /*3fc40*/  LDL.LU R22, [R1+0x4ac] ;  /* 0x0004ac0001167983 */ /* 0x000ee20000300800 */
[----:B------:R-:W-:-:S03]  /*3fc50*/  @!P5 IADD3.X R11, R9, UR45, RZ, P6, !PT ;  /* 0x0000002d090bdc10 */ /* 0x000fc6000b7fe4ff */
[----:B------:R-:W2:Y:S01]  /*3fc60*/  LDL.LU R23, [R1+0x4b0] ;  /* 0x0004b00001177983 */ /* 0x000ea20000300800 */
[----:B-----5:R-:W-:-:S05]  /*3fc70*/  @!P5 IMAD R3, R3, R16, RZ ;  /* 0x000000100303d224 */ /* 0x020fca00078e02ff */
[----:B------:R0:W-:Y:S01]  /*3fc80*/  @!P5 STG.E.U8 desc[UR36][R10.64+0x101], R3 ;  /* 0x000101030a00d986 */ /* 0x0001e2000c101124 */
[----:B------:R-:W-:-:S13]  /*3fc90*/  ISETP.LT.OR P5, PT, R0, 0x109, !P4 ;  /* 0x000001090000780c */ /* 0x000fda00067a1670 */
[----:B0-----:R-:W-:-:S05]  /*3fca0*/  @!P5 IMAD R3, R20, R16, RZ ;  /* 0x000000101403d224 */ /* 0x001fca00078e02ff */
[----:B------:R0:W-:Y:S01]  /*3fcb0*/  @!P5 STG.E.U8 desc[UR36][R8.64+0x108], R3 ;  /* 0x000108030800d986 */ /* 0x0001e2000c101124 */
[----:B------:R-:W-:-:S13]  /*3fcc0*/  ISETP.LT.OR P5, PT, R0, 0x10a, !P4 ;  /* 0x0000010a0000780c */ /* 0x000fda00067a1670 */
[----:B0-----:R-:W-:-:S05]  /*3fcd0*/  @!P5 IMAD R3, R21, R16, RZ ;  /* 0x000000101503d224 */ /* 0x001fca00078e02ff */
[----:B------:R0:W-:Y:S04]  /*3fce0*/  @!P5 STG.E.U8 desc[UR36][R8.64+0x109], R3 ;  /* 0x000109030800d986 */ /* 0x0001e8000c101124 */
[----:B0-----:R-:W5:Y:S01]  /*3fcf0*/  LDL.LU R3, [R1+0x418] ;  /* 0x0004180001037983 */ /* 0x001f620000300800 */
[----:B------:R-:W-:Y:S02]  /*3fd00*/  ISETP.LT.OR P6, PT, R0, 0x109, !P3 ;  /* 0x000001090000780c */ /* 0x000fe40005fc1670 */
[----:B------:R-:W-:-:S04]  /*3fd10*/  LOP3.LUT R18, R18, 0xffffffbf, RZ, 0xc0, !PT ;  /* 0xffffffbf12127812 */ /* 0x000fc800078ec0ff */
[----:B------:R-:W-:-:S07]  /*3fd20*/  @P1 LOP3.LUT R18, R18, 0x40, RZ, 0xfc, !PT ;  /* 0x0000004012121812 */ /* 0x000fce00078efcff */
[----:B------:R-:W-:-:S04]  /*3fd30*/  @!P6 IADD3 R14, P1, R8, UR46, RZ ;  /* 0x0000002e080eec10 */ /* 0x000fc8000ff3e0ff */
[----:B------:R-:W-:Y:S01]  /*3fd40*/  @!P6 IADD3.X R15, R9, UR45, RZ, P1, !PT ;  /* 0x0000002d090fec10 */ /* 0x000fe20008ffe4ff */
[----:B-----5:R-:W-:-:S05]  /*3fd50*/  @!P6 IMAD R3, R3, R16, RZ ;  /* 0x000000100303e224 */ /* 0x020fca00078e02ff */
[----:B------:R0:W-:Y:S04]  /*3fd60*/  @!P6 STG.E.U8 desc[UR36][R14.64+0x108], R3 ;  /* 0x000108030e00e986 */ /* 0x0001e8000c101124 */
[----:B0-----:R-:W5:Y:S04]  /*3fd70*/  LDL.LU R3, [R1+0x41c] ;  /* 0x00041c0001037983 */ /* 0x001f680000300800 */
[----:B------:R-:W4:Y:S04]  /*3fd80*/  LDL.LU R14, [R1+0x420] ;  /* 0x00042000010e7983 */ /* 0x000f280000300800 */
[----:B------:R-:W3:Y:S01]  /*3fd90*/  LDL.LU R15, [R1+0x424] ;  /* 0x00042400010f7983 */ /* 0x000ee20000300800 */
[----:B------:R-:W-:-:S13]  /*3fda0*/  ISETP.LT.OR P5, PT, R0, 0x10a, !P3 ;  /* 0x0000010a0000780c */ /* 0x000fda0005fa1670 */
[----:B------:R-:W-:-:S04]  /*3fdb0*/  @!P5 IADD3 R10, P1, R8, UR46, RZ ;  /* 0x0000002e080adc10 */ /* 0x000fc8000ff3e0ff */
[----:B------:R-:W-:Y:S01]  /*3fdc0*/  @!P5 IADD3.X R11, R9, UR45, RZ, P1, !PT ;  /* 0x0000002d090bdc10 */ /* 0x000fe20008ffe4ff */
[----:B-----5:R-:W-:-:S05]  /*3fdd0*/  @!P5 IMAD R3, R3, R16, RZ ;  /* 0x000000100303d224 */ /* 0x020fca00078e02ff */
[----:B------:R4:W-:Y:S01]  /*3fde0*/  @!P5 STG.E.U8 desc[UR36][R10.64+0x109], R3 ;  /* 0x000109030a00d986 */ /* 0x0009e2000c101124 */
[----:B------:R-:W-:-:S13]  /*3fdf0*/  ISETP.LT.OR P5, PT, R0, 0x111, !P4 ;  /* 0x000001110000780c */ /* 0x000fda00067a1670 */
[----:B----4-:R-:W-:-:S05]  /*3fe00*/  @!P5 IMAD R3, R14, R16, RZ ;  /* 0x000000100e03d224 */ /* 0x010fca00078e02ff */
[----:B------:R3:W-:Y:S01]  /*3fe10*/  @!P5 STG.E.U8 desc[UR36][R8.64+0x110], R3 ;  /* 0x000110030800d986 */ /* 0x0007e2000c101124 */
[----:B------:R-:W-:-:S13]  /*3fe20*/  ISETP.LT.OR P5, PT, R0, 0x112, !P4 ;  /* 0x000001120000780c */ /* 0x000fda00067a1670 */
[----:B---3--:R-:W-:-:S05]  /*3fe30*/  @!P5 IMAD R3, R15, R16, RZ ;  /* 0x000000100f03d224 */ /* 0x008fca00078e02ff */
        /* <DEDUP_REMOVED lines=8> */
[----:B------:R-:W4:Y:S04]  /*3fec0*/  LDL.LU R20, [R1+0x430] ;  /* 0x0004300001147983 */ /* 0x000f280000300800 */
[----:B------:R-:W5:Y:S01]  /*3fed0*/  LDL.LU R21, [R1+0x434] ;  /* 0x0004340001157983 */ /* 0x000f620000300800 */
[----:B------:R-:W-:-:S13]  /*3fee0*/  ISETP.LT.OR P5, PT, R0, 0x112, !P3 ;  /* 0x000001120000780c */ /* 0x000fda0005fa1670 */
[----:B------:R-:W-:-:S04]  /*3fef0*/  @!P5 IADD3 R10, P6, R8, UR46, RZ ;  /* 0x0000002e080adc10 */ /* 0x000fc8000ffde0ff */
[----:B------:R-:W-:Y:S01]  /*3ff00*/  @!P5 IADD3.X R11, R9, UR45, RZ, P6, !PT ;  /* 0x0000002d090bdc10 */ /* 0x000fe2000b7fe4ff */
[----:B---3--:R-:W-:-:S05]  /*3ff10*/  @!P5 IMAD R3, R3, R16, RZ ;  /* 0x000000100303d224 */ /* 0x008fca00078e02ff */
[----:B------:R4:W-:Y:S01]  /*3ff20*/  @!P5 STG.E.U8 desc[UR36][R10.64+0x111], R3 ;  /* 0x000111030a00d986 */ /* 0x0009e2000c101124 */
[----:B------:R-:W-:-:S13]  /*3ff30*/  ISETP.LT.OR P5, PT, R0, 0x119, !P4 ;  /* 0x000001190000780c */ /* 0x000fda00067a1670 */
[----:B----4-:R-:W-:-:S05]  /*3ff40*/  @!P5 IMAD R3, R20, R16, RZ ;  /* 0x000000101403d224 */ /* 0x010fca00078e02ff */
[----:B------:R5:W-:Y:S01]  /*3ff50*/  @!P5 STG.E.U8 desc[UR36][R8.64+0x118], R3 ;  /* 0x000118030800d986 */ /* 0x000be2000c101124 */
[----:B------:R-:W-:-:S13]  /*3ff60*/  ISETP.LT.OR P5, PT, R0, 0x11a, !P4 ;  /* 0x0000011a0000780c */ /* 0x000fda00067a1670 */
[----:B-----5:R-:W-:-:S05]  /*3ff70*/  @!P5 IMAD R3, R21, R16, RZ ;  /* 0x000000101503d224 */ /* 0x020fca00078e02ff */
        /* <DEDUP_REMOVED lines=142> */
[C---:B------:R-:W-:Y:S02]  /*40860*/  ISETP.LT.OR P1, PT, R0.reuse, 0x151, !P3 ;  /* 0x000001510000780c */ /* 0x040fe40005f21670 */
[----:B------:R-:W-:-:S11]  /*40870*/  ISETP.LT.OR P5, PT, R0, 0x152, !P3 ;  /* 0x000001520000780c */ /* 0x000fd60005fa1670 */
[C---:B------:R-:W-:Y:S02]  /*40880*/  @!P1 IADD3 R20, P2, R8.reuse, UR46, RZ ;  /* 0x0000002e08149c10 */ /* 0x040fe4000ff5e0ff */
[----:B------:R-:W-:Y:S02]  /*40890*/  @!P5 IADD3 R10, P6, R8, UR46, RZ ;  /* 0x0000002e080adc10 */ /* 0x000fe4000ffde0ff */
[C---:B------:R-:W-:Y:S02]  /*408a0*/  @!P1 IADD3.X R21, R9.reuse, UR45, RZ, P2, !PT ;  /* 0x0000002d09159c10 */ /* 0x040fe400097fe4ff */
[----:B------:R-:W-:Y:S02]  /*408b0*/  @!P5 IADD3.X R11, R9, UR45, RZ, P6, !PT ;  /* 0x0000002d090bdc10 */ /* 0x000fe4000b7fe4ff */
[----:B------:R-:W-:-:S13]  /*408c0*/  ISETP.LT.OR P6, PT, R0, 0x159, !P3 ;  /* 0x000001590000780c */ /* 0x000fda0005fc1670 */
[----:B------:R-:W-:-:S04]  /*408d0*/  @!P6 IADD3 R14, P2, R8, UR46, RZ ;  /* 0x0000002e080eec10 */ /* 0x000fc8000ff5e0ff */
[----:B------:R-:W-:Y:S01]  /*408e0*/  @!P6 IADD3.X R15, R9, UR45, RZ, P2, !PT ;  /* 0x0000002d090fec10 */ /* 0x000fe200097fe4ff */
[----:B---3--:R-:W-:-:S05]  /*408f0*/  @!P1 IMAD R3, R3, R16, RZ ;  /* 0x0000001003039224 */ /* 0x008fca00078e02ff */
[----:B------:R0:W-:Y:S02]  /*40900*/  @!P1 STG.E.U8 desc[UR36][R20.64+0x150], R3 ;  /* 0x0001500314009986 */ /* 0x0001e4000c101124 */
[----:B0-----:R-:W-:-:S05]  /*40910*/  @!P5 IMAD R3, R22, R16, RZ ;  /* 0x000000101603d224 */ /* 0x001fca00078e02ff */
[----:B------:R2:W-:Y:S01]  /*40920*/  @!P5 STG.E.U8 desc[UR36][R10.64+0x151], R3 ;  /* 0x000151030a00d986 */ /* 0x0005e2000c101124 */
[----:B------:R-:W-:-:S13]  /*40930*/  ISETP.LT.OR P5, PT, R0, 0x159, !P4 ;  /* 0x000001590000780c */ /* 0x000fda00067a1670 */
[----:B--2---:R-:W-:-:S05]  /*40940*/  @!P5 IMAD R3, R23, R16, RZ ;  /* 0x000000101703d224 */ /* 0x004fca00078e02ff */
[----:B------:R0:W-:Y:S01]  /*40950*/  @!P5 STG.E.U8 desc[UR36][R8.64+0x158], R3 ;  /* 0x000158030800d986 */ /* 0x0001e2000c101124 */
[----:B------:R-:W-:-:S13]  /*40960*/  ISETP.LT.OR P5, PT, R0, 0x15a, !P4 ;  /* 0x0000015a0000780c */ /* 0x000fda00067a1670 */
[----:B0-----:R-:W-:-:S05]  /*40970*/  @!P5 IMAD R3, R235, R16, RZ ;  /* 0x00000010eb03d224 */ /* 0x001fca00078e02ff */
[----:B------:R0:W-:Y:S01]  /*40980*/  @!P5 STG.E.U8 desc[UR36][R8.64+0x159], R3 ;  /* 0x000159030800d986 */ /* 0x0001e2000c101124 */
[----:B------:R-:W-:Y:S01]  /*40990*/  ISETP.LT.OR P5, PT, R0, 0x15a, !P3 ;  /* 0x0000015a0000780c */ /* 0x000fe20005fa1670 */
[----:B0-----:R-:W-:-:S12]  /*409a0*/  @!P6 IMAD R3, R234, R16, RZ ;  /* 0x00000010ea03e224 */ /* 0x001fd800078e02ff */
[----:B------:R-:W-:Y:S01]  /*409b0*/  @!P5 IADD3 R10, P1, R8, UR46, RZ ;  /* 0x0000002e080adc10 */ /* 0x000fe2000ff3e0ff */
[----:B------:R0:W-:Y:S03]  /*409c0*/  @!P6 STG.E.U8 desc[UR36][R14.64+0x158], R3 ;  /* 0x000158030e00e986 */ /* 0x0001e6000c101124 */
[----:B------:R-:W-:Y:S01]  /*409d0*/  @!P5 IADD3.X R11, R9, UR45, RZ, P1, !PT ;  /* 0x0000002d090bdc10 */ /* 0x000fe20008ffe4ff */
[----:B0-----:R-:W-:-:S05]  /*409e0*/  @!P5 IMAD R3, R233, R16, RZ ;  /* 0x00000010e903d224 */ /* 0x001fca00078e02ff */
[----:B------:R0:W-:Y:S01]  /*409f0*/  @!P5 STG.E.U8 desc[UR36][R10.64+0x159], R3 ;  /* 0x000159030a00d986 */ /* 0x0001e2000c101124 */
[----:B------:R-:W-:-:S13]  /*40a00*/  ISETP.LT.OR P5, PT, R0, 0x161, !P4 ;  /* 0x000001610000780c */ /* 0x000fda00067a1670 */
[----:B0-----:R-:W-:-:S05]  /*40a10*/  @!P5 IMAD R3, R232, R16, RZ ;  /* 0x00000010e803d224 */ /* 0x001fca00078e02ff */
[----:B------:R0:W-:Y:S01]  /*40a20*/  @!P5 STG.E.U8 desc[UR36][R8.64+0x160], R3 ;  /* 0x000160030800d986 */ /* 0x0001e2000c101124 */
[C---:B------:R-:W-:Y:S02]  /*40a30*/  ISETP.LT.OR P5, PT, R0.reuse, 0x162, !P4 ;  /* 0x000001620000780c */ /* 0x040fe400067a1670 */
[----:B------:R-:W-:-:S11]  /*40a40*/  ISETP.LT.OR P1, PT, R0, 0x161, !P3 ;  /* 0x000001610000780c */ /* 0x000fd60005f21670 */
[----:B0-----:R-:W-:-:S05]  /*40a50*/  @!P5 IMAD R3, R231, R16, RZ ;  /* 0x00000010e703d224 */ /* 0x001fca00078e02ff */
        /* <DEDUP_REMOVED lines=298> */
[C---:B------:R-:W-:Y:S02]  /*41d00*/  ISETP.LT.OR P5, PT, R0.reuse, 0x1f9, !P4 ;  /* 0x000001f90000780c */ /* 0x040fe400067a1670 */
[C---:B------:R-:W-:Y:S02]  /*41d10*/  ISETP.LT.OR P4, PT, R0.reuse, 0x1fa, !P4 ;  /* 0x000001fa0000780c */ /* 0x040fe40006781670 */
[----:B------:R-:W-:-:S09]  /*41d20*/  ISETP.LT.OR P6, PT, R0, 0x1f9, !P3 ;  /* 0x000001f90000780c */ /* 0x000fd20005fc1670 */
[----:B0-----:R-:W-:-:S05]  /*41d30*/  @!P5 IMAD R3, R155, R16, RZ ;  /* 0x000000109b03d224 */ /* 0x001fca00078e02ff */
[----:B------:R0:W-:Y:S01]  /*41d40*/  @!P5 STG.E.U8 desc[UR36][R8.64+0x1f8], R3 ;  /* 0x0001f8030800d986 */ /* 0x0001e2000c101124 */
[----:B------:R-:W-:-:S04]  /*41d50*/  @!P6 IADD3 R14, P1, R8, UR46, RZ ;  /* 0x0000002e080eec10 */ /* 0x000fc8000ff3e0ff */
[----:B------:R-:W-:Y:S01]  /*41d60*/  @!P6 IADD3.X R15, R9, UR45, RZ, P1, !PT ;  /* 0x0000002d090fec10 */ /* 0x000fe20008ffe4ff */
[----:B0-----:R-:W-:-:S05]  /*41d70*/  @!P4 IMAD R3, R154, R16, RZ ;  /* 0x000000109a03c224 */ /* 0x001fca00078e02ff */
[----:B------:R0:W-:Y:S02]  /*41d80*/  @!P4 STG.E.U8 desc[UR36][R8.64+0x1f9], R3 ;  /* 0x0001f9030800c986 */ /* 0x0001e4000c101124 */
[----:B0-----:R-:W-:-:S05]  /*41d90*/  @!P6 IMAD R3, R153, R16, RZ ;  /* 0x000000109903e224 */ /* 0x001fca00078e02ff */
[----:B------:R0:W-:Y:S04]  /*41da0*/  @!P6 STG.E.U8 desc[UR36][R14.64+0x1f8], R3 ;  /* 0x0001f8030e00e986 */ /* 0x0001e8000c101124 */
[----:B0-----:R-:W2:Y:S04]  /*41db0*/  LDL.LU R14, [R1+0x200] ;  /* 0x00020000010e7983 */ /* 0x001ea80000300800 */
[----:B------:R-:W3:Y:S04]  /*41dc0*/  LDL.LU R15, [R1+0x204] ;  /* 0x00020400010f7983 */ /* 0x000ee80000300800 */
[----:B------:R-:W4:Y:S04]  /*41dd0*/  LDL.LU R20, [R1+0x2a4] ;  /* 0x0002a40001147983 */ /* 0x000f280000300800 */
        /* <DEDUP_REMOVED lines=20> */
[----:B------:R-:W5:Y:S01]  /*41f20*/  LDL.LU R220, [R1+0x2f0] ;  /* 0x0002f00001dc7983 */ /* 0x000f620000300800 */
[----:B------:R-:W-:-:S03]  /*41f30*/  ISETP.GE.AND P5, PT, R19, 0x89, PT ;  /* 0x000000891300780c */ /* 0x000fc60003fa6270 */
[----:B------:R-:W5:Y:S04]  /*41f40*/  LDL.LU R219, [R1+0x2f4] ;  /* 0x0002f40001db7983 */ /* 0x000f680000300800 */
[----:B------:R-:W5:Y:S04]  /*41f50*/  LDL.LU R218, [R1+0x2f8] ;  /* 0x0002f80001da7983 */ /* 0x000f680000300800 */
[----:B------:R-:W5:Y:S01]  /*41f60*/  LDL.LU R217, [R1+0x2fc] ;  /* 0x0002fc0001d97983 */ /* 0x000f620000300800 */
[----:B------:R-:W-:-:S03]  /*41f70*/  @!P4 IADD3.X R9, R9, UR45, RZ, P3, !PT ;  /* 0x0000002d0909cc10 */ /* 0x000fc60009ffe4ff */
        /* <DEDUP_REMOVED lines=18> */
[----:B------:R-:W5:Y:S01]  /*420a0*/  LDL.LU R200, [R1+0x340] ;  /* 0x0003400001c87983 */ /* 0x000f620000300800 */
[----:B------:R-:W-:-:S03]  /*420b0*/  @!P4 IMAD R3, R152, R16, RZ ;  /* 0x000000109803c224 */ /* 0x000fc600078e02ff */
[----:B------:R-:W5:Y:S01]  /*420c0*/  LDL.LU R199, [R1+0x344] ;  /* 0x0003440001c77983 */ /* 0x000f620000300800 */
[----:B------:R-:W-:-:S03]  /*420d0*/  @!P3 IADD3.X R11, R7, UR45, RZ, P5, !PT ;  /* 0x0000002d070bbc10 */ /* 0x000fc6000affe4ff */
[----:B------:R-:W5:Y:S01]  /*420e0*/  LDL.LU R198, [R1+0x348] ;  /* 0x0003480001c67983 */ /* 0x000f620000300800 */
[----:B------:R-:W-:-:S03]  /*420f0*/  ISETP.GE.AND P5, PT, R19, 0x81, PT ;  /* 0x000000811300780c */ /* 0x000fc60003fa6270 */
[----:B------:R-:W5:Y:S04]  /*42100*/  LDL.LU R197, [R1+0x34c] ;  /* 0x00034c0001c57983 */ /* 0x000f680000300800 */
[----:B------:R-:W5:Y:S04]  /*42110*/  LDL.LU R196, [R1+0x350] ;  /* 0x0003500001c47983 */ /* 0x000f680000300800 */
[----:B------:R-:W5:Y:S04]  /*42120*/  LDL.LU R195, [R1+0x354] ;  /* 0x0003540001c37983 */ /* 0x000f680000300800 */
[----:B------:R-:W5:Y:S04]  /*42130*/  LDL.LU R194, [R1+0x358] ;  /* 0x0003580001c27983 */ /* 0x000f680000300800 */
[----:B------:R-:W5:Y:S04]  /*42140*/  LDL.LU R193, [R1+0x35c] ;  /* 0x00035c0001c17983 */ /* 0x000f680000300800 */
[----:B------:R-:W5:Y:S04]  /*42150*/  LDL.LU R192, [R1+0x360] ;  /* 0x0003600001c07983 */ /* 0x000f680000300800 */
[----:B------:R-:W5:Y:S04]  /*42160*/  LDL.LU R191, [R1+0x364] ;  /* 0x0003640001bf7983 */ /* 0x000f680000300800 */
[----:B------:R2:W-:Y:S01]  /*42170*/  @!P4 STG.E.U8 desc[UR36][R8.64+0x1f9], R3 ;  /* 0x0001f9030800c986 */ /* 0x0005e2000c101124 */
        /* <DEDUP_REMOVED lines=24> */
[----:B--2---:R-:W-:-:S03]  /*42300*/  @!P4 IMAD R3, R14, R16, RZ ;  /* 0x000000100e03c224 */ /* 0x004fc600078e02ff */
[----:B------:R-:W2:Y:S04]  /*42310*/  LDL.LU R167, [R1+0x3c4] ;  /* 0x0003c40001a77983 */ /* 0x000ea80000300800 */
[----:B------:R3:W-:Y:S01]  /*42320*/  @!P4 STG.E.U8 desc[UR36][R6.64+0x100], R3 ;  /* 0x000100030600c986 */ /* 0x0007e2000c101124 */
[----:B------:R-:W-:-:S03]  /*42330*/  ISETP.LT.OR P4, PT, R0, 0x102, !P5 ;  /* 0x000001020000780c */ /* 0x000fc60006f81670 */
[----:B------:R-:W2:Y:S04]  /*42340*/  LDL.LU R166, [R1+0x3c8] ;  /* 0x0003c80001a67983 */ /* 0x000ea80000300800 */
[----:B------:R-:W2:Y:S04]  /*42350*/  LDL.LU R165, [R1+0x3cc] ;  /* 0x0003cc0001a57983 */ /* 0x000ea80000300800 */
[----:B------:R-:W2:Y:S04]  /*42360*/  LDL.LU R163, [R1+0x3d0] ;  /* 0x0003d00001a37983 */ /* 0x000ea80000300800 */
[----:B------:R-:W2:Y:S04]  /*42370*/  LDL.LU R162, [R1+0x3d4] ;  /* 0x0003d40001a27983 */ /* 0x000ea80000300800 */
[----:B------:R-:W2:Y:S01]  /*42380*/  LDL.LU R161, [R1+0x3d8] ;  /* 0x0003d80001a17983 */ /* 0x000ea20000300800 */
        /* <DEDUP_REMOVED lines=10> */
[----:B------:R0:W-:Y:S04]  /*42430*/  @!P4 STG.E.U8 desc[UR36][R6.64+0x101], R3 ;  /* 0x000101030600c986 */ /* 0x0001e8000c101124 */
[----:B0-----:R-:W4:Y:S01]  /*42440*/  LDL.LU R3, [R1+0x208] ;  /* 0x0002080001037983 */ /* 0x001f220000300800 */
[----:B------:R-:W-:-:S04]  /*42450*/  ISETP.GE.AND P6, PT, R19, 0x89, PT ;  /* 0x000000891300780c */ /* 0x000fc80003fc6270 */
[----:B------:R-:W-:Y:S01]  /*42460*/  ISETP.LT.OR P5, PT, R0, 0x102, !P6 ;  /* 0x000001020000780c */ /* 0x000fe200077a1670 */
[----:B----4-:R-:W-:-:S05]  /*42470*/  @!P3 IMAD R3, R3, R16, RZ ;  /* 0x000000100303b224 */ /* 0x010fca00078e02ff */
[----:B------:R0:W-:Y:S04]  /*42480*/  @!P3 STG.E.U8 desc[UR36][R10.64+0x100], R3 ;  /* 0x000100030a00b986 */ /* 0x0001e8000c101124 */
[----:B0-----:R-:W4:Y:S04]  /*42490*/  LDL.LU R3, [R1+0x20c] ;  /* 0x00020c0001037983 */ /* 0x001f280000300800 */
[----:B------:R-:W5:Y:S04]  /*424a0*/  LDL.LU R10, [R1+0x210] ;  /* 0x00021000010a7983 */ /* 0x000f680000300800 */
[----:B------:R-:W2:Y:S01]  /*424b0*/  LDL.LU R11, [R1+0x214] ;  /* 0x00021400010b7983 */ /* 0x000ea20000300800 */
[----:B------:R-:W-:-:S04]  /*424c0*/  @!P5 IADD3 R8, P4, R6, UR46, RZ ;  /* 0x0000002e0608dc10 */ /* 0x000fc8000ff9e0ff */
[----:B------:R-:W-:Y:S01]  /*424d0*/  @!P5 IADD3.X R9, R7, UR45, RZ, P4, !PT ;  /* 0x0000002d0709dc10 */ /* 0x000fe2000a7fe4ff */
[----:B----4-:R-:W-:-:S05]  /*424e0*/  @!P5 IMAD R3, R3, R16, RZ ;  /* 0x000000100303d224 */ /* 0x010fca00078e02ff */
[----:B------:R5:W-:Y:S01]  /*424f0*/  @!P5 STG.E.U8 desc[UR36][R8.64+0x101], R3 ;  /* 0x000101030800d986 */ /* 0x000be2000c101124 */
[----:B------:R-:W-:-:S04]  /*42500*/  ISETP.GE.AND P5, PT, R19, 0x81, PT ;  /* 0x000000811300780c */ /* 0x000fc80003fa6270 */
[----:B------:R-:W-:-:S13]  /*42510*/  ISETP.LT.OR P3, PT, R0, 0x109, !P5 ;  /* 0x000001090000780c */ /* 0x000fda0006f61670 */
        /* <DEDUP_REMOVED lines=14> */
[----:B------:R-:W-:-:S04]  /*42600*/  ISETP.GE.AND P6, PT, R19, 0x89, PT ;  /* 0x000000891300780c */ /* 0x000fc80003fc6270 */
[----:B------:R-:W-:-:S13]  /*42610*/  ISETP.LT.OR P5, PT, R0, 0x10a, !P6 ;  /* 0x0000010a0000780c */ /* 0x000fda00077a1670 */
[----:B------:R-:W-:-:S04]  /*42620*/  @!P5 IADD3 R8, P3, R6, UR46, RZ ;  /* 0x0000002e0608dc10 */ /* 0x000fc8000ff7e0ff */
[----:B------:R-:W-:Y:S01]  /*42630*/  @!P5 IADD3.X R9, R7, UR45, RZ, P3, !PT ;  /* 0x0000002d0709dc10 */ /* 0x000fe20009ffe4ff */
[----:B--2---:R-:W-:-:S05]  /*42640*/  @!P5 IMAD R3, R3, R16, RZ ;  /* 0x000000100303d224 */ /* 0x004fca00078e02ff */
[----:B------:R4:W-:Y:S01]  /*42650*/  @!P5 STG.E.U8 desc[UR36][R8.64+0x109], R3 ;  /* 0x000109030800d986 */ /* 0x0009e2000c101124 */
[----:B------:R-:W-:-:S04]  /*42660*/  ISETP.GE.AND P5, PT, R19, 0x81, PT ;  /* 0x000000811300780c */ /* 0x000fc80003fa6270 */
[----:B------:R-:W-:-:S13]  /*42670*/  ISETP.LT.OR P4, PT, R0, 0x111, !P5 ;  /* 0x000001110000780c */ /* 0x000fda0006f81670 */
        /* <DEDUP_REMOVED lines=167> */
[----:B------:R-:W-:-:S04]  /*430f0*/  ISETP.GE.AND P6, PT, R19, 0x89, PT ;  /* 0x000000891300780c */ /* 0x000fc80003fc6270 */
[----:B------:R-:W-:-:S13]  /*43100*/  ISETP.LT.OR P5, PT, R0, 0x14a, !P6 ;  /* 0x0000014a0000780c */ /* 0x000fda00077a1670 */
[----:B------:R-:W-:-:S04]  /*43110*/  @!P5 IADD3 R8, P3, R6, UR46, RZ ;  /* 0x0000002e0608dc10 */ /* 0x000fc8000ff7e0ff */
[----:B------:R-:W-:Y:S02]  /*43120*/  @!P5 IADD3.X R9, R7, UR45, RZ, P3, !PT ;  /* 0x0000002d0709dc10 */ /* 0x000fe40009ffe4ff */
[----:B------:R-:W-:-:S13]  /*43130*/  ISETP.LT.OR P3, PT, R0, 0x151, !P6 ;  /* 0x000001510000780c */ /* 0x000fda0007761670 */
[----:B------:R-:W-:-:S04]  /*43140*/  @!P3 IADD3 R10, P6, R6, UR46, RZ ;  /* 0x0000002e060abc10 */ /* 0x000fc8000ffde0ff */
[----:B------:R-:W-:Y:S02]  /*43150*/  @!P3 IADD3.X R11, R7, UR45, RZ, P6, !PT ;  /* 0x0000002d070bbc10 */ /* 0x000fe4000b7fe4ff */
[----:B------:R-:W-:Y:S01]  /*43160*/  ISETP.GE.AND P6, PT, R19, 0x89, PT ;  /* 0x000000891300780c */ /* 0x000fe20003fc6270 */
[----:B--2---:R-:W-:-:S05]  /*43170*/  @!P5 IMAD R3, R14, R16, RZ ;  /* 0x000000100e03d224 */ /* 0x004fca00078e02ff */
[----:B------:R4:W-:Y:S01]  /*43180*/  @!P5 STG.E.U8 desc[UR36][R8.64+0x149], R3 ;  /* 0x000149030800d986 */ /* 0x0009e2000c101124 */
[----:B------:R-:W-:-:S04]  /*43190*/  ISETP.GE.AND P5, PT, R19, 0x81, PT ;  /* 0x000000811300780c */ /* 0x000fc80003fa6270 */
[----:B------:R-:W-:-:S13]  /*431a0*/  ISETP.LT.OR P4, PT, R0, 0x151, !P5 ;  /* 0x000001510000780c */ /* 0x000fda0006f81670 */
[----:B----4-:R-:W-:-:S05]  /*431b0*/  @!P4 IMAD R3, R15, R16, RZ ;  /* 0x000000100f03c224 */ /* 0x010fca00078e02ff */
[----:B------:R0:W-:Y:S01]  /*431c0*/  @!P4 STG.E.U8 desc[UR36][R6.64+0x150], R3 ;  /* 0x000150030600c986 */ /* 0x0001e2000c101124 */
[C---:B------:R-:W-:Y:S02]  /*431d0*/  ISETP.LT.OR P4, PT, R0.reuse, 0x152, !P5 ;  /* 0x000001520000780c */ /* 0x040fe40006f81670 */
[----:B------:R-:W-:-:S11]  /*431e0*/  ISETP.LT.OR P5, PT, R0, 0x152, !P6 ;  /* 0x000001520000780c */ /* 0x000fd600077a1670 */
[----:B0-----:R-:W-:-:S05]  /*431f0*/  @!P4 IMAD R3, R20, R16, RZ ;  /* 0x000000101403c224 */ /* 0x001fca00078e02ff */
[----:B------:R0:W-:Y:S01]  /*43200*/  @!P4 STG.E.U8 desc[UR36][R6.64+0x151], R3 ;  /* 0x000151030600c986 */ /* 0x0001e2000c101124 */
[----:B------:R-:W-:-:S04]  /*43210*/  @!P5 IADD3 R8, P4, R6, UR46, RZ ;  /* 0x0000002e0608dc10 */ /* 0x000fc8000ff9e0ff */
[----:B------:R-:W-:Y:S01]  /*43220*/  @!P5 IADD3.X R9, R7, UR45, RZ, P4, !PT ;  /* 0x0000002d0709dc10 */ /* 0x000fe2000a7fe4ff */
[----:B0-----:R-:W-:-:S05]  /*43230*/  @!P3 IMAD R3, R21, R16, RZ ;  /* 0x000000101503b224 */ /* 0x001fca00078e02ff */
[----:B------:R0:W-:Y:S02]  /*43240*/  @!P3 STG.E.U8 desc[UR36][R10.64+0x150], R3 ;  /* 0x000150030a00b986 */ /* 0x0001e4000c101124 */
[----:B0-----:R-:W-:-:S05]  /*43250*/  @!P5 IMAD R3, R22, R16, RZ ;  /* 0x000000101603d224 */ /* 0x001fca00078e02ff */
[----:B------:R0:W-:Y:S01]  /*43260*/  @!P5 STG.E.U8 desc[UR36][R8.64+0x151], R3 ;  /* 0x000151030800d986 */ /* 0x0001e2000c101124 */
[----:B------:R-:W-:-:S04]  /*43270*/  ISETP.GE.AND P5, PT, R19, 0x81, PT ;  /* 0x000000811300780c */ /* 0x000fc80003fa6270 */
[C---:B------:R-:W-:Y:S02]  /*43280*/  ISETP.LT.OR P3, PT, R0.reuse, 0x159, !P5 ;  /* 0x000001590000780c */ /* 0x040fe40006f61670 */
[----:B------:R-:W-:-:S11]  /*43290*/  ISETP.LT.OR P4, PT, R0, 0x159, !P6 ;  /* 0x000001590000780c */ /* 0x000fd60007781670 */
[----:B0-----:R-:W-:Y:S02]  /*432a0*/  @!P3 IMAD R3, R23, R16, RZ ;  /* 0x000000101703b224 */ /* 0x001fe400078e02ff */
[----:B------:R-:W-:-:S03]  /*432b0*/  @!P4 IADD3 R14, P6, R6, UR46, RZ ;  /* 0x0000002e060ecc10 */ /* 0x000fc6000ffde0ff */
[----:B------:R0:W-:Y:S01]  /*432c0*/  @!P3 STG.E.U8 desc[UR36][R6.64+0x158], R3 ;  /* 0x000158030600b986 */ /* 0x0001e2000c101124 */
[----:B------:R-:W-:Y:S02]  /*432d0*/  ISETP.LT.OR P3, PT, R0, 0x15a, !P5 ;  /* 0x0000015a0000780c */ /* 0x000fe40006f61670 */
[----:B------:R-:W-:Y:S02]  /*432e0*/  @!P4 IADD3.X R15, R7, UR45, RZ, P6, !PT ;  /* 0x0000002d070fcc10 */ /* 0x000fe4000b7fe4ff */
[----:B------:R-:W-:-:S04]  /*432f0*/  ISETP.GE.AND P6, PT, R19, 0x89, PT ;  /* 0x000000891300780c */ /* 0x000fc80003fc6270 */
[----:B------:R-:W-:-:S05]  /*43300*/  ISETP.LT.OR P5, PT, R0, 0x15a, !P6 ;  /* 0x0000015a0000780c */ /* 0x000fca00077a1670 */
[----:B0-----:R-:W-:-:S05]  /*43310*/  @!P3 IMAD R3, R235, R16, RZ ;  /* 0x00000010eb03b224 */ /* 0x001fca00078e02ff */
[----:B------:R0:W-:Y:S03]  /*43320*/  @!P3 STG.E.U8 desc[UR36][R6.64+0x159], R3 ;  /* 0x000159030600b986 */ /* 0x0001e6000c101124 */
[----:B------:R-:W-:Y:S01]  /*43330*/  @!P5 IADD3 R8, P3, R6, UR46, RZ ;  /* 0x0000002e0608dc10 */ /* 0x000fe2000ff7e0ff */
[----:B0-----:R-:W-:-:S03]  /*43340*/  @!P4 IMAD R3, R234, R16, RZ ;  /* 0x00000010ea03c224 */ /* 0x001fc600078e02ff */
[----:B------:R-:W-:Y:S02]  /*43350*/  @!P5 IADD3.X R9, R7, UR45, RZ, P3, !PT ;  /* 0x0000002d0709dc10 */ /* 0x000fe40009ffe4ff */
        /* <DEDUP_REMOVED lines=312> */
[----:B0-----:R-:W-:-:S05]  /*446e0*/  @!P3 IMAD R3, R163, R16, RZ ;  /* 0x00000010a303b224 */ /* 0x001fca00078e02ff */
[----:B------:R0:W-:Y:S01]  /*446f0*/  @!P3 STG.E.U8 desc[UR36][R6.64+0x1e8], R3 ;  /* 0x0001e8030600b986 */ /* 0x0001e2000c101124 */
[----:B------:R-:W-:Y:S02]  /*44700*/  ISETP.LT.OR P3, PT, R0, 0x1ea, !P5 ;  /* 0x000001ea0000780c */ /* 0x000fe40006f61670 */
[----:B------:R-:W-:-:S04]  /*44710*/  @!P4 IADD3 R14, P6, R6, UR46, RZ ;  /* 0x0000002e060ecc10 */ /* 0x000fc8000ffde0ff */
[----:B------:R-:W-:Y:S02]  /*44720*/  @!P4 IADD3.X R15, R7, UR45, RZ, P6, !PT ;  /* 0x0000002d070fcc10 */ /* 0x000fe4000b7fe4ff */
[----:B------:R-:W-:-:S05]  /*44730*/  ISETP.GE.AND P6, PT, R19, 0x89, PT ;  /* 0x000000891300780c */ /* 0x000fca0003fc6270 */
[----:B0-----:R-:W-:-:S05]  /*44740*/  @!P3 IMAD R3, R162, R16, RZ ;  /* 0x00000010a203b224 */ /* 0x001fca00078e02ff */
[----:B------:R0:W-:Y:S01]  /*44750*/  @!P3 STG.E.U8 desc[UR36][R6.64+0x1e9], R3 ;  /* 0x0001e9030600b986 */ /* 0x0001e2000c101124 */
[----:B------:R-:W-:Y:S01]  /*44760*/  ISETP.LT.OR P3, PT, R0, 0x1ea, !P6 ;  /* 0x000001ea0000780c */ /* 0x000fe20007761670 */
[----:B0-----:R-:W-:-:S12]  /*44770*/  @!P4 IMAD R3, R161, R16, RZ ;  /* 0x00000010a103c224 */ /* 0x001fd800078e02ff */
[----:B------:R-:W-:Y:S01]  /*44780*/  @!P3 IADD3 R8, P5, R6, UR46, RZ ;  /* 0x0000002e0608bc10 */ /* 0x000fe2000ffbe0ff */
[----:B------:R3:W-:Y:S03]  /*44790*/  @!P4 STG.E.U8 desc[UR36][R14.64+0x1e8], R3 ;  /* 0x0001e8030e00c986 */ /* 0x0007e6000c101124 */
[----:B------:R-:W-:Y:S02]  /*447a0*/  @!P3 IADD3.X R9, R7, UR45, RZ, P5, !PT ;  /* 0x0000002d0709bc10 */ /* 0x000fe4000affe4ff */
[----:B------:R-:W-:Y:S01]  /*447b0*/  ISETP.GE.AND P4, PT, R19, 0x81, PT ;  /* 0x000000811300780c */ /* 0x000fe20003f86270 */
[----:B---3--:R-:W-:-:S05]  /*447c0*/  @!P3 IMAD R3, R160, R16, RZ ;  /* 0x00000010a003b224 */ /* 0x008fca00078e02ff */
[----:B------:R0:W-:Y:S01]  /*447d0*/  @!P3 STG.E.U8 desc[UR36][R8.64+0x1e9], R3 ;  /* 0x0001e9030800b986 */ /* 0x0001e2000c101124 */
        /* <DEDUP_REMOVED lines=16> */
[----:B0-----:R-:W-:-:S05]  /*448e0*/  @!P3 IMAD R3, R156, R16, RZ ;  /* 0x000000109c03b224 */ /* 0x001fca00078e02ff */
[----:B------:R0:W-:Y:S01]  /*448f0*/  @!P3 STG.E.U8 desc[UR36][R8.64+0x1f1], R3 ;  /* 0x0001f1030800b986 */ /* 0x0001e2000c101124 */
[C---:B------:R-:W-:Y:S02]  /*44900*/  ISETP.LT.OR P3, PT, R0.reuse, 0x1f9, !P4 ;  /* 0x000001f90000780c */ /* 0x040fe40006761670 */
[----:B------:R-:W-:-:S11]  /*44910*/  ISETP.LT.OR P4, PT, R0, 0x1fa, !P4 ;  /* 0x000001fa0000780c */ /* 0x000fd60006781670 */
[----:B0-----:R-:W-:-:S05]  /*44920*/  @!P3 IMAD R3, R155, R16, RZ ;  /* 0x000000109b03b224 */ /* 0x001fca00078e02ff */
[----:B------:R0:W-:Y:S01]  /*44930*/  @!P3 STG.E.U8 desc[UR36][R6.64+0x1f8], R3 ;  /* 0x0001f8030600b986 */ /* 0x0001e2000c101124 */
[----:B------:R-:W-:Y:S01]  /*44940*/  ISETP.LT.OR P3, PT, R0, 0x1f9, !P6 ;  /* 0x000001f90000780c */ /* 0x000fe20007761670 */
[----:B0-----:R-:W-:-:S05]  /*44950*/  @!P4 IMAD R3, R154, R16, RZ ;  /* 0x000000109a03c224 */ /* 0x001fca00078e02ff */
[----:B------:R0:W-:Y:S07]  /*44960*/  @!P4 STG.E.U8 desc[UR36][R6.64+0x1f9], R3 ;  /* 0x0001f9030600c986 */ /* 0x0001ee000c101124 */
[----:B------:R-:W-:-:S04]  /*44970*/  @!P3 IADD3 R8, P4, R6, UR46, RZ ;  /* 0x0000002e0608bc10 */ /* 0x000fc8000ff9e0ff */
[----:B------:R-:W-:Y:S01]  /*44980*/  @!P3 IADD3.X R9, R7, UR45, RZ, P4, !PT ;  /* 0x0000002d0709bc10 */ /* 0x000fe2000a7fe4ff */
[----:B0-----:R-:W-:Y:S01]  /*44990*/  @!P3 IMAD R3, R153, R16, RZ ;  /* 0x000000109903b224 */ /* 0x001fe200078e02ff */
[----:B------:R-:W-:-:S04]  /*449a0*/  ISETP.LT.OR P5, PT, R0, 0x1fa, !P6 ;  /* 0x000001fa0000780c */ /* 0x000fc800077a1670 */
[----:B------:R0:W-:Y:S01]  /*449b0*/  @!P3 STG.E.U8 desc[UR36][R8.64+0x1f8], R3 ;  /* 0x0001f8030800b986 */ /* 0x0001e2000c101124 */
[----:B------:R-:W-:-:S03]  /*449c0*/  ISETP.GE.AND P6, PT, R19, 0x101, PT ;  /* 0x000001011300780c */ /* 0x000fc60003fc6270 */
[----:B0-----:R-:W2:Y:S04]  /*449d0*/  LDL.LU R8, [R1] ;  /* 0x0000000001087983 */ /* 0x001ea80000300800 */
        /* <DEDUP_REMOVED lines=87> */
[----:B------:R-:W-:-:S03]  /*44f50*/  @!P5 IMAD R3, R152, R16, RZ ;  /* 0x000000109803d224 */ /* 0x000fc600078e02ff */
        /* <DEDUP_REMOVED lines=8> */
[----:B------:R0:W-:Y:S04]  /*44fe0*/  @!P5 STG.E.U8 desc[UR36][R6.64+0x1f9], R3 ;  /* 0x0001f9030600d986 */ /* 0x0001e8000c101124 */
[----:B0-----:R-:W4:Y:S01]  /*44ff0*/  LDL.LU R7, [R1+0x8] ;  /* 0x0000080001077983 */ /* 0x001f220000300800 */
[----:B------:R-:W-:-:S02]  /*45000*/  ISETP.LT.OR P4, PT, R0, 0x102, !P6 ;  /* 0x000001020000780c */ /* 0x000fc40007781670 */
[----:B------:R-:W-:Y:S02]  /*45010*/  LOP3.LUT P2, RZ, R18, 0x20, RZ, 0xc0, !PT ;  /* 0x0000002012ff7812 */ /* 0x000fe4000784c0ff */
[C---:B------:R-:W-:Y:S02]  /*45020*/  ISETP.LT.OR P3, PT, R0.reuse, 0x101, !P6 ;  /* 0x000001010000780c */ /* 0x040fe40007761670 */
[----:B------:R-:W-:-:S07]  /*45030*/  ISETP.LT.OR P5, PT, R0, 0x101, !P2 ;  /* 0x000001010000780c */ /* 0x000fce00057a1670 */
[----:B---3--:R-:W-:-:S04]  /*45040*/  @!P4 IMAD R3, R9, R16, RZ ;  /* 0x000000100903c224 */ /* 0x008fc800078e02ff */
[----:B--2---:R-:W-:Y:S01]  /*45050*/  @!P3 IMAD R6, R8, R16, RZ ;  /* 0x000000100806b224 */ /* 0x004fe200078e02ff */
[----:B------:R4:W-:Y:S01]  /*45060*/  @!P4 STG.E.U8 desc[UR36][R4.64+0x101], R3 ;  /* 0x000101030400c986 */ /* 0x0009e2000c101124 */
[----:B------:R-:W-:-:S04]  /*45070*/  @!P5 IADD3 R8, P4, R4, UR46, RZ ;  /* 0x0000002e0408dc10 */ /* 0x000fc8000ff9e0ff */
[----:B------:R-:W-:Y:S01]  /*45080*/  @!P5 IADD3.X R9, R5, UR45, RZ, P4, !PT ;  /* 0x0000002d0509dc10 */ /* 0x000fe2000a7fe4ff */
[----:B------:R-:W-:Y:S01]  /*45090*/  @!P3 STG.E.U8 desc[UR36][R4.64+0x100], R6 ;  /* 0x000100060400b986 */ /* 0x000fe2000c101124 */
[----:B----4-:R-:W-:-:S05]  /*450a0*/  @!P5 IMAD R3, R7, R16, RZ ;  /* 0x000000100703d224 */ /* 0x010fca00078e02ff */
        /* <DEDUP_REMOVED lines=155> */
[----:B------:R-:W-:Y:S01]  /*45a60*/  @!P4 STG.E.U8 desc[UR36][R4.64+0x141], R6 ;  /* 0x000141060400c986 */ /* 0x000fe2000c101124 */
[----:B------:R-:W-:-:S03]  /*45a70*/  @!P5 IADD3 R8, P4, R4, UR46, RZ ;  /* 0x0000002e0408dc10 */ /* 0x000fc6000ff9e0ff */
[----:B------:R2:W-:Y:S01]  /*45a80*/  @!P3 STG.E.U8 desc[UR36][R4.64+0x140], R3 ;  /* 0x000140030400b986 */ /* 0x0005e2000c101124 */
[----:B------:R-:W-:Y:S02]  /*45a90*/  @!P5 IADD3.X R9, R5, UR45, RZ, P4, !PT ;  /* 0x0000002d0509dc10 */ /* 0x000fe4000a7fe4ff */
[----:B------:R-:W-:Y:S01]  /*45aa0*/  ISETP.LT.OR P3, PT, R0, 0x142, !P2 ;  /* 0x000001420000780c */ /* 0x000fe20005761670 */
[----:B--2---:R-:W-:-:S05]  /*45ab0*/  @!P5 IMAD R3, R7, R16, RZ ;  /* 0x000000100703d224 */ /* 0x004fca00078e02ff */
[----:B------:R0:W-:Y:S04]  /*45ac0*/  @!P5 STG.E.U8 desc[UR36][R8.64+0x140], R3 ;  /* 0x000140030800d986 */ /* 0x0001e8000c101124 */
[----:B0-----:R-:W2:Y:S03]  /*45ad0*/  LDL.LU R9, [R1+0x98] ;  /* 0x0000980001097983 */ /* 0x001ea60000300800 */
[----:B------:R-:W-:Y:S01]  /*45ae0*/  @!P3 IADD3 R6, P4, R4, UR46, RZ ;  /* 0x0000002e0406bc10 */ /* 0x000fe2000ff9e0ff */
[----:B------:R-:W-:Y:S01]  /*45af0*/  @!P3 IMAD R11, R11, R16, RZ ;  /* 0x000000100b0bb224 */ /* 0x000fe200078e02ff */
[----:B------:R-:W-:Y:S02]  /*45b00*/  ISETP.LT.OR P5, PT, R0, 0x149, !P6 ;  /* 0x000001490000780c */ /* 0x000fe400077a1670 */
[----:B------:R-:W-:-:S02]  /*45b10*/  @!P3 IADD3.X R7, R5, UR45, RZ, P4, !PT ;  /* 0x0000002d0507bc10 */ /* 0x000fc4000a7fe4ff */
[----:B------:R-:W-:-:S03]  /*45b20*/  ISETP.LT.OR P4, PT, R0, 0x14a, !P6 ;  /* 0x0000014a0000780c */ /* 0x000fc60007781670 */
[----:B------:R0:W-:Y:S01]  /*45b30*/  @!P3 STG.E.U8 desc[UR36][R6.64+0x141], R11 ;  /* 0x0001410b0600b986 */ /* 0x0001e2000c101124 */
[----:B------:R-:W-:-:S05]  /*45b40*/  ISETP.LT.OR P3, PT, R0, 0x149, !P2 ;  /* 0x000001490000780c */ /* 0x000fca0005761670 */
[----:B-----5:R-:W-:-:S04]  /*45b50*/  @!P5 IMAD R15, R15, R16, RZ ;  /* 0x000000100f0fd224 */ /* 0x020fc800078e02ff */
[----:B------:R-:W-:Y:S01]  /*45b60*/  @!P4 IMAD R19, R19, R16, RZ ;  /* 0x000000101313c224 */ /* 0x000fe200078e02ff */
[----:B------:R1:W-:Y:S01]  /*45b70*/  @!P5 STG.E.U8 desc[UR36][R4.64+0x148], R15 ;  /* 0x0001480f0400d986 */ /* 0x0003e2000c101124 */
[----:B------:R-:W-:-:S03]  /*45b80*/  ISETP.LT.OR P5, PT, R0, 0x14a, !P2 ;  /* 0x0000014a0000780c */ /* 0x000fc600057a1670 */
[----:B------:R3:W-:Y:S01]  /*45b90*/  @!P4 STG.E.U8 desc[UR36][R4.64+0x149], R19 ;  /* 0x000149130400c986 */ /* 0x0007e2000c101124 */
[----:B0-----:R-:W-:-:S04]  /*45ba0*/  @!P3 IADD3 R6, P4, R4, UR46, RZ ;  /* 0x0000002e0406bc10 */ /* 0x001fc8000ff9e0ff */
[----:B------:R-:W-:-:S05]  /*45bb0*/  @!P3 IADD3.X R7, R5, UR45, RZ, P4, !PT ;  /* 0x0000002d0507bc10 */ /* 0x000fca000a7fe4ff */
[----:B------:R-:W-:Y:S01]  /*45bc0*/  @!P5 IADD3 R8, P4, R4, UR46, RZ ;  /* 0x0000002e0408dc10 */ /* 0x000fe2000ff9e0ff */
[-C--:B------:R-:W-:Y:S02]  /*45bd0*/  @!P5 IMAD R11, R10, R16.reuse, RZ ;  /* 0x000000100a0bd224 */ /* 0x080fe400078e02ff */
[----:B--2---:R-:W-:-:S05]  /*45be0*/  @!P3 IMAD R3, R9, R16, RZ ;  /* 0x000000100903b224 */ /* 0x004fca00078e02ff */
[----:B------:R0:W-:Y:S01]  /*45bf0*/  @!P3 STG.E.U8 desc[UR36][R6.64+0x148], R3 ;  /* 0x000148030600b986 */ /* 0x0001e2000c101124 */
[C---:B------:R-:W-:Y:S02]  /*45c00*/  ISETP.LT.OR P3, PT, R0.reuse, 0x151, !P6 ;  /* 0x000001510000780c */ /* 0x040fe40007761670 */
[----:B------:R-:W-:Y:S02]  /*45c10*/  @!P5 IADD3.X R9, R5, UR45, RZ, P4, !PT ;  /* 0x0000002d0509dc10 */ /* 0x000fe4000a7fe4ff */
[----:B------:R-:W-:-:S03]  /*45c20*/  ISETP.LT.OR P4, PT, R0, 0x152, !P6 ;  /* 0x000001520000780c */ /* 0x000fc60007781670 */
[----:B------:R2:W-:Y:S01]  /*45c30*/  @!P5 STG.E.U8 desc[UR36][R8.64+0x149], R11 ;  /* 0x0001490b0800d986 */ /* 0x0005e2000c101124 */
[----:B------:R-:W-:-:S05]  /*45c40*/  ISETP.LT.OR P5, PT, R0, 0x151, !P2 ;  /* 0x000001510000780c */ /* 0x000fca00057a1670 */
[----:B-1----:R-:W-:-:S05]  /*45c50*/  @!P3 IMAD R15, R14, R16, RZ ;  /* 0x000000100e0fb224 */ /* 0x002fca00078e02ff */
[----:B------:R1:W-:Y:S01]  /*45c60*/  @!P3 STG.E.U8 desc[UR36][R4.64+0x150], R15 ;  /* 0x0001500f0400b986 */ /* 0x0003e2000c101124 */
[----:B------:R-:W-:Y:S01]  /*45c70*/  ISETP.LT.OR P3, PT, R0, 0x152, !P2 ;  /* 0x000001520000780c */ /* 0x000fe20005761670 */
[----:B---3--:R-:W-:-:S05]  /*45c80*/  @!P4 IMAD R19, R20, R16, RZ ;  /* 0x000000101413c224 */ /* 0x008fca00078e02ff */
[----:B------:R3:W-:Y:S01]  /*45c90*/  @!P4 STG.E.U8 desc[UR36][R4.64+0x151], R19 ;  /* 0x000151130400c986 */ /* 0x0007e2000c101124 */
[----:B0-----:R-:W-:Y:S01]  /*45ca0*/  @!P5 IADD3 R6, P4, R4, UR46, RZ ;  /* 0x0000002e0406dc10 */ /* 0x001fe2000ff9e0ff */
[----:B------:R-:W-:-:S03]  /*45cb0*/  @!P5 IMAD R3, R21, R16, RZ ;  /* 0x000000101503d224 */ /* 0x000fc600078e02ff */
[C---:B------:R-:W-:Y:S02]  /*45cc0*/  @!P5 IADD3.X R7, R5.reuse, UR45, RZ, P4, !PT ;  /* 0x0000002d0507dc10 */ /* 0x040fe4000a7fe4ff */
[----:B--2---:R-:W-:Y:S01]  /*45cd0*/  @!P3 IADD3 R8, P4, R4, UR46, RZ ;  /* 0x0000002e0408bc10 */ /* 0x004fe2000ff9e0ff */
[----:B------:R-:W-:Y:S02]  /*45ce0*/  @!P3 IMAD R11, R22, R16, RZ ;  /* 0x00000010160bb224 */ /* 0x000fe400078e02ff */
[----:B------:R0:W-:Y:S01]  /*45cf0*/  @!P5 STG.E.U8 desc[UR36][R6.64+0x150], R3 ;  /* 0x000150030600d986 */ /* 0x0001e2000c101124 */
[----:B------:R-:W-:Y:S02]  /*45d00*/  @!P3 IADD3.X R9, R5, UR45, RZ, P4, !PT ;  /* 0x0000002d0509bc10 */ /* 0x000fe4000a7fe4ff */
[C---:B------:R-:W-:Y:S02]  /*45d10*/  ISETP.LT.OR P5, PT, R0.reuse, 0x159, !P6 ;  /* 0x000001590000780c */ /* 0x040fe400077a1670 */
[C---:B------:R-:W-:Y:S01]  /*45d20*/  ISETP.LT.OR P4, PT, R0.reuse, 0x15a, !P6 ;  /* 0x0000015a0000780c */ /* 0x040fe20007781670 */
[----:B------:R2:W-:Y:S01]  /*45d30*/  @!P3 STG.E.U8 desc[UR36][R8.64+0x151], R11 ;  /* 0x0001510b0800b986 */ /* 0x0005e2000c101124 */
[----:B------:R-:W-:-:S09]  /*45d40*/  ISETP.LT.OR P3, PT, R0, 0x159, !P2 ;  /* 0x000001590000780c */ /* 0x000fd20005761670 */
[-C--:B-1----:R-:W-:Y:S02]  /*45d50*/  @!P5 IMAD R15, R23, R16.reuse, RZ ;  /* 0x00000010170fd224 */ /* 0x082fe400078e02ff */
[----:B---3--:R-:W-:-:S03]  /*45d60*/  @!P4 IMAD R19, R235, R16, RZ ;  /* 0x00000010eb13c224 */ /* 0x008fc600078e02ff */
[----:B------:R1:W-:Y:S01]  /*45d70*/  @!P5 STG.E.U8 desc[UR36][R4.64+0x158], R15 ;  /* 0x0001580f0400d986 */ /* 0x0003e2000c101124 */
[----:B------:R-:W-:-:S03]  /*45d80*/  ISETP.LT.OR P5, PT, R0, 0x15a, !P2 ;  /* 0x0000015a0000780c */ /* 0x000fc600057a1670 */
[----:B------:R3:W-:Y:S01]  /*45d90*/  @!P4 STG.E.U8 desc[UR36][R4.64+0x159], R19 ;  /* 0x000159130400c986 */ /* 0x0007e2000c101124 */
[----:B0-----:R-:W-:Y:S01]  /*45da0*/  @!P3 IADD3 R6, P4, R4, UR46, RZ ;  /* 0x0000002e0406bc10 */ /* 0x001fe2000ff9e0ff */
[----:B------:R-:W-:-:S03]  /*45db0*/  @!P3 IMAD R3, R234, R16, RZ ;  /* 0x00000010ea03b224 */ /* 0x000fc600078e02ff */
[----:B------:R-:W-:-:S05]  /*45dc0*/  @!P3 IADD3.X R7, R5, UR45, RZ, P4, !PT ;  /* 0x0000002d0507bc10 */ /* 0x000fca000a7fe4ff */
[----:B------:R0:W-:Y:S01]  /*45dd0*/  @!P3 STG.E.U8 desc[UR36][R6.64+0x158], R3 ;  /* 0x000158030600b986 */ /* 0x0001e2000c101124 */
[----:B------:R-:W-:Y:S02]  /*45de0*/  ISETP.LT.OR P3, PT, R0, 0x161, !P6 ;  /* 0x000001610000780c */ /* 0x000fe40007761670 */
[----:B--2---:R-:W-:Y:S01]  /*45df0*/  @!P5 IADD3 R8, P4, R4, UR46, RZ ;  /* 0x0000002e0408dc10 */ /* 0x004fe2000ff9e0ff */
[----:B-1----:R-:W-:-:S03]  /*45e00*/  @!P5 IMAD R15, R233, R16, RZ ;  /* 0x00000010e90fd224 */ /* 0x002fc600078e02ff */
[----:B------:R-:W-:Y:S02]  /*45e10*/  @!P5 IADD3.X R9, R5, UR45, RZ, P4, !PT ;  /* 0x0000002d0509dc10 */ /* 0x000fe4000a7fe4ff */
[----:B------:R-:W-:-:S03]  /*45e20*/  ISETP.LT.OR P4, PT, R0, 0x162, !P6 ;  /* 0x000001620000780c */ /* 0x000fc60007781670 */
[----:B------:R1:W-:Y:S01]  /*45e30*/  @!P5 STG.E.U8 desc[UR36][R8.64+0x159], R15 ;  /* 0x0001590f0800d986 */ /* 0x0003e2000c101124 */
[----:B------:R-:W-:Y:S01]  /*45e40*/  ISETP.LT.OR P5, PT, R0, 0x161, !P2 ;  /* 0x000001610000780c */ /* 0x000fe200057a1670 */
[----:B---3--:R-:W-:-:S05]  /*45e50*/  @!P3 IMAD R19, R232, R16, RZ ;  /* 0x00000010e813b224 */ /* 0x008fca00078e02ff */
[----:B------:R2:W-:Y:S01]  /*45e60*/  @!P3 STG.E.U8 desc[UR36][R4.64+0x160], R19 ;  /* 0x000160130400b986 */ /* 0x0005e2000c101124 */
[----:B------:R-:W-:Y:S02]  /*45e70*/  ISETP.LT.OR P3, PT, R0, 0x162, !P2 ;  /* 0x000001620000780c */ /* 0x000fe40005761670 */
[----:B------:R-:W-:-:S05]  /*45e80*/  @!P4 IMAD R21, R231, R16, RZ ;  /* 0x00000010e715c224 */ /* 0x000fca00078e02ff */
[----:B------:R3:W-:Y:S01]  /*45e90*/  @!P4 STG.E.U8 desc[UR36][R4.64+0x161], R21 ;  /* 0x000161150400c986 */ /* 0x0007e2000c101124 */
[----:B------:R-:W-:Y:S01]  /*45ea0*/  @!P5 IADD3 R10, P4, R4, UR46, RZ ;  /* 0x0000002e040adc10 */ /* 0x000fe2000ff9e0ff */
[----:B0-----:R-:W-:-:S03]  /*45eb0*/  @!P5 IMAD R3, R230, R16, RZ ;  /* 0x00000010e603d224 */ /* 0x001fc600078e02ff */
[----:B------:R-:W-:Y:S02]  /*45ec0*/  @!P5 IADD3.X R11, R5, UR45, RZ, P4, !PT ;  /* 0x0000002d050bdc10 */ /* 0x000fe4000a7fe4ff */
[----:B------:R-:W-:Y:S01]  /*45ed0*/  @!P3 IADD3 R6, P4, R4, UR46, RZ ;  /* 0x0000002e0406bc10 */ /* 0x000fe2000ff9e0ff */
[----:B-1----:R-:W-:Y:S02]  /*45ee0*/  @!P3 IMAD R15, R229, R16, RZ ;  /* 0x00000010e50fb224 */ /* 0x002fe400078e02ff */
[----:B------:R0:W-:Y:S01]  /*45ef0*/  @!P5 STG.E.U8 desc[UR36][R10.64+0x160], R3 ;  /* 0x000160030a00d986 */ /* 0x0001e2000c101124 */
[----:B------:R-:W-:Y:S02]  /*45f00*/  @!P3 IADD3.X R7, R5, UR45, RZ, P4, !PT ;  /* 0x0000002d0507bc10 */ /* 0x000fe4000a7fe4ff */
[C---:B------:R-:W-:Y:S02]  /*45f10*/  ISETP.LT.OR P5, PT, R0.reuse, 0x169, !P6 ;  /* 0x000001690000780c */ /* 0x040fe400077a1670 */
[C---:B------:R-:W-:Y:S01]  /*45f20*/  ISETP.LT.OR P4, PT, R0.reuse, 0x16a, !P6 ;  /* 0x0000016a0000780c */ /* 0x040fe20007781670 */
[----:B------:R1:W-:Y:S01]  /*45f30*/  @!P3 STG.E.U8 desc[UR36][R6.64+0x161], R15 ;  /* 0x0001610f0600b986 */ /* 0x0003e2000c101124 */
[----:B------:R-:W-:-:S09]  /*45f40*/  ISETP.LT.OR P3, PT, R0, 0x169, !P2 ;  /* 0x000001690000780c */ /* 0x000fd20005761670 */
[-C--:B--2---:R-:W-:Y:S02]  /*45f50*/  @!P5 IMAD R19, R228, R16.reuse, RZ ;  /* 0x00000010e413d224 */ /* 0x084fe400078e02ff */
[----:B---3--:R-:W-:-:S03]  /*45f60*/  @!P4 IMAD R21, R227, R16, RZ ;  /* 0x00000010e315c224 */ /* 0x008fc600078e02ff */
[----:B------:R2:W-:Y:S01]  /*45f70*/  @!P5 STG.E.U8 desc[UR36][R4.64+0x168], R19 ;  /* 0x000168130400d986 */ /* 0x0005e2000c101124 */
[----:B------:R-:W-:-:S03]  /*45f80*/  ISETP.LT.OR P5, PT, R0, 0x16a, !P2 ;  /* 0x0000016a0000780c */ /* 0x000fc600057a1670 */
[----:B------:R3:W-:Y:S01]  /*45f90*/  @!P4 STG.E.U8 desc[UR36][R4.64+0x169], R21 ;  /* 0x000169150400c986 */ /* 0x0007e2000c101124 */
[----:B------:R-:W-:Y:S01]  /*45fa0*/  @!P3 IADD3 R8, P4, R4, UR46, RZ ;  /* 0x0000002e0408bc10 */ /* 0x000fe2000ff9e0ff */
[----:B0-----:R-:W-:-:S03]  /*45fb0*/  @!P3 IMAD R3, R226, R16, RZ ;  /* 0x00000010e203b224 */ /* 0x001fc600078e02ff */
[----:B------:R-:W-:-:S05]  /*45fc0*/  @!P3 IADD3.X R9, R5, UR45, RZ, P4, !PT ;  /* 0x0000002d0509bc10 */ /* 0x000fca000a7fe4ff */
[----:B------:R0:W-:Y:S01]  /*45fd0*/  @!P3 STG.E.U8 desc[UR36][R8.64+0x168], R3 ;  /* 0x000168030800b986 */ /* 0x0001e2000c101124 */
[----:B------:R-:W-:Y:S02]  /*45fe0*/  ISETP.LT.OR P3, PT, R0, 0x171, !P6 ;  /* 0x000001710000780c */ /* 0x000fe40007761670 */
[----:B------:R-:W-:Y:S01]  /*45ff0*/  @!P5 IADD3 R10, P4, R4, UR46, RZ ;  /* 0x0000002e040adc10 */ /* 0x000fe2000ff9e0ff */
[----:B-1----:R-:W-:-:S03]  /*46000*/  @!P5 IMAD R15, R225, R16, RZ ;  /* 0x00000010e10fd224 */ /* 0x002fc600078e02ff */
[----:B------:R-:W-:Y:S02]  /*46010*/  @!P5 IADD3.X R11, R5, UR45, RZ, P4, !PT ;  /* 0x0000002d050bdc10 */ /* 0x000fe4000a7fe4ff */
[----:B------:R-:W-:-:S03]  /*46020*/  ISETP.LT.OR P4, PT, R0, 0x172, !P6 ;  /* 0x000001720000780c */ /* 0x000fc60007781670 */
[----:B------:R1:W-:Y:S01]  /*46030*/  @!P5 STG.E.U8 desc[UR36][R10.64+0x169], R15 ;  /* 0x0001690f0a00d986 */ /* 0x0003e2000c101124 */
[----:B------:R-:W-:Y:S01]  /*46040*/  ISETP.LT.OR P5, PT, R0, 0x171, !P2 ;  /* 0x000001710000780c */ /* 0x000fe200057a1670 */
[----:B--2---:R-:W-:-:S05]  /*46050*/  @!P3 IMAD R19, R224, R16, RZ ;  /* 0x00000010e013b224 */ /* 0x004fca00078e02ff */
[----:B------:R2:W-:Y:S01]  /*46060*/  @!P3 STG.E.U8 desc[UR36][R4.64+0x170], R19 ;  /* 0x000170130400b986 */ /* 0x0005e2000c101124 */
[----:B------:R-:W-:Y:S02]  /*46070*/  ISETP.LT.OR P3, PT, R0, 0x172, !P2 ;  /* 0x000001720000780c */ /* 0x000fe40005761670 */
[----:B---3--:R-:W-:-:S05]  /*46080*/  @!P4 IMAD R21, R223, R16, RZ ;  /* 0x00000010df15c224 */ /* 0x008fca00078e02ff */
        /* <DEDUP_REMOVED lines=33> */
[----:B0-----:R-:W-:Y:S01]  /*462a0*/  @!P5 IADD3 R6, P4, R4, UR46, RZ ;  /* 0x0000002e0406dc10 */ /* 0x001fe2000ff9e0ff */
[----:B------:R-:W-:-:S03]  /*462b0*/  @!P5 IMAD R3, R214, R16, RZ ;  /* 0x00000010d603d224 */ /* 0x000fc600078e02ff */
        /* <DEDUP_REMOVED lines=218> */
[----:B------:R-:W-:Y:S01]  /*47060*/  @!P3 STG.E.U8 desc[UR36][R4.64+0x1f0], R19 ;  /* 0x0001f0130400b986 */ /* 0x000fe2000c101124 */
[----:B------:R-:W-:Y:S02]  /*47070*/  ISETP.LT.OR P3, PT, R0, 0x1f2, !P2 ;  /* 0x000001f20000780c */ /* 0x000fe40005761670 */
[----:B---3--:R-:W-:-:S05]  /*47080*/  @!P4 IMAD R21, R158, R16, RZ ;  /* 0x000000109e15c224 */ /* 0x008fca00078e02ff */
[----:B------:R2:W-:Y:S01]  /*47090*/  @!P4 STG.E.U8 desc[UR36][R4.64+0x1f1], R21 ;  /* 0x0001f1150400c986 */ /* 0x0005e2000c101124 */
[----:B0-----:R-:W-:Y:S01]  /*470a0*/  @!P5 IADD3 R6, P4, R4, UR46, RZ ;  /* 0x0000002e0406dc10 */ /* 0x001fe2000ff9e0ff */
[----:B------:R-:W-:-:S03]  /*470b0*/  @!P5 IMAD R3, R157, R16, RZ ;  /* 0x000000109d03d224 */ /* 0x000fc600078e02ff */
[----:B------:R-:W-:Y:S02]  /*470c0*/  @!P5 IADD3.X R7, R5, UR45, RZ, P4, !PT ;  /* 0x0000002d0507dc10 */ /* 0x000fe4000a7fe4ff */
[----:B------:R-:W-:-:S04]  /*470d0*/  @!P3 IADD3 R8, P4, R4, UR46, RZ ;  /* 0x0000002e0408bc10 */ /* 0x000fc8000ff9e0ff */
[----:B------:R-:W-:Y:S02]  /*470e0*/  @!P3 IADD3.X R9, R5, UR45, RZ, P4, !PT ;  /* 0x0000002d0509bc10 */ /* 0x000fe4000a7fe4ff */
[C---:B------:R-:W-:Y:S01]  /*470f0*/  ISETP.LT.OR P4, PT, R0.reuse, 0x1f9, !P2 ;  /* 0x000001f90000780c */ /* 0x040fe20005781670 */
[----:B------:R0:W-:Y:S01]  /*47100*/  @!P5 STG.E.U8 desc[UR36][R6.64+0x1f0], R3 ;  /* 0x0001f0030600d986 */ /* 0x0001e2000c101124 */
[C---:B------:R-:W-:Y:S02]  /*47110*/  ISETP.LT.OR P5, PT, R0.reuse, 0x1f9, !P6 ;  /* 0x000001f90000780c */ /* 0x040fe400077a1670 */
[----:B------:R-:W-:Y:S01]  /*47120*/  ISETP.LT.OR P6, PT, R0, 0x1fa, !P6 ;  /* 0x000001fa0000780c */ /* 0x000fe200077c1670 */
[----:B-1----:R-:W-:Y:S01]  /*47130*/  @!P3 IMAD R15, R156, R16, RZ ;  /* 0x000000109c0fb224 */ /* 0x002fe200078e02ff */
[----:B------:R-:W-:Y:S02]  /*47140*/  ISETP.LT.OR P2, PT, R0, 0x1fa, !P2 ;  /* 0x000001fa0000780c */ /* 0x000fe40005741670 */
[----:B------:R-:W-:-:S02]  /*47150*/  LOP3.LUT P1, RZ, R18, 0x40, RZ, 0xc0, !PT ;  /* 0x0000004012ff7812 */ /* 0x000fc4000782c0ff */
[----:B------:R1:W-:Y:S03]  /*47160*/  @!P3 STG.E.U8 desc[UR36][R8.64+0x1f1], R15 ;  /* 0x0001f10f0800b986 */ /* 0x0003e6000c101124 */
[----:B------:R-:W-:Y:S01]  /*47170*/  @!P4 IADD3 R10, P3, R4, UR46, RZ ;  /* 0x0000002e040acc10 */ /* 0x000fe2000ff7e0ff */
[-C--:B--2---:R-:W-:Y:S02]  /*47180*/  @!P4 IMAD R21, R153, R16.reuse, RZ ;  /* 0x000000109915c224 */ /* 0x084fe400078e02ff */
[-C--:B------:R-:W-:Y:S01]  /*47190*/  @!P5 IMAD R19, R155, R16.reuse, RZ ;  /* 0x000000109b13d224 */ /* 0x080fe200078e02ff */
[----:B------:R-:W-:Y:S01]  /*471a0*/  @!P4 IADD3.X R11, R5, UR45, RZ, P3, !PT ;  /* 0x0000002d050bcc10 */ /* 0x000fe20009ffe4ff */
[----:B0-----:R-:W-:Y:S01]  /*471b0*/  @!P6 IMAD R3, R154, R16, RZ ;  /* 0x000000109a03e224 */ /* 0x001fe200078e02ff */
[----:B------:R-:W-:Y:S02]  /*471c0*/  ISETP.LT.OR P3, PT, R0, 0x101, !P1 ;  /* 0x000001010000780c */ /* 0x000fe40004f61670 */
[----:B------:R-:W-:Y:S04]  /*471d0*/  @!P5 STG.E.U8 desc[UR36][R4.64+0x1f8], R19 ;  /* 0x0001f8130400d986 */ /* 0x000fe8000c101124 */
[----:B------:R0:W-:Y:S01]  /*471e0*/  @!P6 STG.E.U8 desc[UR36][R4.64+0x1f9], R3 ;  /* 0x0001f9030400e986 */ /* 0x0001e2000c101124 */
[----:B------:R-:W-:-:S03]  /*471f0*/  @!P2 IADD3 R6, P5, R4, UR46, RZ ;  /* 0x0000002e0406ac10 */ /* 0x000fc6000ffbe0ff */
[----:B------:R-:W-:Y:S01]  /*47200*/  @!P4 STG.E.U8 desc[UR36][R10.64+0x1f8], R21 ;  /* 0x0001f8150a00c986 */ /* 0x000fe2000c101124 */
[C---:B------:R-:W-:Y:S02]  /*47210*/  ISETP.LT.OR P4, PT, R0.reuse, 0x101, !P0 ;  /* 0x000001010000780c */ /* 0x040fe40004781670 */
[----:B------:R-:W-:Y:S01]  /*47220*/  ISETP.LT.OR P6, PT, R0, 0x102, !P1 ;  /* 0x000001020000780c */ /* 0x000fe20004fc1670 */
[-C--:B-1----:R-:W-:Y:S01]  /*47230*/  @!P2 IMAD R9, R152, R16.reuse, RZ ;  /* 0x000000109809a224 */ /* 0x082fe200078e02ff */
[----:B------:R-:W-:Y:S01]  /*47240*/  @!P2 IADD3.X R7, R5, UR45, RZ, P5, !PT ;  /* 0x0000002d0507ac10 */ /* 0x000fe2000affe4ff */
[----:B------:R-:W-:Y:S02]  /*47250*/  VIADD R13, R13, UR4 ;  /* 0x000000040d0d7c36 */ /* 0x000fe40008000000 */
[-C--:B------:R-:W-:Y:S01]  /*47260*/  @!P3 IMAD R15, R24, R16.reuse, RZ ;  /* 0x00000010180fb224 */ /* 0x080fe200078e02ff */
[----:B------:R-:W-:Y:S01]  /*47270*/  ISETP.LT.OR P5, PT, R0, 0x102, !P0 ;  /* 0x000001020000780c */ /* 0x000fe200047a1670 */
[----:B------:R1:W-:Y:S04]  /*47280*/  @!P2 STG.E.U8 desc[UR36][R6.64+0x1f9], R9 ;  /* 0x0001f9090600a986 */ /* 0x0003e8000c101124 */
[----:B------:R2:W-:Y:S01]  /*47290*/  @!P3 STG.E.U8 desc[UR36][R12.64+0x100], R15 ;  /* 0x0001000f0c00b986 */ /* 0x0005e2000c101124 */
[----:B0-----:R-:W-:Y:S01]  /*472a0*/  @!P4 IADD3 R4, P3, R12, UR46, RZ ;  /* 0x0000002e0c04cc10 */ /* 0x001fe2000ff7e0ff */
[-C--:B------:R-:W-:Y:S01]  /*472b0*/  @!P6 IMAD R25, R25, R16.reuse, RZ ;  /* 0x000000101919e224 */ /* 0x080fe200078e02ff */
[----:B------:R-:W-:Y:S01]  /*472c0*/  ISETP.LT.OR P2, PT, R0, 0x109, !P1 ;  /* 0x000001090000780c */ /* 0x000fe20004f41670 */
[----:B------:R-:W-:Y:S01]  /*472d0*/  @!P4 IMAD R3, R26, R16, RZ ;  /* 0x000000101a03c224 */ /* 0x000fe200078e02ff */
[----:B------:R-:W-:Y:S01]  /*472e0*/  @!P4 IADD3.X R5, R13, UR45, RZ, P3, !PT ;  /* 0x0000002d0d05cc10 */ /* 0x000fe20009ffe4ff */
[----:B-1----:R-:W-:-:S02]  /*472f0*/  @!P6 IMAD.MOV.U32 R6, RZ, RZ, R12 ;  /* 0x000000ffff06e224 */ /* 0x002fc400078e000c */
[----:B------:R-:W-:Y:S01]  /*47300*/  @!P6 IMAD.MOV.U32 R7, RZ, RZ, R13 ;  /* 0x000000ffff07e224 */ /* 0x000fe200078e000d */
[----:B------:R-:W-:-:S04]  /*47310*/  ISETP.LT.OR P3, PT, R0, 0x109, !P0 ;  /* 0x000001090000780c */ /* 0x000fc80004761670 */
[----:B------:R-:W-:Y:S01]  /*47320*/  @!P6 STG.E.U8 desc[UR36][R6.64+0x101], R25 ;  /* 0x000101190600e986 */ /* 0x000fe2000c101124 */
[----:B------:R-:W-:-:S03]  /*47330*/  @!P5 IADD3 R8, P6, R12, UR46, RZ ;  /* 0x0000002e0c08dc10 */ /* 0x000fc6000ffde0ff */
[----:B------:R0:W-:Y:S01]  /*47340*/  @!P4 STG.E.U8 desc[UR36][R4.64+0x100], R3 ;  /* 0x000100030400c986 */ /* 0x0001e2000c101124 */
[----:B------:R-:W-:Y:S01]  /*47350*/  ISETP.LT.OR P4, PT, R0, 0x10a, !P1 ;  /* 0x0000010a0000780c */ /* 0x000fe20004f81670 */
[-C--:B------:R-:W-:Y:S01]  /*47360*/  @!P5 IMAD R27, R27, R16.reuse, RZ ;  /* 0x000000101b1bd224 */ /* 0x080fe200078e02ff */
[----:B------:R-:W-:Y:S01]  /*47370*/  @!P5 IADD3.X R9, R13, UR45, RZ, P6, !PT ;  /* 0x0000002d0d09dc10 */ /* 0x000fe2000b7fe4ff */
[----:B--2---:R-:W-:Y:S01]  /*47380*/  @!P2 IMAD R15, R28, R16, RZ ;  /* 0x000000101c0fa224 */ /* 0x004fe200078e02ff */
[----:B------:R-:W-:-:S03]  /*47390*/  @!P3 IADD3 R10, P6, R12, UR46, RZ ;  /* 0x0000002e0c0abc10 */ /* 0x000fc6000ffde0ff */
[----:B------:R-:W-:Y:S01]  /*473a0*/  @!P5 STG.E.U8 desc[UR36][R8.64+0x101], R27 ;  /* 0x0001011b0800d986 */ /* 0x000fe2000c101124 */
[----:B------:R-:W-:Y:S01]  /*473b0*/  ISETP.LT.OR P5, PT, R0, 0x10a, !P0 ;  /* 0x0000010a0000780c */ /* 0x000fe200047a1670 */
[----:B0-----:R-:W-:Y:S02]  /*473c0*/  @!P2 IMAD.MOV.U32 R4, RZ, RZ, R12 ;  /* 0x000000ffff04a224 */ /* 0x001fe400078e000c */
[----:B------:R-:W-:Y:S01]  /*473d0*/  @!P2 IMAD.MOV.U32 R5, RZ, RZ, R13 ;  /* 0x000000ffff05a224 */ /* 0x000fe200078e000d */
[----:B------:R-:W-:Y:S01]  /*473e0*/  @!P3 IADD3.X R11, R13, UR45, RZ, P6, !PT ;  /* 0x0000002d0d0bbc10 */ /* 0x000fe2000b7fe4ff */
[----:B------:R-:W-:-:S03]  /*473f0*/  @!P4 IMAD R29, R29, R16, RZ ;  /* 0x000000101d1dc224 */ /* 0x000fc600078e02ff */
[----:B------:R0:W-:Y:S01]  /*47400*/  @!P2 STG.E.U8 desc[UR36][R4.64+0x108], R15 ;  /* 0x0001080f0400a986 */ /* 0x0001e2000c101124 */
[----:B------:R-:W-:Y:S01]  /*47410*/  @!P3 IMAD R3, R30, R16, RZ ;  /* 0x000000101e03b224 */ /* 0x000fe200078e02ff */
[----:B------:R-:W-:Y:S01]  /*47420*/  ISETP.LT.OR P2, PT, R0, 0x111, !P1 ;  /* 0x000001110000780c */ /* 0x000fe20004f41670 */
[----:B0-----:R-:W-:Y:S02]  /*47430*/  @!P4 IMAD.MOV.U32 R4, RZ, RZ, R12 ;  /* 0x000000ffff04c224 */ /* 0x001fe400078e000c */
[----:B------:R-:W-:-:S05]  /*47440*/  @!P4 IMAD.MOV.U32 R5, RZ, RZ, R13 ;  /* 0x000000ffff05c224 */ /* 0x000fca00078e000d */
[----:B------:R0:W-:Y:S04]  /*47450*/  @!P4 STG.E.U8 desc[UR36][R4.64+0x109], R29 ;  /* 0x0001091d0400c986 */ /* 0x0001e8000c101124 */
[----:B------:R1:W-:Y:S01]  /*47460*/  @!P3 STG.E.U8 desc[UR36][R10.64+0x108], R3 ;  /* 0x000108030a00b986 */ /* 0x0003e2000c101124 */
[----:B------:R-:W-:Y:S02]  /*47470*/  ISETP.LT.OR P3, PT, R0, 0x111, !P0 ;  /* 0x000001110000780c */ /* 0x000fe40004761670 */
[----:B------:R-:W-:Y:S02]  /*47480*/  @!P5 IADD3 R6, P4, R12, UR46, RZ ;  /* 0x0000002e0c06dc10 */ /* 0x000fe4000ff9e0ff */
[----:B------:R-:W-:Y:S01]  /*47490*/  ISETP.LT.OR P6, PT, R0, 0x112, !P1 ;  /* 0x000001120000780c */ /* 0x000fe20004fc1670 */
[-C--:B------:R-:W-:Y:S01]  /*474a0*/  @!P5 IMAD R31, R31, R16.reuse, RZ ;  /* 0x000000101f1fd224 */ /* 0x080fe200078e02ff */
[----:B------:R-:W-:Y:S01]  /*474b0*/  @!P5 IADD3.X R7, R13, UR45, RZ, P4, !PT ;  /* 0x0000002d0d07dc10 */ /* 0x000fe2000a7fe4ff */
[----:B------:R-:W-:Y:S01]  /*474c0*/  @!P2 IMAD R15, R32, R16, RZ ;  /* 0x00000010200fa224 */ /* 0x000fe200078e02ff */
[----:B------:R-:W-:Y:S01]  /*474d0*/  ISETP.LT.OR P4, PT, R0, 0x112, !P0 ;  /* 0x000001120000780c */ /* 0x000fe20004781670 */
[----:B0-----:R-:W-:-:S02]  /*474e0*/  @!P2 IMAD.MOV.U32 R4, RZ, RZ, R12 ;  /* 0x000000ffff04a224 */ /* 0x001fc400078e000c */
[----:B------:R-:W-:Y:S01]  /*474f0*/  @!P2 IMAD.MOV.U32 R5, RZ, RZ, R13 ;  /* 0x000000ffff05a224 */ /* 0x000fe200078e000d */
[----:B------:R-:W-:Y:S01]  /*47500*/  @!P5 STG.E.U8 desc[UR36][R6.64+0x109], R31 ;  /* 0x0001091f0600d986 */ /* 0x000fe2000c101124 */
[----:B------:R-:W-:Y:S01]  /*47510*/  @!P3 IADD3 R8, P5, R12, UR46, RZ ;  /* 0x0000002e0c08bc10 */ /* 0x000fe2000ffbe0ff */
[-C--:B-1----:R-:W-:Y:S02]  /*47520*/  @!P3 IMAD R3, R34, R16.reuse, RZ ;  /* 0x000000102203b224 */ /* 0x082fe400078e02ff */
[----:B------:R0:W-:Y:S01]  /*47530*/  @!P2 STG.E.U8 desc[UR36][R4.64+0x110], R15 ;  /* 0x0001100f0400a986 */ /* 0x0001e2000c101124 */
[----:B------:R-:W-:Y:S01]  /*47540*/  @!P6 IMAD R33, R33, R16, RZ ;  /* 0x000000102121e224 */ /* 0x000fe200078e02ff */
[C---:B------:R-:W-:Y:S02]  /*47550*/  ISETP.LT.OR P2, PT, R0.reuse, 0x119, !P1 ;  /* 0x000001190000780c */ /* 0x040fe40004f41670 */
[----:B------:R-:W-:Y:S02]  /*47560*/  @!P3 IADD3.X R9, R13, UR45, RZ, P5, !PT ;  /* 0x0000002d0d09bc10 */ /* 0x000fe4000affe4ff */
[----:B------:R-:W-:Y:S01]  /*47570*/  ISETP.LT.OR P5, PT, R0, 0x119, !P0 ;  /* 0x000001190000780c */ /* 0x000fe200047a1670 */
[----:B0-----:R-:W-:-:S02]  /*47580*/  @!P6 IMAD.MOV.U32 R4, RZ, RZ, R12 ;  /* 0x000000ffff04e224 */ /* 0x001fc400078e000c */
[----:B------:R-:W-:-:S05]  /*47590*/  @!P6 IMAD.MOV.U32 R5, RZ, RZ, R13 ;  /* 0x000000ffff05e224 */ /* 0x000fca00078e000d */
[----:B------:R0:W-:Y:S01]  /*475a0*/  @!P6 STG.E.U8 desc[UR36][R4.64+0x111], R33 ;  /* 0x000111210400e986 */ /* 0x0001e2000c101124 */
[----:B------:R-:W-:-:S03]  /*475b0*/  @!P4 IADD3 R6, P6, R12, UR46, RZ ;  /* 0x0000002e0c06cc10 */ /* 0x000fc6000ffde0ff */
[----:B------:R1:W-:Y:S01]  /*475c0*/  @!P3 STG.E.U8 desc[UR36][R8.64+0x110], R3 ;  /* 0x000110030800b986 */ /* 0x0003e2000c101124 */
[----:B------:R-:W-:Y:S01]  /*475d0*/  ISETP.LT.OR P3, PT, R0, 0x11a, !P1 ;  /* 0x0000011a0000780c */ /* 0x000fe20004f61670 */
[-C--:B------:R-:W-:Y:S01]  /*475e0*/  @!P4 IMAD R35, R35, R16.reuse, RZ ;  /* 0x000000102323c224 */ /* 0x080fe200078e02ff */
[----:B------:R-:W-:Y:S01]  /*475f0*/  @!P4 IADD3.X R7, R13, UR45, RZ, P6, !PT ;  /* 0x0000002d0d07cc10 */ /* 0x000fe2000b7fe4ff */
[----:B------:R-:W-:Y:S02]  /*47600*/  @!P2 IMAD R15, R36, R16, RZ ;  /* 0x00000010240fa224 */ /* 0x000fe400078e02ff */
[----:B0-----:R-:W-:Y:S02]  /*47610*/  @!P2 IMAD.MOV.U32 R4, RZ, RZ, R12 ;  /* 0x000000ffff04a224 */ /* 0x001fe400078e000c */
[----:B------:R-:W-:Y:S01]  /*47620*/  @!P4 STG.E.U8 desc[UR36][R6.64+0x111], R35 ;  /* 0x000111230600c986 */ /* 0x000fe2000c101124 */
[----:B------:R-:W-:Y:S01]  /*47630*/  @!P2 IMAD.MOV.U32 R5, RZ, RZ, R13 ;  /* 0x000000ffff05a224 */ /* 0x000fe200078e000d */
[----:B------:R-:W-:-:S02]  /*47640*/  ISETP.LT.OR P4, PT, R0, 0x11a, !P0 ;  /* 0x0000011a0000780c */ /* 0x000fc40004781670 */
[----:B------:R-:W-:Y:S02]  /*47650*/  @!P5 IADD3 R10, P6, R12, UR46, RZ ;  /* 0x0000002e0c0adc10 */ /* 0x000fe4000ffde0ff */
[-C--:B------:R-:W-:Y:S01]  /*47660*/  @!P3 IMAD R37, R37, R16.reuse, RZ ;  /* 0x000000102525b224 */ /* 0x080fe200078e02ff */
[----:B------:R0:W-:Y:S01]  /*47670*/  @!P2 STG.E.U8 desc[UR36][R4.64+0x118], R15 ;  /* 0x0001180f0400a986 */ /* 0x0001e2000c101124 */
[----:B-1----:R-:W-:Y:S01]  /*47680*/  @!P5 IMAD R3, R38, R16, RZ ;  /* 0x000000102603d224 */ /* 0x002fe200078e02ff */
[----:B------:R-:W-:Y:S02]  /*47690*/  @!P5 IADD3.X R11, R13, UR45, RZ, P6, !PT ;  /* 0x0000002d0d0bdc10 */ /* 0x000fe4000b7fe4ff */
[C---:B------:R-:W-:Y:S01]  /*476a0*/  ISETP.LT.OR P2, PT, R0.reuse, 0x121, !P1 ;  /* 0x000001210000780c */ /* 0x040fe20004f41670 */
[----:B0-----:R-:W-:Y:S02]  /*476b0*/  @!P3 IMAD.MOV.U32 R4, RZ, RZ, R12 ;  /* 0x000000ffff04b224 */ /* 0x001fe400078e000c */
[----:B------:R-:W-:Y:S01]  /*476c0*/  @!P3 IMAD.MOV.U32 R5, RZ, RZ, R13 ;  /* 0x000000ffff05b224 */ /* 0x000fe200078e000d */
[----:B------:R-:W-:-:S04]  /*476d0*/  ISETP.LT.OR P6, PT, R0, 0x122, !P1 ;  /* 0x000001220000780c */ /* 0x000fc80004fc1670 */
[----:B------:R0:W-:Y:S01]  /*476e0*/  @!P3 STG.E.U8 desc[UR36][R4.64+0x119], R37 ;  /* 0x000119250400b986 */ /* 0x0001e2000c101124 */
[----:B------:R-:W-:-:S03]  /*476f0*/  ISETP.LT.OR P3, PT, R0, 0x121, !P0 ;  /* 0x000001210000780c */ /* 0x000fc60004761670 */
[----:B------:R1:W-:Y:S01]  /*47700*/  @!P5 STG.E.U8 desc[UR36][R10.64+0x118], R3 ;  /* 0x000118030a00d986 */ /* 0x0003e2000c101124 */
[----:B------:R-:W-:Y:S01]  /*47710*/  @!P4 IADD3 R6, P5, R12, UR46, RZ ;  /* 0x0000002e0c06cc10 */ /* 0x000fe2000ffbe0ff */
[----:B------:R-:W-:-:S03]  /*47720*/  @!P4 IMAD R39, R39, R16, RZ ;  /* 0x000000102727c224 */ /* 0x000fc600078e02ff */
[----:B------:R-:W-:Y:S01]  /*47730*/  @!P4 IADD3.X R7, R13, UR45, RZ, P5, !PT ;  /* 0x0000002d0d07cc10 */ /* 0x000fe2000affe4ff */
[-C--:B------:R-:W-:Y:S01]  /*47740*/  @!P2 IMAD R15, R40, R16.reuse, RZ ;  /* 0x00000010280fa224 */ /* 0x080fe200078e02ff */
[----:B------:R-:W-:Y:S01]  /*47750*/  ISETP.LT.OR P5, PT, R0, 0x122, !P0 ;  /* 0x000001220000780c */ /* 0x000fe200047a1670 */
[----:B0-----:R-:W-:Y:S02]  /*47760*/  @!P2 IMAD.MOV.U32 R4, RZ, RZ, R12 ;  /* 0x000000ffff04a224 */ /* 0x001fe400078e000c */
[----:B------:R-:W-:Y:S01]  /*47770*/  @!P2 IMAD.MOV.U32 R5, RZ, RZ, R13 ;  /* 0x000000ffff05a224 */ /* 0x000fe200078e000d */
[----:B------:R-:W-:Y:S01]  /*47780*/  @!P4 STG.E.U8 desc[UR36][R6.64+0x119], R39 ;  /* 0x000119270600c986 */ /* 0x000fe2000c101124 */
[----:B------:R-:W-:Y:S01]  /*47790*/  @!P3 IADD3 R8, P4, R12, UR46, RZ ;  /* 0x0000002e0c08bc10 */ /* 0x000fe2000ff9e0ff */
[-C--:B------:R-:W-:Y:S02]  /*477a0*/  @!P6 IMAD R41, R41, R16.reuse, RZ ;  /* 0x000000102929e224 */ /* 0x080fe400078e02ff */
[----:B------:R0:W-:Y:S01]  /*477b0*/  @!P2 STG.E.U8 desc[UR36][R4.64+0x120], R15 ;  /* 0x0001200f0400a986 */ /* 0x0001e2000c101124 */
[----:B------:R-:W-:Y:S01]  /*477c0*/  ISETP.LT.OR P2, PT, R0, 0x129, !P1 ;  /* 0x000001290000780c */ /* 0x000fe20004f41670 */
[----:B-1----:R-:W-:Y:S01]  /*477d0*/  @!P3 IMAD R3, R42, R16, RZ ;  /* 0x000000102a03b224 */ /* 0x002fe200078e02ff */
[----:B------:R-:W-:-:S02]  /*477e0*/  @!P3 IADD3.X R9, R13, UR45, RZ, P4, !PT ;  /* 0x0000002d0d09bc10 */ /* 0x000fc4000a7fe4ff */
[----:B------:R-:W-:Y:S01]  /*477f0*/  ISETP.LT.OR P4, PT, R0, 0x129, !P0 ;  /* 0x000001290000780c */ /* 0x000fe20004781670 */
[----:B0-----:R-:W-:Y:S02]  /*47800*/  @!P6 IMAD.MOV.U32 R4, RZ, RZ, R12 ;  /* 0x000000ffff04e224 */ /* 0x001fe400078e000c */
        /* <DEDUP_REMOVED lines=487> */
[-C--:B------:R-:W-:Y:S01]  /*49680*/  @!P2 IMAD R15, R140, R16.reuse, RZ ;  /* 0x000000108c0fa224 */ /* 0x080fe200078e02ff */
[C---:B------:R-:W-:Y:S01]  /*49690*/  ISETP.LT.OR P6, PT, R0.reuse, 0x1ea, !P0 ;  /* 0x000001ea0000780c */ /* 0x040fe200047c1670 */
[----:B0-----:R-:W-:Y:S02]  /*496a0*/  @!P2 IMAD.MOV.U32 R4, RZ, RZ, R12 ;  /* 0x000000ffff04a224 */ /* 0x001fe400078e000c */
[----:B------:R-:W-:Y:S01]  /*496b0*/  @!P2 IMAD.MOV.U32 R5, RZ, RZ, R13 ;  /* 0x000000ffff05a224 */ /* 0x000fe200078e000d */
[----:B------:R-:W-:Y:S01]  /*496c0*/  @!P5 STG.E.U8 desc[UR36][R6.64+0x1e1], R139 ;  /* 0x0001e18b0600d986 */ /* 0x000fe2000c101124 */
[----:B------:R-:W-:Y:S01]  /*496d0*/  ISETP.LT.OR P5, PT, R0, 0x1f1, !P1 ;  /* 0x000001f10000780c */ /* 0x000fe20004fa1670 */
[----:B------:R-:W-:-:S02]  /*496e0*/  @!P4 IMAD R141, R141, R16, RZ ;  /* 0x000000108d8dc224 */ /* 0x000fc400078e02ff */
[----:B------:R0:W-:Y:S01]  /*496f0*/  @!P2 STG.E.U8 desc[UR36][R4.64+0x1e8], R15 ;  /* 0x0001e80f0400a986 */ /* 0x0001e2000c101124 */
[----:B-1----:R-:W-:Y:S01]  /*49700*/  @!P3 IADD3 R8, P2, R12, UR46, RZ ;  /* 0x0000002e0c08bc10 */ /* 0x002fe2000ff5e0ff */
[----:B------:R-:W-:-:S03]  /*49710*/  @!P3 IMAD R3, R142, R16, RZ ;  /* 0x000000108e03b224 */ /* 0x000fc600078e02ff */
[----:B------:R-:W-:Y:S02]  /*49720*/  @!P3 IADD3.X R9, R13, UR45, RZ, P2, !PT ;  /* 0x0000002d0d09bc10 */ /* 0x000fe400097fe4ff */
[----:B------:R-:W-:Y:S01]  /*49730*/  ISETP.LT.OR P2, PT, R0, 0x1f2, !P1 ;  /* 0x000001f20000780c */ /* 0x000fe20004f41670 */
[----:B0-----:R-:W-:Y:S02]  /*49740*/  @!P4 IMAD.MOV.U32 R4, RZ, RZ, R12 ;  /* 0x000000ffff04c224 */ /* 0x001fe400078e000c */
[----:B------:R-:W-:-:S05]  /*49750*/  @!P4 IMAD.MOV.U32 R5, RZ, RZ, R13 ;  /* 0x000000ffff05c224 */ /* 0x000fca00078e000d */
[----:B------:R0:W-:Y:S01]  /*49760*/  @!P4 STG.E.U8 desc[UR36][R4.64+0x1e9], R141 ;  /* 0x0001e98d0400c986 */ /* 0x0001e2000c101124 */
[----:B------:R-:W-:Y:S01]  /*49770*/  @!P6 IADD3 R10, P4, R12, UR46, RZ ;  /* 0x0000002e0c0aec10 */ /* 0x000fe2000ff9e0ff */
[-C--:B------:R-:W-:Y:S02]  /*49780*/  @!P6 IMAD R143, R143, R16.reuse, RZ ;  /* 0x000000108f8fe224 */ /* 0x080fe400078e02ff */
[----:B------:R-:W-:Y:S01]  /*49790*/  @!P3 STG.E.U8 desc[UR36][R8.64+0x1e8], R3 ;  /* 0x0001e8030800b986 */ /* 0x000fe2000c101124 */
[----:B------:R-:W-:Y:S01]  /*497a0*/  @!P6 IADD3.X R11, R13, UR45, RZ, P4, !PT ;  /* 0x0000002d0d0bec10 */ /* 0x000fe2000a7fe4ff */
[-C--:B------:R-:W-:Y:S01]  /*497b0*/  @!P5 IMAD R15, R144, R16.reuse, RZ ;  /* 0x00000010900fd224 */ /* 0x080fe200078e02ff */
[----:B------:R-:W-:Y:S01]  /*497c0*/  ISETP.LT.OR P3, PT, R0, 0x1f1, !P0 ;  /* 0x000001f10000780c */ /* 0x000fe20004761670 */
[----:B0-----:R-:W-:Y:S02]  /*497d0*/  @!P5 IMAD.MOV.U32 R4, RZ, RZ, R12 ;  /* 0x000000ffff04d224 */ /* 0x001fe400078e000c */
[----:B------:R-:W-:Y:S01]  /*497e0*/  @!P5 IMAD.MOV.U32 R5, RZ, RZ, R13 ;  /* 0x000000ffff05d224 */ /* 0x000fe200078e000d */
[----:B------:R-:W-:Y:S01]  /*497f0*/  @!P6 STG.E.U8 desc[UR36][R10.64+0x1e9], R143 ;  /* 0x0001e98f0a00e986 */ /* 0x000fe2000c101124 */
[----:B------:R-:W-:-:S03]  /*49800*/  @!P2 IMAD R145, R145, R16, RZ ;  /* 0x000000109191a224 */ /* 0x000fc600078e02ff */
[----:B------:R0:W-:Y:S01]  /*49810*/  @!P5 STG.E.U8 desc[UR36][R4.64+0x1f0], R15 ;  /* 0x0001f00f0400d986 */ /* 0x0001e2000c101124 */
[C---:B------:R-:W-:Y:S02]  /*49820*/  ISETP.LT.OR P5, PT, R0.reuse, 0x1f2, !P0 ;  /* 0x000001f20000780c */ /* 0x040fe400047a1670 */
[C---:B------:R-:W-:Y:S02]  /*49830*/  ISETP.LT.OR P6, PT, R0.reuse, 0x1f9, !P0 ;  /* 0x000001f90000780c */ /* 0x040fe400047c1670 */
[C---:B------:R-:W-:Y:S02]  /*49840*/  ISETP.LT.OR P0, PT, R0.reuse, 0x1fa, !P0 ;  /* 0x000001fa0000780c */ /* 0x040fe40004701670 */
[C---:B------:R-:W-:Y:S01]  /*49850*/  ISETP.LT.OR P4, PT, R0.reuse, 0x1f9, !P1 ;  /* 0x000001f90000780c */ /* 0x040fe20004f81670 */
[----:B0-----:R-:W-:Y:S02]  /*49860*/  @!P2 IMAD.MOV.U32 R4, RZ, RZ, R12 ;  /* 0x000000ffff04a224 */ /* 0x001fe400078e000c */
[----:B------:R-:W-:Y:S01]  /*49870*/  @!P2 IMAD.MOV.U32 R5, RZ, RZ, R13 ;  /* 0x000000ffff05a224 */ /* 0x000fe200078e000d */
[----:B------:R-:W-:-:S04]  /*49880*/  ISETP.LT.OR P1, PT, R0, 0x1fa, !P1 ;  /* 0x000001fa0000780c */ /* 0x000fc80004f21670 */
[----:B------:R0:W-:Y:S01]  /*49890*/  @!P2 STG.E.U8 desc[UR36][R4.64+0x1f1], R145 ;  /* 0x0001f1910400a986 */ /* 0x0001e2000c101124 */
[----:B------:R-:W-:Y:S01]  /*498a0*/  @!P3 IADD3 R6, P2, R12, UR46, RZ ;  /* 0x0000002e0c06bc10 */ /* 0x000fe2000ff5e0ff */
[----:B------:R-:W-:-:S03]  /*498b0*/  @!P3 IMAD R3, R146, R16, RZ ;  /* 0x000000109203b224 */ /* 0x000fc600078e02ff */
[----:B------:R-:W-:Y:S02]  /*498c0*/  @!P3 IADD3.X R7, R13, UR45, RZ, P2, !PT ;  /* 0x0000002d0d07bc10 */ /* 0x000fe400097fe4ff */
[C---:B------:R-:W-:Y:S01]  /*498d0*/  @!P5 IADD3 R8, P2, R12.reuse, UR46, RZ ;  /* 0x0000002e0c08dc10 */ /* 0x040fe2000ff5e0ff */
[-C--:B------:R-:W-:Y:S02]  /*498e0*/  @!P5 IMAD R147, R147, R16.reuse, RZ ;  /* 0x000000109393d224 */ /* 0x080fe400078e02ff */
[----:B------:R1:W-:Y:S01]  /*498f0*/  @!P3 STG.E.U8 desc[UR36][R6.64+0x1f0], R3 ;  /* 0x0001f0030600b986 */ /* 0x0003e2000c101124 */
[----:B------:R-:W-:Y:S02]  /*49900*/  @!P6 IADD3 R10, P3, R12, UR46, RZ ;  /* 0x0000002e0c0aec10 */ /* 0x000fe4000ff7e0ff */
[----:B------:R-:W-:Y:S01]  /*49910*/  @!P5 IADD3.X R9, R13, UR45, RZ, P2, !PT ;  /* 0x0000002d0d09dc10 */ /* 0x000fe200097fe4ff */
[----:B------:R-:W-:Y:S01]  /*49920*/  @!P4 IMAD R19, R148, R16, RZ ;  /* 0x000000109413c224 */ /* 0x000fe200078e02ff */
[----:B------:R-:W-:Y:S01]  /*49930*/  @!P0 IADD3 R14, P2, R12, UR46, RZ ;  /* 0x0000002e0c0e8c10 */ /* 0x000fe2000ff5e0ff */
[----:B0-----:R-:W-:-:S02]  /*49940*/  @!P4 IMAD.MOV.U32 R4, RZ, RZ, R12 ;  /* 0x000000ffff04c224 */ /* 0x001fc400078e000c */
[----:B------:R-:W-:Y:S01]  /*49950*/  @!P4 IMAD.MOV.U32 R5, RZ, RZ, R13 ;  /* 0x000000ffff05c224 */ /* 0x000fe200078e000d */
[----:B------:R-:W-:Y:S01]  /*49960*/  @!P6 IADD3.X R11, R13, UR45, RZ, P3, !PT ;  /* 0x0000002d0d0bec10 */ /* 0x000fe20009ffe4ff */
[-C--:B------:R-:W-:Y:S01]  /*49970*/  @!P1 IMAD R149, R149, R16.reuse, RZ ;  /* 0x0000001095959224 */ /* 0x080fe200078e02ff */
[----:B------:R-:W-:Y:S01]  /*49980*/  @!P0 IADD3.X R15, R13, UR45, RZ, P2, !PT ;  /* 0x0000002d0d0f8c10 */ /* 0x000fe200097fe4ff */
[-C--:B------:R-:W-:Y:S01]  /*49990*/  @!P6 IMAD R21, R150, R16.reuse, RZ ;  /* 0x000000109615e224 */ /* 0x080fe200078e02ff */
[----:B------:R1:W-:Y:S01]  /*499a0*/  @!P5 STG.E.U8 desc[UR36][R8.64+0x1f1], R147 ;  /* 0x0001f1930800d986 */ /* 0x0003e2000c101124 */
[----:B------:R-:W-:-:S03]  /*499b0*/  @!P0 IMAD R151, R151, R16, RZ ;  /* 0x0000001097978224 */ /* 0x000fc600078e02ff */
[----:B------:R1:W-:Y:S04]  /*499c0*/  @!P4 STG.E.U8 desc[UR36][R4.64+0x1f8], R19 ;  /* 0x0001f8130400c986 */ /* 0x0003e8000c101124 */
[----:B------:R1:W-:Y:S04]  /*499d0*/  @!P1 STG.E.U8 desc[UR36][R12.64+0x1f9], R149 ;  /* 0x0001f9950c009986 */ /* 0x0003e8000c101124 */
[----:B------:R1:W-:Y:S04]  /*499e0*/  @!P6 STG.E.U8 desc[UR36][R10.64+0x1f8], R21 ;  /* 0x0001f8150a00e986 */ /* 0x0003e8000c101124 */
[----:B------:R1:W-:Y:S02]  /*499f0*/  @!P0 STG.E.U8 desc[UR36][R14.64+0x1f9], R151 ;  /* 0x0001f9970e008986 */ /* 0x0003e4000c101124 */
.L_x_1314:
[----:B------:R-:W-:Y:S05]  /*49a00*/  BSYNC B0 ;  /* 0x0000000000007941 */ /* 0x000fea0003800000 */
.L_x_34:
[----:B-1----:R-:W2:Y:S04]  /*49a10*/  LDL.LU R5, [R1+0xe04] ;  /* 0x000e040001057983 */ /* 0x002ea80000300800 */
[----:B------:R-:W2:Y:S01]  /*49a20*/  LDL.LU R4, [R1+0xe08] ;  /* 0x000e080001047983 */ /* 0x000ea20000300800 */
[----:B------:R-:W-:Y:S01]  /*49a30*/  ULDC UR4, c[0x0][0xc] ;  /* 0x0000030000047ab9 */ /* 0x000fe20000000800 */
[----:B------:R-:W-:Y:S01]  /*49a40*/  ULDC UR5, c[0x0][0x10] ;  /* 0x0000040000057ab9 */ /* 0x000fe20000000800 */
[----:B0-----:R-:W2:Y:S01]  /*49a50*/  LDC R3, c[0x0][0x14] ;  /* 0x00000500ff037b82 */ /* 0x001ea20000000800 */
[----:B------:R-:W-:Y:S01]  /*49a60*/  UIMAD.WIDE.U32 UR4, UR4, UR5, URZ ;  /* 0x00000005040472a5 */ /* 0x000fe2000f8e003f */
[----:B------:R-:W-:Y:S01]  /*49a70*/  PRMT R0, RZ, 0x7610, R0 ;  /* 0x00007610ff007816 */ /* 0x000fe20000000000 */
[----:B------:R-:W-:Y:S01]  /*49a80*/  UMOV UR43, 0xffffffff ;  /* 0xffffffff002b7882 */ /* 0x000fe20000000000 */
[----:B------:R-:W-:-:S03]  /*49a90*/  UMOV UR44, 0xffffffff ;  /* 0xffffffff002c7882 */ /* 0x000fc60000000000 */
[----:B--2---:R-:W-:-:S04]  /*49aa0*/  IMAD.WIDE.U32 R4, R3, UR4, R4 ;  /* 0x0000000403047c25 */ /* 0x004fc8000f8e0004 */
[----:B------:R-:W-:Y:S01]  /*49ab0*/  IMAD R3, R3, UR5, RZ ;  /* 0x0000000503037c24 */ /* 0x000fe2000f8e02ff */
[----:B------:R-:W-:Y:S01]  /*49ac0*/  ULDC.64 UR4, c[0x0][0x650] ;  /* 0x0001940000047ab9 */ /* 0x000fe20000000a00 */
[----:B------:R-:W-:Y:S01]  /*49ad0*/  IMAD.MOV.U32 R7, RZ, RZ, R4 ;  /* 0x000000ffff077224 */ /* 0x000fe200078e0004 */
[----:B------:R-:W-:Y:S01]  /*49ae0*/  ISETP.GE.U32.AND P0, PT, R4, UR4, PT ;  /* 0x0000000404007c0c */ /* 0x000fe2000bf06070 */
[----:B------:R-:W-:-:S05]  /*49af0*/  IMAD.IADD R6, R5, 0x1, R3 ;  /* 0x0000000105067824 */ /* 0x000fca00078e0203 */
[----:B------:R0:W-:Y:S01]  /*49b00*/  STL [R1+0xe04], R6 ;  /* 0x000e040601007387 */ /* 0x0001e20000100800 */
[----:B------:R-:W-:-:S03]  /*49b10*/  ISETP.GE.U32.AND.EX P0, PT, R6, UR5, PT, P0 ;  /* 0x0000000506007c0c */ /* 0x000fc6000bf06100 */
[----:B------:R0:W-:Y:S10]  /*49b20*/  STL [R1+0xe08], R7 ;  /* 0x000e080701007387 */ /* 0x0001f40000100800 */
[----:B0-----:R-:W-:Y:S05]  /*49b30*/  @P0 BRA `(.L_x_1315) ;  /* 0x0000000400880947 */ /* 0x001fea0003800000 */
[----:B------:R-:W0:Y:S01]  /*49b40*/  S2UR UR6, SR_CTAID.X ;  /* 0x00000000000679c3 */ /* 0x000e220000002500 */
[----:B------:R-:W-:Y:S01]  /*49b50*/  ULDC.64 UR12, c[0x0][0x628] ;  /* 0x00018a00000c7ab9 */ /* 0x000fe20000000a00 */
[----:B------:R-:W-:Y:S01]  /*49b60*/  ULDC UR4, c[0x0][0x150] ;  /* 0x0000540000047ab9 */ /* 0x000fe20000000800 */
[----:B------:R-:W-:Y:S01]  /*49b70*/  ISETP.NE.U32.AND P0, PT, RZ, UR12, PT ;  /* 0x0000000cff007c0c */ /* 0x000fe2000bf05070 */
[----:B------:R-:W-:Y:S01]  /*49b80*/  ULDC UR15, c[0x0][0x630] ;  /* 0x00018c00000f7ab9 */ /* 0x000fe20000000800 */
[C---:B------:R-:W-:Y:S01]  /*49b90*/  R2UR UR16, R7.reuse ;  /* 0x00000000071072ca */ /* 0x040fe200000e0000 */
[----:B------:R-:W-:Y:S01]  /*49ba0*/  ULDC UR18, c[0x0][0x154] ;  /* 0x0000550000127ab9 */ /* 0x000fe20000000800 */
[----:B------:R-:W-:Y:S01]  /*49bb0*/  ISETP.NE.AND.EX P0, PT, RZ, UR13, PT, P0 ;  /* 0x0000000dff007c0c */ /* 0x000fe2000bf05300 */
[----:B------:R-:W1:Y:S01]  /*49bc0*/  S2UR UR19, SR_CTAID.Y ;  /* 0x00000000001379c3 */ /* 0x000e620000002600 */
[----:B------:R-:W-:Y:S02]  /*49bd0*/  R2UR UR17, R6 ;  /* 0x00000000061172ca */ /* 0x000fe400000e0000 */
[----:B------:R-:W-:-:S02]  /*49be0*/  R2UR UR10, R7 ;  /* 0x00000000070a72ca */ /* 0x000fc400000e0000 */
[----:B------:R-:W-:Y:S02]  /*49bf0*/  R2UR UR11, R6 ;  /* 0x00000000060b72ca */ /* 0x000fe400000e0000 */
[----:B0-----:R-:W-:-:S05]  /*49c00*/  I2FP.F32.U32 R0, UR6 ;  /* 0x0000000600007c45 */ /* 0x001fca0008201000 */
[----:B------:R-:W-:-:S04]  /*49c10*/  FMUL R0, R0, UR4 ;  /* 0x0000000400007c20 */ /* 0x000fc80008400000 */
[----:B------:R0:W2:Y:S01]  /*49c20*/  F2I.U32.TRUNC.NTZ R3, R0 ;  /* 0x0000000000037305 */ /* 0x0000a2000020f000 */
[----:B-1----:R-:W-:Y:S05]  /*49c30*/  @!P0 BRA `(.L_x_1316) ;  /* 0x0000000000308947 */ /* 0x002fea0003800000 */
        /* <DEDUP_REMOVED lines=12> */
.L_x_1316:
[----:B------:R-:W-:Y:S01]  /*49d00*/  USHF.R.U64 UR44, UR10, UR15, UR11 ;  /* 0x0000000f0a2c7299 */ /* 0x000fe2000800120b */
[----:B0-----:R-:W-:Y:S01]  /*49d10*/  I2FP.F32.U32 R0, UR19 ;  /* 0x0000001300007c45 */ /* 0x001fe20008201000 */
[----:B------:R-:W-:Y:S01]  /*49d20*/  USHF.R.U32.HI UR4, URZ, UR15, UR11 ;  /* 0x0000000f3f047299 */ /* 0x000fe2000801160b */
[----:B--2---:R-:W-:Y:S01]  /*49d30*/  R2UR UR14, R3 ;  /* 0x00000000030e72ca */ /* 0x004fe200000e0000 */
[----:B------:R-:W-:Y:S02]  /*49d40*/  UIADD3 UR9, UP0, URZ, -UR44, URZ ;  /* 0x8000002c3f097290 */ /* 0x000fe4000ff1e03f */
[----:B------:R-:W-:Y:S01]  /*49d50*/  FMUL R0, R0, UR18 ;  /* 0x0000001200007c20 */ /* 0x000fe20008400000 */
[----:B------:R-:W-:Y:S01]  /*49d60*/  ULDC.64 UR12, c[0x0][0x620] ;  /* 0x00018800000c7ab9 */ /* 0x000fe20000000a00 */
[----:B------:R-:W-:Y:S01]  /*49d70*/  UIADD3.X UR4, URZ, ~UR4, URZ, UP0, !UPT ;  /* 0x800000043f047290 */ /* 0x000fe200087fe43f */
[----:B------:R-:W-:Y:S01]  /*49d80*/  UMOV UR10, UR16 ;  /* 0x00000010000a7c82 */ /* 0x000fe20008000000 */
[----:B------:R-:W-:-:S02]  /*49d90*/  UMOV UR11, UR17 ;  /* 0x00000011000b7c82 */ /* 0x000fc40008000000 */
[----:B------:R-:W-:Y:S01]  /*49da0*/  UIMAD UR4, UR4, UR12, URZ ;  /* 0x0000000c040472a4 */ /* 0x000fe2000f8e023f */
[----:B------:R-:W0:Y:S01]  /*49db0*/  F2I.U32.TRUNC.NTZ R0, R0 ;  /* 0x0000000000007305 */ /* 0x000e22000020f000 */
[----:B------:R-:W-:Y:S02]  /*49dc0*/  UIMAD.WIDE.U32 UR10, UR9, UR12, UR10 ;  /* 0x0000000c090a72a5 */ /* 0x000fe4000f8e000a */
[----:B------:R-:W-:Y:S01]  /*49dd0*/  UIMAD UR9, UR9, UR13, UR4 ;  /* 0x0000000d090972a4 */ /* 0x000fe2000f8e0204 */
[----:B------:R-:W-:Y:S01]  /*49de0*/  ULDC UR12, c[0x0][0x618] ;  /* 0x00018600000c7ab9 */ /* 0x000fe20000000800 */
[----:B------:R-:W-:Y:S02]  /*49df0*/  ULDC UR21, c[0x0][0x658] ;  /* 0x0001960000157ab9 */ /* 0x000fe40000000800 */
[----:B------:R-:W-:Y:S01]  /*49e00*/  UIADD3 UR9, UR11, UR9, URZ ;  /* 0x000000090b097290 */ /* 0x000fe2000fffe03f */
[----:B------:R-:W-:Y:S01]  /*49e10*/  UMOV UR16, 0xffffffff ;  /* 0xffffffff00107882 */ /* 0x000fe20000000000 */
[----:B------:R-:W-:Y:S01]  /*49e20*/  ULDC.64 UR4, c[0x0][0x640] ;  /* 0x0001900000047ab9 */ /* 0x000fe20000000a00 */
[----:B------:R-:W-:Y:S01]  /*49e30*/  USHF.L.U32 UR16, UR16, UR21, URZ ;  /* 0x0000001510107299 */ /* 0x000fe2000800063f */
[----:B------:R-:W-:Y:S01]  /*49e40*/  ISETP.NE.U32.AND P0, PT, RZ, UR4, PT ;  /* 0x00000004ff007c0c */ /* 0x000fe2000bf05070 */
[----:B------:R-:W-:-:S02]  /*49e50*/  USHF.R.U64 UR17, UR10, UR12, UR9 ;  /* 0x0000000c0a117299 */ /* 0x000fc40008001209 */
[----:B------:R-:W-:Y:S01]  /*49e60*/  USHF.R.U32.HI UR9, URZ, UR12, UR9 ;  /* 0x0000000c3f097299 */ /* 0x000fe20008011609 */
[----:B0-----:R-:W-:Y:S01]  /*49e70*/  R2UR UR15, R0 ;  /* 0x00000000000f72ca */ /* 0x001fe200000e0000 */
[----:B------:R-:W-:Y:S01]  /*49e80*/  ULDC UR18, c[0x0][0x608] ;  /* 0x0001820000127ab9 */ /* 0x000fe20000000800 */
[----:B------:R-:W-:Y:S01]  /*49e90*/  ULOP3.LUT UR42, URZ, UR16, URZ, 0x33, !UPT ;  /* 0x000000103f2a7292 */ /* 0x000fe2000f8e333f */
[----:B------:R-:W-:Y:S01]  /*49ea0*/  ISETP.NE.AND.EX P0, PT, RZ, UR5, PT, P0 ;  /* 0x00000005ff007c0c */ /* 0x000fe2000bf05300 */
[----:B------:R-:W-:Y:S02]  /*49eb0*/  USHF.R.U64 UR16, UR17, UR18, UR9 ;  /* 0x0000001211107299 */ /* 0x000fe40008001209 */
[----:B------:R-:W-:Y:S02]  /*49ec0*/  USHF.R.U32.HI UR9, URZ, UR18, UR9 ;  /* 0x000000123f097299 */ /* 0x000fe40008011609 */
[----:B------:R-:W-:Y:S02]  /*49ed0*/  UIADD3 UR14, -UR14, URZ, URZ ;  /* 0x0000003f0e0e7290 */ /* 0x000fe4000fffe13f */
[----:B------:R-:W-:Y:S01]  /*49ee0*/  USHF.R.U64 UR18, UR16, UR21, UR9 ;  /* 0x0000001510127299 */ /* 0x000fe20008001209 */
[----:B------:R-:W-:Y:S01]  /*49ef0*/  UMOV UR20, 0x1 ;  /* 0x0000000100147882 */ /* 0x000fe20000000000 */
[----:B------:R-:W-:Y:S01]  /*49f00*/  ULDC UR13, c[0x0][0x144] ;  /* 0x00005100000d7ab9 */ /* 0x000fe20000000800 */
[----:B------:R-:W-:Y:S01]  /*49f10*/  ULDC UR7, c[0x0][0x600] ;  /* 0x0001800000077ab9 */ /* 0x000fe20000000800 */
[----:B------:R-:W-:-:S02]  /*49f20*/  USHF.L.U32 UR24, UR20, UR21, URZ ;  /* 0x0000001514187299 */ /* 0x000fc4000800063f */
[----:B------:R-:W-:Y:S02]  /*49f30*/  USHF.R.U32.HI UR9, URZ, UR21, UR9 ;  /* 0x000000153f097299 */ /* 0x000fe40008011609 */
[----:B------:R-:W-:Y:S02]  /*49f40*/  UIMAD UR21, UR13, UR14, UR6 ;  /* 0x0000000e0d1572a4 */ /* 0x000fe4000f8e0206 */
[----:B------:R-:W-:Y:S02]  /*49f50*/  UIADD3 UR8, UR7, -0x1, URZ ;  /* 0xffffffff07087890 */ /* 0x000fe4000fffe03f */
[----:B------:R-:W-:Y:S01]  /*49f60*/  UIADD3 UR20, -UR15, URZ, URZ ;  /* 0x0000003f0f147290 */ /* 0x000fe2000fffe13f */
[----:B------:R-:W-:Y:S01]  /*49f70*/  ULDC UR25, c[0x0][0x148] ;  /* 0x0000520000197ab9 */ /* 0x000fe20000000800 */
[----:B------:R-:W-:Y:S01]  /*49f80*/  ULDC UR22, c[0x0][0x648] ;  /* 0x0001920000167ab9 */ /* 0x000fe20000000800 */
[----:B------:R-:W-:Y:S01]  /*49f90*/  ULDC UR23, c[0x0][0x638] ;  /* 0x00018e0000177ab9 */ /* 0x000fe20000000800 */
        /* <DEDUP_REMOVED lines=14> */
.L_x_1317:
[----:B------:R-:W-:Y:S01]  /*4a080*/  UISETP.NE.AND UP0, UPT, UR40, URZ, UPT ;  /* 0x0000003f2800728c */ /* 0x000fe2000bf05270 */
[----:B------:R-:W-:Y:S01]  /*4a090*/  IMAD.MOV.U32 R0, RZ, RZ, 0x1 ;  /* 0x00000001ff007424 */ /* 0x000fe200078e00ff */
[----:B------:R-:W-:Y:S02]  /*4a0a0*/  USHF.R.U64 UR4, UR6, UR22, UR9 ;  /* 0x0000001606047299 */ /* 0x000fe40008001209 */
[----:B------:R-:W-:Y:S02]  /*4a0b0*/  ULOP3.LUT UR42, UR16, UR42, URZ, 0xc0, !UPT ;  /* 0x0000002a102a7292 */ /* 0x000fe4000f8ec03f */
[----:B------:R-:W-:Y:S02]  /*4a0c0*/  UIADD3 UR5, -UR4, URZ, URZ ;  /* 0x0000003f04057290 */ /* 0x000fe4000fffe13f */
[----:B------:R-:W-:Y:S02]  /*4a0d0*/  UIMAD UR42, UR24, UR4, UR42 ;  /* 0x00000004182a72a4 */ /* 0x000fe4000f8e022a */
[----:B------:R-:W-:-:S02]  /*4a0e0*/  ULOP3.LUT UR8, UR17, UR8, URZ, 0xc0, !UPT ;  /* 0x0000000811087292 */ /* 0x000fc4000f8ec03f */
[----:B------:R-:W-:Y:S02]  /*4a0f0*/  @UP0 UIMAD UR21, UR25, UR20, UR19 ;  /* 0x00000014191502a4 */ /* 0x000fe4000f8e0213 */
[----:B------:R-:W-:-:S03]  /*4a100*/  UIMAD UR4, UR5, UR23, UR18 ;  /* 0x00000017050472a4 */ /* 0x000fc6000f8e0212 */
[----:B------:R-:W-:Y:S01]  /*4a110*/  ULDC UR5, c[0x0][0x610] ;  /* 0x0001840000057ab9 */ /* 0x000fe20000000800 */
[----:B------:R-:W-:Y:S02]  /*4a120*/  UIMAD UR4, UR4, UR7, UR8 ;  /* 0x00000007040472a4 */ /* 0x000fe4000f8e0208 */
[----:B------:R-:W-:-:S04]  /*4a130*/  UIMAD UR42, UR42, UR5, UR21 ;  /* 0x000000052a2a72a4 */ /* 0x000fc8000f8e0215 */
[----:B------:R-:W-:Y:S02]  /*4a140*/  USEL UR43, UR4, UR42, !UP0 ;  /* 0x0000002a042b7287 */ /* 0x000fe4000c000000 */
[----:B------:R-:W-:-:S12]  /*4a150*/  USEL UR42, UR42, UR4, !UP0 ;  /* 0x000000042a2a7287 */ /* 0x000fd8000c000000 */
.L_x_1315:
[----:B------:R-:W-:-:S13]  /*4a160*/  LOP3.LUT P0, RZ, R0, 0xff, RZ, 0xc0, !PT ;  /* 0x000000ff00ff7812 */ /* 0x000fda000780c0ff */
[----:B------:R-:W-:Y:S05]  /*4a170*/  @P0 BRA `(.L_x_1318) ;  /* 0xfffffb7000b40947 */ /* 0x000fea000383ffff */
[----:B------:R-:W-:Y:S05]  /*4a180*/  EXIT ;  /* 0x000000000000794d */ /* 0x000fea0003800000 */
.L_x_7:
[----:B------:R-:W2:Y:S01]  /*4a190*/  LDL R5, [R1+0xe08] ;  /* 0x000e080001057983 */ /* 0x000ea20000100800 */
[----:B------:R-:W-:-:S03]  /*4a1a0*/  ULDC.64 UR4, c[0x0][0x650] ;  /* 0x0001940000047ab9 */ /* 0x000fc60000000a00 */
[----:B------:R-:W3:Y:S01]  /*4a1b0*/  LDL R4, [R1+0xe04] ;  /* 0x000e040001047983 */ /* 0x000ee20000100800 */
[----:B------:R-:W-:Y:S01]  /*4a1c0*/  PRMT R0, RZ, 0x7610, R0 ;  /* 0x00007610ff007816 */ /* 0x000fe20000000000 */
[----:B------:R-:W-:Y:S02]  /*4a1d0*/  IMAD.MOV.U32 R2, RZ, RZ, -0x1 ;  /* 0xffffffffff027424 */ /* 0x000fe400078e00ff */
[----:B------:R-:W-:Y:S02]  /*4a1e0*/  IMAD.MOV.U32 R3, RZ, RZ, -0x1 ;  /* 0xffffffffff037424 */ /* 0x000fe400078e00ff */
[----:B------:R-:W-:Y:S01]  /*4a1f0*/  IMAD.MOV.U32 R11, RZ, RZ, -0x1 ;  /* 0xffffffffff0b7424 */ /* 0x000fe200078e00ff */
[----:B--2---:R-:W-:-:S04]  /*4a200*/  ISETP.GE.U32.AND P0, PT, R5, UR4, PT ;  /* 0x0000000405007c0c */ /* 0x004fc8000bf06070 */
[----:B---3--:R-:W-:-:S13]  /*4a210*/  ISETP.GE.U32.AND.EX P0, PT, R4, UR5, PT, P0 ;  /* 0x0000000504007c0c */ /* 0x008fda000bf06100 */
        /* <DEDUP_REMOVED lines=21> */
.L_x_1320:
[----:B------:R-:W-:Y:S01]  /*4a370*/  USHF.R.U64 UR4, UR14, UR19, UR15 ;  /* 0x000000130e047299 */ /* 0x000fe2000800120f */
[----:B------:R-:W-:Y:S01]  /*4a380*/  R2UR UR7, R4 ;  /* 0x00000000040772ca */ /* 0x000fe200000e0000 */
[----:B------:R-:W-:Y:S02]  /*4a390*/  USHF.R.U32.HI UR5, URZ, UR19, UR15 ;  /* 0x000000133f057299 */ /* 0x000fe4000801160f */
[----:B------:R-:W-:Y:S01]  /*4a3a0*/  UIADD3 UR13, UP0, URZ, -UR4, URZ ;  /* 0x800000043f0d7290 */ /* 0x000fe2000ff1e03f */
[----:B------:R-:W-:Y:S01]  /*4a3b0*/  ULDC.64 UR14, c[0x0][0x620] ;  /* 0x00018800000e7ab9 */ /* 0x000fe20000000a00 */
[----:B------:R-:W-:Y:S02]  /*4a3c0*/  UMOV UR6, UR20 ;  /* 0x0000001400067c82 */ /* 0x000fe40008000000 */
[----:B------:R-:W-:Y:S02]  /*4a3d0*/  UIADD3.X UR5, URZ, ~UR5, URZ, UP0, !UPT ;  /* 0x800000053f057290 */ /* 0x000fe400087fe43f */
[----:B------:R-:W-:-:S02]  /*4a3e0*/  UISETP.NE.AND UP1, UPT, UR40, URZ, UPT ;  /* 0x0000003f2800728c */ /* 0x000fc4000bf25270 */
[----:B------:R-:W-:Y:S02]  /*4a3f0*/  UIMAD UR5, UR5, UR14, URZ ;  /* 0x0000000e050572a4 */ /* 0x000fe4000f8e023f */
[----:B------:R-:W-:Y:S02]  /*4a400*/  UIMAD.WIDE.U32 UR6, UR13, UR14, UR6 ;  /* 0x0000000e0d0672a5 */ /* 0x000fe4000f8e0006 */
[----:B------:R-:W-:Y:S01]  /*4a410*/  UIMAD UR5, UR13, UR15, UR5 ;  /* 0x0000000f0d0572a4 */ /* 0x000fe2000f8e0205 */
[----:B------:R-:W-:Y:S02]  /*4a420*/  ULDC UR14, c[0x0][0x608] ;  /* 0x00018200000e7ab9 */ /* 0x000fe40000000800 */
[----:B------:R-:W-:Y:S01]  /*4a430*/  ULDC UR13, c[0x0][0x618] ;  /* 0x00018600000d7ab9 */ /* 0x000fe20000000800 */
[----:B------:R-:W-:Y:S01]  /*4a440*/  UIADD3 UR5, UR7, UR5, URZ ;  /* 0x0000000507057290 */ /* 0x000fe2000fffe03f */
[----:B------:R-:W-:Y:S01]  /*4a450*/  ULDC UR22, c[0x0][0x658] ;  /* 0x0001960000167ab9 */ /* 0x000fe20000000800 */
[----:B------:R-:W-:-:S02]  /*4a460*/  @UP1 UIMAD UR8, UR11, UR12, UR10 ;  /* 0x0000000c0b0812a4 */ /* 0x000fc4000f8e020a */
[----:B------:R-:W-:Y:S02]  /*4a470*/  USHF.R.U64 UR17, UR6, UR13, UR5 ;  /* 0x0000000d06117299 */ /* 0x000fe40008001205 */
[----:B------:R-:W-:Y:S01]  /*4a480*/  USHF.R.U32.HI UR5, URZ, UR13, UR5 ;  /* 0x0000000d3f057299 */ /* 0x000fe20008011605 */
[----:B------:R-:W-:Y:S01]  /*4a490*/  ULDC.64 UR6, c[0x0][0x640] ;  /* 0x0001900000067ab9 */ /* 0x000fe20000000a00 */
[----:B------:R-:W-:Y:S01]  /*4a4a0*/  UMOV UR10, 0xffffffff ;  /* 0xffffffff000a7882 */ /* 0x000fe20000000000 */
[----:B------:R-:W-:Y:S01]  /*4a4b0*/  ISETP.NE.U32.AND P0, PT, RZ, UR6, PT ;  /* 0x00000006ff007c0c */ /* 0x000fe2000bf05070 */
[----:B------:R-:W-:Y:S02]  /*4a4c0*/  USHF.R.U64 UR18, UR17, UR14, UR5 ;  /* 0x0000000e11127299 */ /* 0x000fe40008001205 */
[----:B------:R-:W-:Y:S01]  /*4a4d0*/  USHF.R.U32.HI UR5, URZ, UR14, UR5 ;  /* 0x0000000e3f057299 */ /* 0x000fe20008011605 */
[----:B------:R-:W-:Y:S01]  /*4a4e0*/  ISETP.NE.AND.EX P0, PT, RZ, UR7, PT, P0 ;  /* 0x00000007ff007c0c */ /* 0x000fe2000bf05300 */
[----:B------:R-:W-:-:S02]  /*4a4f0*/  USHF.L.U32 UR11, UR10, UR22, URZ ;  /* 0x000000160a0b7299 */ /* 0x000fc4000800063f */
[----:B------:R-:W-:Y:S01]  /*4a500*/  USHF.R.U64 UR19, UR18, UR22, UR5 ;  /* 0x0000001612137299 */ /* 0x000fe20008001205 */
[----:B------:R-:W-:Y:S01]  /*4a510*/  ULDC UR20, c[0x0][0x600] ;  /* 0x0001800000147ab9 */ /* 0x000fe20000000800 */
[----:B------:R-:W-:Y:S02]  /*4a520*/  USHF.R.U32.HI UR10, URZ, UR22, UR5 ;  /* 0x000000163f0a7299 */ /* 0x000fe40008011605 */
[----:B------:R-:W-:Y:S02]  /*4a530*/  UIADD3 UR21, UR20, -0x1, URZ ;  /* 0xffffffff14157890 */ /* 0x000fe4000fffe03f */
[----:B------:R-:W-:Y:S01]  /*4a540*/  ULOP3.LUT UR26, URZ, UR11, URZ, 0x33, !UPT ;  /* 0x0000000b3f1a7292 */ /* 0x000fe2000f8e333f */
        /* <DEDUP_REMOVED lines=17> */
.L_x_1321:
[----:B------:R-:W-:Y:S01]  /*4a660*/  USHF.R.U64 UR6, UR5, UR23, UR10 ;  /* 0x0000001705067299 */ /* 0x000fe2000800120a */
[----:B------:R-:W-:Y:S01]  /*4a670*/  IMAD.MOV.U32 R0, RZ, RZ, 0x1 ;  /* 0x00000001ff007424 */ /* 0x000fe200078e00ff */
[----:B------:R-:W-:Y:S01]  /*4a680*/  USHF.L.U32 UR25, UR25, UR22, URZ ;  /* 0x0000001619197299 */ /* 0x000fe2000800063f */
[----:B------:R-:W-:Y:S01]  /*4a690*/  IMAD.U32 R11, RZ, RZ, UR4 ;  /* 0x00000004ff0b7e24 */ /* 0x000fe2000f8e00ff */
[----:B------:R-:W-:Y:S02]  /*4a6a0*/  ULOP3.LUT UR5, UR18, UR26, URZ, 0xc0, !UPT ;  /* 0x0000001a12057292 */ /* 0x000fe4000f8ec03f */
[----:B------:R-:W-:Y:S02]  /*4a6b0*/  UIADD3 UR7, -UR6, URZ, URZ ;  /* 0x0000003f06077290 */ /* 0x000fe4000fffe13f */
[----:B------:R-:W-:Y:S02]  /*4a6c0*/  UIMAD UR6, UR25, UR6, UR5 ;  /* 0x00000006190672a4 */ /* 0x000fe4000f8e0205 */
[----:B------:R-:W-:-:S02]  /*4a6d0*/  ULOP3.LUT UR17, UR17, UR21, URZ, 0xc0, !UPT ;  /* 0x0000001511117292 */ /* 0x000fc4000f8ec03f */
[----:B------:R-:W-:Y:S02]  /*4a6e0*/  UIMAD UR5, UR7, UR24, UR19 ;  /* 0x00000018070572a4 */ /* 0x000fe4000f8e0213 */
[----:B------:R-:W-:Y:S01]  /*4a6f0*/  UISETP.NE.AND UP0, UPT, UR40, URZ, UPT ;  /* 0x0000003f2800728c */ /* 0x000fe2000bf05270 */
[----:B------:R-:W-:Y:S01]  /*4a700*/  ULDC UR7, c[0x0][0x610] ;  /* 0x0001840000077ab9 */ /* 0x000fe20000000800 */
[----:B------:R-:W-:Y:S02]  /*4a710*/  UIMAD UR5, UR5, UR20, UR17 ;  /* 0x00000014050572a4 */ /* 0x000fe4000f8e0211 */
[----:B------:R-:W-:-:S04]  /*4a720*/  UIMAD UR8, UR6, UR7, UR8 ;  /* 0x00000007060872a4 */ /* 0x000fc8000f8e0208 */
[----:B------:R-:W-:Y:S02]  /*4a730*/  USEL UR6, UR5, UR8, !UP0 ;  /* 0x0000000805067287 */ /* 0x000fe4000c000000 */
[----:B------:R-:W-:-:S04]  /*4a740*/  USEL UR8, UR8, UR5, !UP0 ;  /* 0x0000000508087287 */ /* 0x000fc8000c000000 */
[----:B------:R-:W-:Y:S02]  /*4a750*/  IMAD.U32 R3, RZ, RZ, UR6 ;  /* 0x00000006ff037e24 */ /* 0x000fe4000f8e00ff */
[----:B------:R-:W-:-:S07]  /*4a760*/  IMAD.U32 R2, RZ, RZ, UR8 ;  /* 0x00000008ff027e24 */ /* 0x000fce000f8e00ff */
.L_x_1319:
[----:B------:R-:W-:-:S08]  /*4a770*/  NOP ;  /* 0x0000000000007918 */ /* 0x000fd00000000000 */
[----:B0-----:R-:W0:-:S00]  /*4a780*/  USETMAXREG.DEALLOC.CTAPOOL 0x18 ;  /* 0x00000018000079c8 */ /* 0x001e0000080e0500 */
[----:B------:R-:W-:-:S13]  /*4a790*/  ISETP.NE.AND P0, PT, RZ, UR9, PT ;  /* 0x00000009ff007c0c */ /* 0x000fda000bf05270 */
[----:B------:R-:W-:Y:S05]  /*4a7a0*/  @P0 EXIT ;  /* 0x000000000000094d */ /* 0x000fea0003800000 */
[----:B0-----:R-:W-:Y:S01]  /*4a7b0*/  LOP3.LUT P0, RZ, R0, 0xff, RZ, 0xc0, !PT ;  /* 0x000000ff00ff7812 */ /* 0x001fe2000780c0ff */
[----:B------:R-:W-:Y:S02]  /*4a7c0*/  IMAD.MOV.U32 R0, RZ, RZ, 0x1 ;  /* 0x00000001ff007424 */ /* 0x000fe400078e00ff */
[----:B------:R-:W-:-:S10]  /*4a7d0*/  IMAD.MOV.U32 R8, RZ, RZ, RZ ;  /* 0x000000ffff087224 */ /* 0x000fd400078e00ff */
[----:B------:R-:W-:Y:S05]  /*4a7e0*/  @!P0 BRA `(.L_x_1322) ;  /* 0x0000000c007c8947 */ /* 0x000fea0003800000 */
[----:B------:R-:W0:Y:S01]  /*4a7f0*/  S2R R0, SR_CgaCtaId ;  /* 0x0000000000007919 */ /* 0x000e220000008800 */
[----:B------:R-:W1:Y:S01]  /*4a800*/  LDC R4, c[0x0][0x28c] ;  /* 0x0000a300ff047b82 */ /* 0x000e620000000800 */
[----:B------:R-:W-:Y:S01]  /*4a810*/  ULDC UR5, c[0x0][0x658] ;  /* 0x0001960000057ab9 */ /* 0x000fe20000000800 */
[----:B------:R-:W-:Y:S01]  /*4a820*/  UMOV UR7, 0xffffffff ;  /* 0xffffffff00077882 */ /* 0x000fe20000000000 */
[----:B------:R-:W-:Y:S01]  /*4a830*/  ULDC UR6, c[0x0][0xc] ;  /* 0x0000030000067ab9 */ /* 0x000fe20000000800 */
[----:B------:R-:W-:Y:S01]  /*4a840*/  USHF.L.U32 UR9, UR7, UR5, URZ ;  /* 0x0000000507097299 */ /* 0x000fe2000800063f */
[----:B------:R-:W-:Y:S01]  /*4a850*/  BSSY B0, `(.L_x_1322) ;  /* 0x00000d8000007945 */ /* 0x000fe20003800000 */
[----:B------:R-:W-:Y:S01]  /*4a860*/  UMOV UR8, 0x1 ;  /* 0x0000000100087882 */ /* 0x000fe20000000000 */
[----:B------:R-:W-:Y:S01]  /*4a870*/  ULDC UR7, c[0x0][0x10] ;  /* 0x0000040000077ab9 */ /* 0x000fe20000000800 */
[----:B------:R-:W-:Y:S01]  /*4a880*/  USHF.L.U32 UR5, UR8, UR5, URZ ;  /* 0x0000000508057299 */ /* 0x000fe2000800063f */
[----:B------:R-:W-:Y:S01]  /*4a890*/  IMAD.MOV.U32 R9, RZ, RZ, 0x1 ;  /* 0x00000001ff097424 */ /* 0x000fe200078e00ff */
[----:B------:R-:W-:Y:S01]  /*4a8a0*/  UIMAD.WIDE.U32 UR6, UR6, UR7, URZ ;  /* 0x00000007060672a5 */ /* 0x000fe2000f8e003f */
[----:B------:R-:W-:Y:S01]  /*4a8b0*/  IMAD.MOV.U32 R8, RZ, RZ, RZ ;  /* 0x000000ffff087224 */ /* 0x000fe200078e00ff */
[----:B------:R-:W-:Y:S01]  /*4a8c0*/  ULDC UR8, c[0x0][0x14] ;  /* 0x0000050000087ab9 */ /* 0x000fe20000000800 */
[----:B------:R-:W-:Y:S01]  /*4a8d0*/  ULDC UR4, c[0x0][0x600] ;  /* 0x0001800000047ab9 */ /* 0x000fe20000000800 */
[----:B------:R-:W-:-:S02]  /*4a8e0*/  UIMAD.WIDE.U32 UR20, UR6, UR8, URZ ;  /* 0x00000008061472a5 */ /* 0x000fc4000f8e003f */
[----:B------:R-:W-:Y:S02]  /*4a8f0*/  UIMAD UR7, UR7, UR8, URZ ;  /* 0x00000008070772a4 */ /* 0x000fe4000f8e023f */
[----:B------:R-:W-:Y:S02]  /*4a900*/  ULOP3.LUT UR24, UR41, 0x2, URZ, 0xfc, !UPT ;  /* 0x0000000229187892 */ /* 0x000fe4000f8efc3f */
[----:B------:R-:W-:Y:S02]  /*4a910*/  UIADD3 UR4, UR4, -0x1, URZ ;  /* 0xffffffff04047890 */ /* 0x000fe4000fffe03f */
[----:B------:R-:W-:Y:S01]  /*4a920*/  ULOP3.LUT UR6, URZ, UR9, URZ, 0x33, !UPT ;  /* 0x000000093f067292 */ /* 0x000fe2000f8e333f */
[----:B-1----:R-:W-:Y:S01]  /*4a930*/  VIADD R4, R4, 0x1f ;  /* 0x0000001f04047836 */ /* 0x002fe20000000000 */
[----:B------:R-:W-:Y:S01]  /*4a940*/  UIADD3 UR7, UR21, UR7, URZ ;  /* 0x0000000715077290 */ /* 0x000fe2000fffe03f */
[----:B------:R-:W-:-:S03]  /*4a950*/  ULDC.64 UR22, c[0x0][0x198] ;  /* 0x0000660000167ab9 */ /* 0x000fc60000000a00 */
[----:B------:R-:W-:Y:S01]  /*4a960*/  SHF.R.S32.HI R5, RZ, 0x1f, R4 ;  /* 0x0000001fff057819 */ /* 0x000fe20000011404 */
[C---:B0-----:R-:W-:Y:S02]  /*4a970*/  IMAD.SHL.U32 R16, R0.reuse, 0x100, RZ ;  /* 0x0000010000107824 */ /* 0x041fe400078e00ff */
[----:B------:R-:W-:Y:S01]  /*4a980*/  IMAD.SHL.U32 R0, R0, 0x2000, RZ ;  /* 0x0000200000007824 */ /* 0x000fe200078e00ff */
[----:B------:R-:W-:Y:S02]  /*4a990*/  LEA.HI R5, R5, R4, RZ, 0x5 ;  /* 0x0000000405057211 */ /* 0x000fe400078f28ff */
[----:B------:R-:W-:Y:S02]  /*4a9a0*/  LOP3.LUT R16, R16, 0x100, RZ, 0xc0, !PT ;  /* 0x0000010010107812 */ /* 0x000fe400078ec0ff */
[----:B------:R-:W-:Y:S02]  /*4a9b0*/  LOP3.LUT R0, R0, 0x2000, RZ, 0xc0, !PT ;  /* 0x0000200000007812 */ /* 0x000fe400078ec0ff */
[----:B------:R-:W-:-:S02]  /*4a9c0*/  SHF.R.S32.HI R6, RZ, 0x5, R5 ;  /* 0x00000005ff067819 */ /* 0x000fc40000011405 */
[----:B------:R-:W-:Y:S01]  /*4a9d0*/  LOP3.LUT R7, R0, 0x1c180, RZ, 0xfc, !PT ;  /* 0x0001c18000077812 */ /* 0x000fe200078efcff */
[----:B------:R-:W-:Y:S02]  /*4a9e0*/  IMAD.MOV.U32 R0, RZ, RZ, 0x1 ;  /* 0x00000001ff007424 */ /* 0x000fe400078e00ff */
[----:B------:R-:W-:-:S07]  /*4a9f0*/  VIADD R17, R6, 0x1 ;  /* 0x0000000106117836 */ /* 0x000fce0000000000 */
.L_x_1333:
[----:B------:R-:W-:-:S03]  /*4aa00*/  UMOV UR8, 0xffffffff ;  /* 0xffffffff00087882 */ /* 0x000fc60000000000 */
[----:B------:R-:W-:Y:S05]  /*4aa10*/  BRA.DIV UR8, `(.L_x_1323) ;  /* 0x0000001208487947 */ /* 0x000fea000b800000 */
[----:B------:R-:W-:-:S13]  /*4aa20*/  ELECT P6, URZ, PT ;  /* 0x00000000003f782f */ /* 0x000fda00038c0000 */
.L_x_1347:
[----:B------:R-:W0:Y:S01]  /*4aa30*/  LDC R4, c[0x0][0x28c] ;  /* 0x0000a300ff047b82 */ /* 0x000e220000000800 */
[----:B------:R-:W-:Y:S01]  /*4aa40*/  BSSY B1, `(.L_x_1324) ;  /* 0x000003a000017945 */ /* 0x000fe20003800000 */
[----:B0-----:R-:W-:-:S13]  /*4aa50*/  ISETP.LT.OR P6, PT, R4, 0x1, !P6 ;  /* 0x000000010400780c */ /* 0x001fda00077c1670 */
[----:B------:R-:W-:Y:S05]  /*4aa60*/  @P6 BRA `(.L_x_1325) ;  /* 0x0000000000dc6947 */ /* 0x000fea0003800000 */
[----:B------:R-:W-:Y:S02]  /*4aa70*/  IMAD R3, R3, 0x200, R16 ;  /* 0x0000020003037824 */ /* 0x000fe400078e0210 */
[----:B------:R-:W-:Y:S02]  /*4aa80*/  IMAD.SHL.U32 R2, R2, 0x200, RZ ;  /* 0x0000020002027824 */ /* 0x000fe400078e00ff */
[----:B------:R-:W-:Y:S02]  /*4aa90*/  IMAD.MOV.U32 R14, RZ, RZ, RZ ;  /* 0x000000ffff0e7224 */ /* 0x000fe400078e00ff */
[----:B------:R-:W-:Y:S02]  /*4aaa0*/  IMAD.MOV.U32 R4, RZ, RZ, R17 ;  /* 0x000000ffff047224 */ /* 0x000fe400078e0011 */
[----:B------:R-:W-:Y:S02]  /*4aab0*/  IMAD.MOV.U32 R5, RZ, RZ, R0 ;  /* 0x000000ffff057224 */ /* 0x000fe400078e0000 */
[----:B------:R-:W-:-:S07]  /*4aac0*/  IMAD.MOV.U32 R10, RZ, RZ, R8 ;  /* 0x000000ffff0a7224 */ /* 0x000fce00078e0008 */
.L_x_1328:
[----:B------:R-:W0:Y:S01]  /*4aad0*/  S2R R12, SR_CgaCtaId ;  /* 0x00000000000c7919 */ /* 0x000e220000008800 */
[----:B------:R-:W-:-:S04]  /*4aae0*/  MOV R13, 0x400 ;  /* 0x00000400000d7802 */ /* 0x000fc80000000f00 */
[----:B0-----:R-:W-:Y:S02]  /*4aaf0*/  LEA R13, R12, R13, 0x18 ;  /* 0x0000000d0c0d7211 */ /* 0x001fe400078ec0ff */
[----:B------:R-:W-:-:S03]  /*4ab00*/  SHF.L.U32 R12, R5, 0x1f, RZ ;  /* 0x0000001f050c7819 */ /* 0x000fc600000006ff */
[----:B------:R-:W-:-:S04]  /*4ab10*/  IMAD R15, R10, 0x8, R13 ;  /* 0x000000080a0f7824 */ /* 0x000fc800078e020d */
[----:B------:R-:W0:Y:S02]  /*4ab20*/  SYNCS.PHASECHK.TRANS64.TRYWAIT P0, [R15+URZ+0x38], R12 ;  /* 0x0000380c0f0075a7 */ /* 0x000e24000800017f */
[----:B0-----:R-:W-:Y:S05]  /*4ab30*/  @!P0 BRA `(.L_x_1326) ;  /* 0x0000001000208947 */ /* 0x001fea0003800000 */
.L_x_1348:
[----:B------:R-:W1:Y:S01]  /*4ab40*/  S2R R18, SR_TID.X ;  /* 0x0000000000127919 */ /* 0x000e620000002100 */
[----:B------:R-:W-:-:S04]  /*4ab50*/  UPRMT UR8, UR24, 0x9910, URZ ;  /* 0x0000991018087896 */ /* 0x000fc8000800003f */
[----:B------:R-:W-:Y:S01]  /*4ab60*/  UISETP.NE.AND UP0, UPT, UR8, 0x2, UPT ;  /* 0x000000020800788c */ /* 0x000fe2000bf05270 */
[----:B-1----:R-:W-:-:S13]  /*4ab70*/  LOP3.LUT P0, RZ, R18, 0x7f, RZ, 0xc0, !PT ;  /* 0x0000007f12ff7812 */ /* 0x002fda000780c0ff */
[----:B0-----:R-:W0:Y:S02]  /*4ab80*/  @!P0 LDC R12, c[0x0][0x500] ;  /* 0x00014000ff0c8b82 */ /* 0x001e240000000800 */
[----:B0-----:R0:W-:Y:S01]  /*4ab90*/  @!P0 SYNCS.ARRIVE.TRANS64 RZ, [R15+URZ], R12 ;  /* 0x0000000c0fff89a7 */ /* 0x0011e2000800003f */
[----:B------:R-:W-:-:S13]  /*4aba0*/  PLOP3.LUT P0, PT, PT, PT, UP0, 0x80, 0x0 ;  /* 0x000000000000781c */ /* 0x000fda0003f0f008 */
[----:B0-----:R-:W-:Y:S05]  /*4abb0*/  @P0 BRA `(.L_x_1327) ;  /* 0x0000000000040947 */ /* 0x001fea0003800000 */
[----:B------:R-:W-:Y:S01]  /*4abc0*/  BPT.TRAP 0x1 ;  /* 0x000000040000795c */ /* 0x000fe20000300000 */
.L_x_1327:
[----:B------:R-:W-:Y:S01]  /*4abd0*/  IMAD R12, R10, 0x4000, R13 ;  /* 0x000040000a0c7824 */ /* 0x000fe200078e020d */
[----:B------:R-:W-:Y:S01]  /*4abe0*/  R2UR UR13, R13 ;  /* 0x000000000d0d72ca */ /* 0x000fe200000e0000 */
[----:B------:R-:W-:Y:S01]  /*4abf0*/  VIADD R4, R4, 0xffffffff ;  /* 0xffffffff04047836 */ /* 0x000fe20000000000 */
[----:B------:R-:W-:Y:S01]  /*4ac00*/  R2UR UR18, R2 ;  /* 0x00000000021272ca */ /* 0x000fe200000e0000 */
[----:B------:R-:W-:Y:S01]  /*4ac10*/  UIADD3 UR14, UP0, UR22, 0xf0, URZ ;  /* 0x000000f0160e7890 */ /* 0x000fe2000ff1e03f */
[----:B------:R-:W-:Y:S01]  /*4ac20*/  R2UR UR8, R12 ;  /* 0x000000000c0872ca */ /* 0x000fe200000e0000 */
[----:B------:R-:W-:Y:S01]  /*4ac30*/  IMAD R12, R10, 0x4000, R7 ;  /* 0x000040000a0c7824 */ /* 0x000fe200078e0207 */
[----:B------:R-:W-:Y:S01]  /*4ac40*/  R2UR UR9, R15 ;  /* 0x000000000f0972ca */ /* 0x000fe200000e0000 */
[----:B------:R-:W-:Y:S01]  /*4ac50*/  UIADD3 UR26, UP1, UR22, 0x1f0, URZ ;  /* 0x000001f0161a7890 */ /* 0x000fe2000ff3e03f */
[----:B------:R-:W-:Y:S01]  /*4ac60*/  R2UR UR10, R14 ;  /* 0x000000000e0a72ca */ /* 0x000fe200000e0000 */
[----:B------:R-:W-:Y:S01]  /*4ac70*/  UIADD3.X UR15, URZ, UR23, URZ, UP0, !UPT ;  /* 0x000000173f0f7290 */ /* 0x000fe200087fe43f */
[----:B------:R-:W-:Y:S01]  /*4ac80*/  R2UR UR11, R12 ;  /* 0x000000000c0b72ca */ /* 0x000fe200000e0000 */
[----:B------:R-:W-:Y:S01]  /*4ac90*/  VIADD R10, R10, 0x1 ;  /* 0x000000010a0a7836 */ /* 0x000fe20000000000 */
[----:B------:R-:W-:Y:S01]  /*4aca0*/  R2UR UR12, R11 ;  /* 0x000000000b0c72ca */ /* 0x000fe200000e0000 */
[----:B------:R-:W-:Y:S01]  /*4acb0*/  UIADD3.X UR27, URZ, UR23, URZ, UP1, !UPT ;  /* 0x000000173f1b7290 */ /* 0x000fe20008ffe43f */
[----:B------:R-:W-:Y:S01]  /*4acc0*/  R2UR UR19, R3 ;  /* 0x00000000031372ca */ /* 0x000fe200000e0000 */
[----:B------:R-:W-:Y:S01]  /*4acd0*/  UMOV UR16, 0x0 ;  /* 0x0000000000107882 */ /* 0x000fe20000000000 */
[----:B------:R-:W-:Y:S01]  /*4ace0*/  ISETP.GT.AND P1, PT, R4, 0x1, PT ;  /* 0x000000010400780c */ /* 0x000fe20003f24270 */
[----:B------:R-:W-:Y:S01]  /*4acf0*/  UIADD3 UR8, UR8, 0x180, URZ ;  /* 0x0000018008087890 */ /* 0x000fe2000fffe03f */
[----:B------:R-:W-:Y:S01]  /*4ad00*/  ISETP.NE.AND P0, PT, R10, 0x7, PT ;  /* 0x000000070a00780c */ /* 0x000fe20003f05270 */
[----:B------:R-:W-:Y:S01]  /*4ad10*/  UMOV UR17, 0x10000000 ;  /* 0x1000000000117882 */ /* 0x000fe20000000000 */
[----:B------:R-:W-:Y:S01]  /*4ad20*/  UMOV UR25, 0x30000 ;  /* 0x0003000000197882 */ /* 0x000fe20000000000 */
[----:B------:R-:W-:Y:S01]  /*4ad30*/  VIADD R14, R14, 0x20 ;  /* 0x000000200e0e7836 */ /* 0x000fe20000000000 */
[----:B------:R-:W-:Y:S01]  /*4ad40*/  SEL R12, RZ, 0x1, P0 ;  /* 0x00000001ff0c7807 */ /* 0x000fe20000000000 */
[----:B------:R-:W-:Y:S01]  /*4ad50*/  UIADD3 UR13, UR13, UR11, URZ ;  /* 0x0000000b0d0d7290 */ /* 0x000fe2000fffe03f */
[----:B------:R-:W-:-:S02]  /*4ad60*/  SEL R10, R10, RZ, P0 ;  /* 0x000000ff0a0a7207 */ /* 0x000fc40000000000 */
[----:B------:R-:W-:Y:S01]  /*4ad70*/  UMOV UR11, UR18 ;  /* 0x00000012000b7c82 */ /* 0x000fe20008000000 */
[----:B------:R-:W-:Y:S01]  /*4ad80*/  LOP3.LUT R5, R5, R12, RZ, 0x3c, !PT ;  /* 0x0000000c05057212 */ /* 0x000fe200078e3cff */
[----:B------:R0:W-:Y:S02]  /*4ad90*/  UTMALDG.3D [UR8], [UR14], desc[UR16] ;  /* 0x000010080e0075b4 */ /* 0x0001e40008011000 */
[----:B0-----:R-:W-:Y:S01]  /*4ada0*/  UMOV UR11, UR19 ;  /* 0x00000013000b7c82 */ /* 0x001fe20008000000 */
[----:B------:R-:W-:Y:S02]  /*4adb0*/  UMOV UR8, UR13 ;  /* 0x0000000d00087c82 */ /* 0x000fe40008000000 */
[----:B------:R0:W-:Y:S02]  /*4adc0*/  UTMALDG.3D.MULTICAST [UR8], [UR26], UR25, desc[UR16] ;  /* 0x000010081a0073b4 */ /* 0x0001e40008011819 */
[----:B0-----:R-:W-:Y:S05]  /*4add0*/  @P1 BRA `(.L_x_1328) ;  /* 0xfffffffc003c1947 */ /* 0x001fea000383ffff */
.L_x_1325:
[----:B------:R-:W-:Y:S05]  /*4ade0*/  BSYNC B1 ;  /* 0x0000000000017941 */ /* 0x000fea0003800000 */
.L_x_1324:
[----:B------:R-:W2:Y:S01]  /*4adf0*/  LDL.LU R18, [R1+0xe04] ;  /* 0x000e040001127983 */ /* 0x000ea20000300800 */
[----:B------:R-:W-:Y:S01]  /*4ae00*/  LOP3.LUT P1, RZ, R9, 0xff, RZ, 0xc0, !PT ;  /* 0x000000ff09ff7812 */ /* 0x000fe2000782c0ff */
[----:B------:R-:W-:Y:S01]  /*4ae10*/  IMAD.IADD R8, R6, 0x1, R8 ;  /* 0x0000000106087824 */ /* 0x000fe200078e0208 */
[----:B------:R-:W-:Y:S01]  /*4ae20*/  ULDC.64 UR8, c[0x0][0x650] ;  /* 0x0001940000087ab9 */ /* 0x000fe20000000a00 */
[----:B------:R-:W3:Y:S01]  /*4ae30*/  LDL.LU R15, [R1+0xe08] ;  /* 0x000e0800010f7983 */ /* 0x000ee20000300800 */
[----:B------:R-:W-:Y:S01]  /*4ae40*/  BSSY B1, `(.L_x_1329) ;  /* 0x0000076000017945 */ /* 0x000fe20003800000 */
[C---:B------:R-:W-:Y:S01]  /*4ae50*/  IMAD.WIDE.U32 R2, R8.reuse, 0x24924925, RZ ;  /* 0x2492492508027825 */ /* 0x040fe200078e00ff */
[C---:B------:R-:W-:Y:S02]  /*4ae60*/  ISETP.GT.U32.AND P0, PT, R8.reuse, 0x6, PT ;  /* 0x000000060800780c */ /* 0x040fe40003f04070 */
[----:B------:R-:W-:Y:S01]  /*4ae70*/  PRMT R9, RZ, 0x7610, R9 ;  /* 0x00007610ff097816 */ /* 0x000fe20000000009 */
[----:B------:R-:W-:Y:S01]  /*4ae80*/  IMAD.IADD R2, R8, 0x1, -R3 ;  /* 0x0000000108027824 */ /* 0x000fe200078e0a03 */
[----:B------:R-:W-:Y:S01]  /*4ae90*/  ISETP.LT.U32.AND P0, PT, R6, 0x7, P0 ;  /* 0x000000070600780c */ /* 0x000fe20000701070 */
[----:B------:R-:W-:-:S02]  /*4aea0*/  IMAD.MOV.U32 R11, RZ, RZ, -0x1 ;  /* 0xffffffffff0b7424 */ /* 0x000fc400078e00ff */
[----:B------:R-:W0:Y:S01]  /*4aeb0*/  @P1 S2R R4, SR_CgaCtaId ;  /* 0x0000000000041919 */ /* 0x000e220000008800 */
[----:B------:R-:W-:Y:S02]  /*4aec0*/  LEA.HI R2, R2, R3, RZ, 0x1f ;  /* 0x0000000302027211 */ /* 0x000fe400078ff8ff */
[----:B------:R-:W-:-:S04]  /*4aed0*/  @P1 MOV R3, 0x400 ;  /* 0x0000040000031802 */ /* 0x000fc80000000f00 */
[----:B0-----:R-:W-:Y:S02]  /*4aee0*/  @P1 LEA R3, R4, R3, 0x18 ;  /* 0x0000000304031211 */ /* 0x001fe400078ec0ff */
[----:B------:R-:W-:Y:S02]  /*4aef0*/  PRMT R4, RZ, 0x7610, R4 ;  /* 0x00007610ff047816 */ /* 0x000fe40000000004 */
[----:B------:R0:W-:Y:S01]  /*4af00*/  @P1 SYNCS.ARRIVE.TRANS64.A1T0 RZ, [R3+URZ+0x88], RZ ;  /* 0x000088ff03ff19a7 */ /* 0x0001e2000810003f */
[----:B------:R-:W-:Y:S02]  /*4af10*/  ISETP.GE.U32.AND P1, PT, R6, 0x7, PT ;  /* 0x000000070600780c */ /* 0x000fe40003f26070 */
[----:B0-----:R-:W-:-:S04]  /*4af20*/  SEL R3, RZ, 0x1, !P0 ;  /* 0x00000001ff037807 */ /* 0x001fc80004000000 */
[----:B------:R-:W-:Y:S02]  /*4af30*/  LOP3.LUT R0, R0, R3, RZ, 0x3c, !PT ;  /* 0x0000000300007212 */ /* 0x000fe400078e3cff */
[----:B------:R-:W-:Y:S01]  /*4af40*/  SHF.R.U32.HI R3, RZ, 0x2, R2 ;  /* 0x00000002ff037819 */ /* 0x000fe20000011602 */
[----:B------:R-:W-:-:S04]  /*4af50*/  IMAD.MOV.U32 R2, RZ, RZ, -0x1 ;  /* 0xffffffffff027424 */ /* 0x000fc800078e00ff */
[----:B------:R-:W-:Y:S01]  /*4af60*/  @P1 LOP3.LUT R0, R0, 0x1, R3, 0x78, !PT ;  /* 0x0000000100001812 */ /* 0x000fe200078e7803 */
[----:B------:R-:W-:Y:S02]  /*4af70*/  IMAD R8, R3, -0x7, R8 ;  /* 0xfffffff903087824 */ /* 0x000fe400078e0208 */
[----:B------:R-:W-:Y:S01]  /*4af80*/  IMAD.MOV.U32 R3, RZ, RZ, -0x1 ;  /* 0xffffffffff037424 */ /* 0x000fe200078e00ff */
[----:B---3--:R-:W-:-:S04]  /*4af90*/  IADD3 R15, P0, R15, UR20, RZ ;  /* 0x000000140f0f7c10 */ /* 0x008fc8000ff1e0ff */
[----:B--2---:R-:W-:Y:S01]  /*4afa0*/  IADD3.X R18, R18, UR7, RZ, P0, !PT ;  /* 0x0000000712127c10 */ /* 0x004fe200087fe4ff */
[----:B------:R0:W-:Y:S01]  /*4afb0*/  STL [R1+0xe08], R15 ;  /* 0x000e080f01007387 */ /* 0x0001e20000100800 */
[----:B------:R-:W-:-:S03]  /*4afc0*/  ISETP.GE.U32.AND P0, PT, R15, UR8, PT ;  /* 0x000000080f007c0c */ /* 0x000fc6000bf06070 */
[----:B------:R0:W-:Y:S01]  /*4afd0*/  STL [R1+0xe04], R18 ;  /* 0x000e041201007387 */ /* 0x0001e20000100800 */
[----:B------:R-:W-:-:S13]  /*4afe0*/  ISETP.GE.U32.AND.EX P0, PT, R18, UR9, PT, P0 ;  /* 0x0000000912007c0c */ /* 0x000fda000bf06100 */
[----:B0-----:R-:W-:Y:S05]  /*4aff0*/  @P0 BRA `(.L_x_1330) ;  /* 0x0000000400680947 */ /* 0x001fea0003800000 */
[----:B------:R-:W0:Y:S01]  /*4b000*/  S2UR UR8, SR_CTAID.X ;  /* 0x00000000000879c3 */ /* 0x000e220000002500 */
[----:B------:R-:W-:Y:S01]  /*4b010*/  ULDC.64 UR10, c[0x0][0x628] ;  /* 0x00018a00000a7ab9 */ /* 0x000fe20000000a00 */
[----:B------:R-:W-:Y:S01]  /*4b020*/  ULDC UR9, c[0x0][0x150] ;  /* 0x0000540000097ab9 */ /* 0x000fe20000000800 */
[----:B------:R-:W-:Y:S01]  /*4b030*/  ISETP.NE.U32.AND P0, PT, RZ, UR10, PT ;  /* 0x0000000aff007c0c */ /* 0x000fe2000bf05070 */
[----:B------:R-:W-:Y:S01]  /*4b040*/  ULDC UR12, c[0x0][0x630] ;  /* 0x00018c00000c7ab9 */ /* 0x000fe20000000800 */
[----:B------:R-:W-:Y:S01]  /*4b050*/  ULDC UR14, c[0x0][0x154] ;  /* 0x00005500000e7ab9 */ /* 0x000fe20000000800 */
[----:B------:R-:W-:Y:S01]  /*4b060*/  IMAD.MOV.U32 R3, RZ, RZ, R18 ;  /* 0x000000ffff037224 */ /* 0x000fe200078e0012 */
[----:B------:R-:W-:Y:S01]  /*4b070*/  ISETP.NE.AND.EX P0, PT, RZ, UR11, PT, P0 ;  /* 0x0000000bff007c0c */ /* 0x000fe2000bf05300 */
[----:B------:R-:W1:Y:S01]  /*4b080*/  S2UR UR13, SR_CTAID.Y ;  /* 0x00000000000d79c3 */ /* 0x000e620000002600 */
[----:B0-----:R-:W-:-:S05]  /*4b090*/  I2FP.F32.U32 R2, UR8 ;  /* 0x0000000800027c45 */ /* 0x001fca0008201000 */
[----:B------:R-:W-:Y:S01]  /*4b0a0*/  FMUL R10, R2, UR9 ;  /* 0x00000009020a7c20 */ /* 0x000fe20008400000 */
[----:B------:R-:W-:Y:S01]  /*4b0b0*/  IMAD.MOV.U32 R2, RZ, RZ, R15 ;  /* 0x000000ffff027224 */ /* 0x000fe200078e000f */
[----:B-1----:R-:W-:-:S04]  /*4b0c0*/  I2FP.F32.U32 R12, UR13 ;  /* 0x0000000d000c7c45 */ /* 0x002fc80008201000 */
[----:B------:R-:W0:Y:S01]  /*4b0d0*/  F2I.U32.TRUNC.NTZ R10, R10 ;  /* 0x0000000a000a7305 */ /* 0x000e22000020f000 */
[----:B------:R-:W-:Y:S05]  /*4b0e0*/  @!P0 BRA `(.L_x_1331) ;  /* 0x0000000000288947 */ /* 0x000fea0003800000 */
[----:B------:R-:W-:Y:S02]  /*4b0f0*/  ULDC UR9, c[0x0][0x634] ;  /* 0x00018d0000097ab9 */ /* 0x000fe40000000800 */
[----:B------:R-:W-:-:S05]  /*4b100*/  IADD3 R3, P0, R15, UR9, RZ ;  /* 0x000000090f037c10 */ /* 0x000fca000ff1e0ff */
[----:B------:R-:W-:-:S04]  /*4b110*/  IMAD.X R11, RZ, RZ, R18, P0 ;  /* 0x000000ffff0b7224 */ /* 0x000fc800000e0612 */
[----:B------:R-:W-:-:S04]  /*4b120*/  IMAD.WIDE.U32 R4, R11, UR10, RZ ;  /* 0x0000000a0b047c25 */ /* 0x000fc8000f8e00ff */
[----:B------:R-:W-:-:S04]  /*4b130*/  IMAD.WIDE.U32 R4, P0, R3, UR11, R4 ;  /* 0x0000000b03047c25 */ /* 0x000fc8000f800004 */
[----:B------:R-:W-:-:S04]  /*4b140*/  IMAD.WIDE.U32 R2, R3, UR10, RZ ;  /* 0x0000000a03027c25 */ /* 0x000fc8000f8e00ff */
[----:B------:R-:W-:Y:S01]  /*4b150*/  IMAD.MOV.U32 R2, RZ, RZ, R5 ;  /* 0x000000ffff027224 */ /* 0x000fe200078e0005 */
[----:B------:R-:W-:Y:S01]  /*4b160*/  IADD3 RZ, P1, R3, R4, RZ ;  /* 0x0000000403ff7210 */ /* 0x000fe20007f3e0ff */
[----:B------:R-:W-:-:S04]  /*4b170*/  IMAD.X R3, RZ, RZ, RZ, P0 ;  /* 0x000000ffff037224 */ /* 0x000fc800000e06ff */
[----:B------:R-:W-:-:S08]  /*4b180*/  IMAD.WIDE.U32.X R2, R11, UR11, R2, P1 ;  /* 0x0000000b0b027c25 */ /* 0x000fd000088e0402 */
.L_x_1331:
[--C-:B------:R-:W-:Y:S01]  /*4b190*/  SHF.R.U64 R11, R2, UR12, R3.reuse ;  /* 0x0000000c020b7c19 */ /* 0x100fe20008001203 */
[----:B------:R-:W-:Y:S01]  /*4b1a0*/  ULDC.64 UR10, c[0x0][0x620] ;  /* 0x00018800000a7ab9 */ /* 0x000fe20000000a00 */
[----:B------:R-:W-:Y:S01]  /*4b1b0*/  SHF.R.U32.HI R2, RZ, UR12, R3 ;  /* 0x0000000cff027c19 */ /* 0x000fe20008011603 */
[----:B------:R-:W-:Y:S01]  /*4b1c0*/  IMAD.MOV.U32 R3, RZ, RZ, R18 ;  /* 0x000000ffff037224 */ /* 0x000fe200078e0012 */
[----:B------:R-:W-:Y:S01]  /*4b1d0*/  IADD3 R13, P0, RZ, -R11, RZ ;  /* 0x8000000bff0d7210 */ /* 0x000fe20007f1e0ff */
[----:B------:R-:W-:Y:S01]  /*4b1e0*/  FMUL R4, R12, UR14 ;  /* 0x0000000e0c047c20 */ /* 0x000fe20008400000 */
[----:B------:R-:W-:Y:S01]  /*4b1f0*/  ULDC.64 UR14, c[0x0][0x640] ;  /* 0x00019000000e7ab9 */ /* 0x000fe20000000a00 */
[----:B0-----:R-:W-:Y:S02]  /*4b200*/  R2UR UR9, R10 ;  /* 0x000000000a0972ca */ /* 0x001fe400000e0000 */
[----:B------:R-:W-:Y:S01]  /*4b210*/  IMAD.X R2, RZ, RZ, ~R2, P0 ;  /* 0x000000ffff027224 */ /* 0x000fe200000e0e02 */
[----:B------:R-:W-:Y:S01]  /*4b220*/  ISETP.NE.U32.AND P0, PT, RZ, UR14, PT ;  /* 0x0000000eff007c0c */ /* 0x000fe2000bf05070 */
[----:B------:R-:W0:Y:S02]  /*4b230*/  F2I.U32.TRUNC.NTZ R4, R4 ;  /* 0x0000000400047305 */ /* 0x000e24000020f000 */
[----:B------:R-:W-:Y:S01]  /*4b240*/  IMAD R2, R2, UR10, RZ ;  /* 0x0000000a02027c24 */ /* 0x000fe2000f8e02ff */
[----:B------:R-:W-:-:S03]  /*4b250*/  ISETP.NE.AND.EX P0, PT, RZ, UR15, PT, P0 ;  /* 0x0000000fff007c0c */ /* 0x000fc6000bf05300 */
[----:B------:R-:W-:Y:S02]  /*4b260*/  IMAD R5, R13, UR11, R2 ;  /* 0x0000000b0d057c24 */ /* 0x000fe4000f8e0202 */
[----:B------:R-:W-:-:S04]  /*4b270*/  IMAD.MOV.U32 R2, RZ, RZ, R15 ;  /* 0x000000ffff027224 */ /* 0x000fc800078e000f */
[----:B------:R-:W-:Y:S01]  /*4b280*/  IMAD.WIDE.U32 R2, R13, UR10, R2 ;  /* 0x0000000a0d027c25 */ /* 0x000fe2000f8e0002 */
[----:B------:R-:W-:Y:S01]  /*4b290*/  ULDC UR10, c[0x0][0x618] ;  /* 0x00018600000a7ab9 */ /* 0x000fe20000000800 */
[----:B0-----:R-:W-:Y:S02]  /*4b2a0*/  R2UR UR11, R4 ;  /* 0x00000000040b72ca */ /* 0x001fe400000e0000 */
[----:B------:R-:W-:-:S05]  /*4b2b0*/  IMAD.IADD R3, R3, 0x1, R5 ;  /* 0x0000000103037824 */ /* 0x000fca00078e0205 */
[--C-:B------:R-:W-:Y:S02]  /*4b2c0*/  SHF.R.U64 R10, R2, UR10, R3.reuse ;  /* 0x0000000a020a7c19 */ /* 0x100fe40008001203 */
[----:B------:R-:W-:Y:S01]  /*4b2d0*/  SHF.R.U32.HI R3, RZ, UR10, R3 ;  /* 0x0000000aff037c19 */ /* 0x000fe20008011603 */
[----:B------:R-:W-:-:S03]  /*4b2e0*/  ULDC UR10, c[0x0][0x608] ;  /* 0x00018200000a7ab9 */ /* 0x000fc60000000800 */
[--C-:B------:R-:W-:Y:S02]  /*4b2f0*/  SHF.R.U64 R12, R10, UR10, R3.reuse ;  /* 0x0000000a0a0c7c19 */ /* 0x100fe40008001203 */
[----:B------:R-:W-:Y:S01]  /*4b300*/  SHF.R.U32.HI R3, RZ, UR10, R3 ;  /* 0x0000000aff037c19 */ /* 0x000fe20008011603 */
[----:B------:R-:W-:-:S03]  /*4b310*/  ULDC UR10, c[0x0][0x658] ;  /* 0x00019600000a7ab9 */ /* 0x000fc60000000800 */
[--C-:B------:R-:W-:Y:S02]  /*4b320*/  SHF.R.U64 R13, R12, UR10, R3.reuse ;  /* 0x0000000a0c0d7c19 */ /* 0x100fe40008001203 */
[----:B------:R-:W-:-:S03]  /*4b330*/  SHF.R.U32.HI R14, RZ, UR10, R3 ;  /* 0x0000000aff0e7c19 */ /* 0x000fc60008011603 */
[----:B------:R-:W-:Y:S02]  /*4b340*/  IMAD.MOV.U32 R2, RZ, RZ, R13 ;  /* 0x000000ffff027224 */ /* 0x000fe400078e000d */
[----:B------:R-:W-:Y:S01]  /*4b350*/  IMAD.MOV.U32 R3, RZ, RZ, R14 ;  /* 0x000000ffff037224 */ /* 0x000fe200078e000e */
[----:B------:R-:W-:Y:S06]  /*4b360*/  @!P0 BRA `(.L_x_1332) ;  /* 0x0000000000288947 */ /* 0x000fec0003800000 */
        /* <DEDUP_REMOVED lines=10> */
.L_x_1332:
[----:B------:R-:W-:Y:S01]  /*4b410*/  ULDC UR10, c[0x0][0x648] ;  /* 0x00019200000a7ab9 */ /* 0x000fe20000000800 */
[----:B------:R-:W-:Y:S01]  /*4b420*/  UISETP.NE.AND UP0, UPT, UR40, URZ, UPT ;  /* 0x0000003f2800728c */ /* 0x000fe2000bf05270 */
[----:B------:R-:W-:Y:S01]  /*4b430*/  SHF.R.U64 R3, R2, UR10, R3 ;  /* 0x0000000a02037c19 */ /* 0x000fe20008001203 */
[----:B------:R-:W-:Y:S01]  /*4b440*/  ULDC UR10, c[0x0][0x638] ;  /* 0x00018e00000a7ab9 */ /* 0x000fe20000000800 */
[----:B------:R-:W-:Y:S01]  /*4b450*/  UIADD3 UR11, -UR11, URZ, URZ ;  /* 0x0000003f0b0b7290 */ /* 0x000fe2000fffe13f */
[----:B------:R-:W-:Y:S02]  /*4b460*/  LOP3.LUT R12, R12, UR6, RZ, 0xc0, !PT ;  /* 0x000000060c0c7c12 */ /* 0x000fe4000f8ec0ff */
[----:B------:R-:W-:Y:S01]  /*4b470*/  IMAD.MOV R4, RZ, RZ, -R3 ;  /* 0x000000ffff047224 */ /* 0x000fe200078e0a03 */
[----:B------:R-:W-:Y:S02]  /*4b480*/  LOP3.LUT R10, R10, UR4, RZ, 0xc0, !PT ;  /* 0x000000040a0a7c12 */ /* 0x000fe4000f8ec0ff */
[----:B------:R-:W-:Y:S01]  /*4b490*/  IMAD R2, R3, UR5, R12 ;  /* 0x0000000503027c24 */ /* 0x000fe2000f8e020c */
[----:B------:R-:W-:Y:S01]  /*4b4a0*/  PLOP3.LUT P0, PT, PT, PT, UP0, 0x40, 0x0 ;  /* 0x000000000000781c */ /* 0x000fe20003f0e808 */
[----:B------:R-:W-:Y:S01]  /*4b4b0*/  IMAD R13, R4, UR10, R13 ;  /* 0x0000000a040d7c24 */ /* 0x000fe2000f8e020d */
[----:B------:R-:W-:Y:S01]  /*4b4c0*/  UIADD3 UR10, -UR9, URZ, URZ ;  /* 0x0000003f090a7290 */ /* 0x000fe2000fffe13f */
[----:B------:R-:W-:Y:S01]  /*4b4d0*/  PLOP3.LUT P1, PT, PT, PT, UP0, 0x40, 0x0 ;  /* 0x000000000000781c */ /* 0x000fe20003f2e808 */
[----:B------:R-:W-:Y:S01]  /*4b4e0*/  IMAD.MOV.U32 R4, RZ, RZ, 0x1 ;  /* 0x00000001ff047424 */ /* 0x000fe200078e00ff */
[----:B------:R-:W-:-:S02]  /*4b4f0*/  ULDC UR9, c[0x0][0x144] ;  /* 0x0000510000097ab9 */ /* 0x000fc40000000800 */
[----:B------:R-:W-:-:S03]  /*4b500*/  UIMAD UR8, UR9, UR10, UR8 ;  /* 0x0000000a090872a4 */ /* 0x000fc6000f8e0208 */
[----:B------:R-:W-:Y:S02]  /*4b510*/  ULDC UR9, c[0x0][0x148] ;  /* 0x0000520000097ab9 */ /* 0x000fe40000000800 */
[----:B------:R-:W-:-:S03]  /*4b520*/  @UP0 UIMAD UR8, UR9, UR11, UR13 ;  /* 0x0000000b090802a4 */ /* 0x000fc6000f8e020d */
[----:B------:R-:W-:Y:S02]  /*4b530*/  ULDC UR9, c[0x0][0x600] ;  /* 0x0001800000097ab9 */ /* 0x000fe40000000800 */
[----:B------:R-:W-:Y:S02]  /*4b540*/  IMAD R13, R13, UR9, R10 ;  /* 0x000000090d0d7c24 */ /* 0x000fe4000f8e020a */
[----:B------:R-:W-:Y:S01]  /*4b550*/  IMAD.U32 R3, RZ, RZ, UR8 ;  /* 0x00000008ff037e24 */ /* 0x000fe2000f8e00ff */
[----:B------:R-:W-:-:S03]  /*4b560*/  ULDC UR8, c[0x0][0x610] ;  /* 0x0001840000087ab9 */ /* 0x000fc60000000800 */
[----:B------:R-:W-:-:S05]  /*4b570*/  IMAD R2, R2, UR8, R3 ;  /* 0x0000000802027c24 */ /* 0x000fca000f8e0203 */
[----:B------:R-:W-:Y:S02]  /*4b580*/  SEL R3, R13, R2, P0 ;  /* 0x000000020d037207 */ /* 0x000fe40000000000 */
[----:B------:R-:W-:-:S07]  /*4b590*/  SEL R2, R2, R13, P1 ;  /* 0x0000000d02027207 */ /* 0x000fce0000800000 */
.L_x_1330:
[----:B------:R-:W-:Y:S05]  /*4b5a0*/  BSYNC B1 ;  /* 0x0000000000017941 */ /* 0x000fea0003800000 */
.L_x_1329:
[----:B------:R-:W-:-:S13]  /*4b5b0*/  LOP3.LUT P0, RZ, R4, 0xff, RZ, 0xc0, !PT ;  /* 0x000000ff04ff7812 */ /* 0x000fda000780c0ff */
[----:B------:R-:W-:Y:S05]  /*4b5c0*/  @P0 BRA `(.L_x_1333) ;  /* 0xfffffff4000c0947 */ /* 0x000fea000383ffff */
[----:B------:R-:W-:Y:S05]  /*4b5d0*/  BSYNC B0 ;  /* 0x0000000000007941 */ /* 0x000fea0003800000 */
.L_x_1322:
[----:B------:R-:W-:-:S03]  /*4b5e0*/  UMOV UR8, 0xffffffff ;  /* 0xffffffff00087882 */ /* 0x000fc60000000000 */
[----:B------:R-:W-:Y:S05]  /*4b5f0*/  BRA.DIV UR8, `(.L_x_1334) ;  /* 0x0000000608847947 */ /* 0x000fea000b800000 */
[----:B------:R-:W-:-:S13]  /*4b600*/  ELECT P6, URZ, PT ;  /* 0x00000000003f782f */ /* 0x000fda00038c0000 */
.L_x_1351:
[----:B------:R-:W-:Y:S04]  /*4b610*/  BSSY B0, `(.L_x_1335) ;  /* 0x0000047000007945 */ /* 0x000fe80003800000 */
[----:B------:R-:W-:Y:S05]  /*4b620*/  @!P6 BRA `(.L_x_1336) ;  /* 0x000000040014e947 */ /* 0x000fea0003800000 */
[----:B------:R-:W-:-:S04]  /*4b630*/  ULOP3.LUT UR8, UR41, 0x2, URZ, 0xfc, !UPT ;  /* 0x0000000229087892 */ /* 0x000fc8000f8efc3f */
[----:B------:R-:W-:-:S06]  /*4b640*/  UISETP.NE.AND UP0, UPT, UR8, 0x3, UPT ;  /* 0x000000030800788c */ /* 0x000fcc000bf05270 */
[----:B------:R-:W-:-:S13]  /*4b650*/  PLOP3.LUT P0, PT, PT, PT, UP0, 0x80, 0x0 ;  /* 0x000000000000781c */ /* 0x000fda0003f0f008 */
[----:B------:R-:W-:Y:S05]  /*4b660*/  @!P0 BRA `(.L_x_1337) ;  /* 0x0000000000048947 */ /* 0x000fea0003800000 */
[----:B------:R-:W-:Y:S01]  /*4b670*/  BPT.TRAP 0x1 ;  /* 0x000000040000795c */ /* 0x000fe20000300000 */
.L_x_1337:
[----:B------:R-:W0:Y:S01]  /*4b680*/  S2R R3, SR_CgaCtaId ;  /* 0x0000000000037919 */ /* 0x000e220000008800 */
[----:B------:R-:W-:-:S04]  /*4b690*/  MOV R2, 0x400 ;  /* 0x0000040000027802 */ /* 0x000fc80000000f00 */
[----:B0-----:R-:W-:Y:S02]  /*4b6a0*/  LEA R3, R3, R2, 0x18 ;  /* 0x0000000203037211 */ /* 0x001fe400078ec0ff */
[----:B------:R-:W-:-:S03]  /*4b6b0*/  SHF.L.U32 R2, R0, 0x1f, RZ ;  /* 0x0000001f00027819 */ /* 0x000fc600000006ff */
[----:B------:R-:W-:-:S04]  /*4b6c0*/  VIADD R3, R3, 0x38 ;  /* 0x0000003803037836 */ /* 0x000fc80000000000 */
[----:B------:R-:W-:-:S04]  /*4b6d0*/  IMAD R5, R8, 0x8, R3 ;  /* 0x0000000808057824 */ /* 0x000fc800078e0203 */
[----:B------:R-:W0:Y:S02]  /*4b6e0*/  SYNCS.PHASECHK.TRANS64.TRYWAIT P0, [R5+URZ], R2 ;  /* 0x00000002050075a7 */ /* 0x000e24000800017f */
[----:B0-----:R-:W-:Y:S05]  /*4b6f0*/  @!P0 BRA `(.L_x_1338) ;  /* 0x0000000400648947 */ /* 0x001fea0003800000 */
.L_x_1352:
[----:B------:R-:W-:-:S05]  /*4b700*/  VIADD R8, R8, 0x1 ;  /* 0x0000000108087836 */ /* 0x000fca0000000000 */
[----:B------:R-:W-:-:S04]  /*4b710*/  ISETP.NE.AND P0, PT, R8, 0x7, PT ;  /* 0x000000070800780c */ /* 0x000fc80003f05270 */
[----:B0-----:R-:W-:Y:S02]  /*4b720*/  SEL R5, RZ, 0x1, P0 ;  /* 0x00000001ff057807 */ /* 0x001fe40000000000 */
[----:B------:R-:W-:Y:S02]  /*4b730*/  SEL R8, R8, RZ, P0 ;  /* 0x000000ff08087207 */ /* 0x000fe40000000000 */
[----:B------:R-:W-:-:S03]  /*4b740*/  LOP3.LUT R5, R0, R5, RZ, 0x3c, !PT ;  /* 0x0000000500057212 */ /* 0x000fc600078e3cff */
[----:B------:R-:W-:Y:S01]  /*4b750*/  IMAD R7, R8, 0x8, R3 ;  /* 0x0000000808077824 */ /* 0x000fe200078e0203 */
[----:B------:R-:W-:-:S04]  /*4b760*/  SHF.L.U32 R0, R5, 0x1f, RZ ;  /* 0x0000001f05007819 */ /* 0x000fc800000006ff */
[----:B------:R-:W0:Y:S02]  /*4b770*/  SYNCS.PHASECHK.TRANS64.TRYWAIT P0, [R7+URZ], R0 ;  /* 0x00000000070075a7 */ /* 0x000e24000800017f */
[----:B0-----:R-:W-:Y:S05]  /*4b780*/  @!P0 BRA `(.L_x_1339) ;  /* 0x0000000400548947 */ /* 0x001fea0003800000 */
.L_x_1353:
[----:B0-----:R-:W-:-:S05]  /*4b790*/  VIADD R0, R8, 0x1 ;  /* 0x0000000108007836 */ /* 0x001fca0000000000 */
[----:B------:R-:W-:-:S04]  /*4b7a0*/  ISETP.NE.AND P0, PT, R0, 0x7, PT ;  /* 0x000000070000780c */ /* 0x000fc80003f05270 */
[----:B------:R-:W-:Y:S02]  /*4b7b0*/  SEL R2, RZ, 0x1, P0 ;  /* 0x00000001ff027807 */ /* 0x000fe40000000000 */
[----:B------:R-:W-:Y:S02]  /*4b7c0*/  SEL R4, R0, RZ, P0 ;  /* 0x000000ff00047207 */ /* 0x000fe40000000000 */
[----:B------:R-:W-:-:S03]  /*4b7d0*/  LOP3.LUT R5, R5, R2, RZ, 0x3c, !PT ;  /* 0x0000000205057212 */ /* 0x000fc600078e3cff */
[----:B------:R-:W-:Y:S01]  /*4b7e0*/  IMAD R7, R4, 0x8, R3 ;  /* 0x0000000804077824 */ /* 0x000fe200078e0203 */
[----:B------:R-:W-:-:S04]  /*4b7f0*/  SHF.L.U32 R0, R5, 0x1f, RZ ;  /* 0x0000001f05007819 */ /* 0x000fc800000006ff */
[----:B------:R-:W0:Y:S02]  /*4b800*/  SYNCS.PHASECHK.TRANS64.TRYWAIT P0, [R7+URZ], R0 ;  /* 0x00000000070075a7 */ /* 0x000e24000800017f */
[----:B0-----:R-:W-:Y:S05]  /*4b810*/  @!P0 BRA `(.L_x_1340) ;  /* 0x0000000400448947 */ /* 0x001fea0003800000 */
.L_x_1354:
        /* <DEDUP_REMOVED lines=9> */
.L_x_1355:
        /* <DEDUP_REMOVED lines=9> */
.L_x_1356:
        /* <DEDUP_REMOVED lines=9> */
.L_x_1357:
[----:B0-----:R-:W-:-:S05]  /*4b9d0*/  VIADD R0, R4, 0x1 ;  /* 0x0000000104007836 */ /* 0x001fca0000000000 */
[----:B------:R-:W-:-:S04]  /*4b9e0*/  ISETP.NE.AND P0, PT, R0, 0x7, PT ;  /* 0x000000070000780c */ /* 0x000fc80003f05270 */
[----:B------:R-:W-:Y:S02]  /*4b9f0*/  SEL R2, RZ, 0x1, P0 ;  /* 0x00000001ff027807 */ /* 0x000fe40000000000 */
[----:B------:R-:W-:Y:S02]  /*4ba00*/  SEL R0, R0, RZ, P0 ;  /* 0x000000ff00007207 */ /* 0x000fe40000000000 */
[----:B------:R-:W-:-:S03]  /*4ba10*/  LOP3.LUT R2, R5, R2, RZ, 0x3c, !PT ;  /* 0x0000000205027212 */ /* 0x000fc600078e3cff */
[----:B------:R-:W-:Y:S01]  /*4ba20*/  IMAD R3, R0, 0x8, R3 ;  /* 0x0000000800037824 */ /* 0x000fe200078e0203 */
[----:B------:R-:W-:-:S07]  /*4ba30*/  SHF.L.U32 R0, R2, 0x1f, RZ ;  /* 0x0000001f02007819 */ /* 0x000fce00000006ff */
.L_x_1344:
[----:B0-----:R0:W1:Y:S02]  /*4ba40*/  SYNCS.PHASECHK.TRANS64.TRYWAIT P0, [R3+URZ], R0 ;  /* 0x00000000030075a7 */ /* 0x001064000800017f */
[----:B-1----:R-:W-:Y:S05]  /*4ba50*/  @!P0 NANOSLEEP.SYNCS 0x989680 ;  /* 0x009896800000895d */ /* 0x002fea0003900000 */
[----:B------:R-:W1:Y:S02]  /*4ba60*/  @!P0 SYNCS.PHASECHK.TRANS64 P0, [R3+URZ], R0 ;  /* 0x00000000030085a7 */ /* 0x000e64000800007f */
[----:B-1----:R-:W-:Y:S05]  /*4ba70*/  @!P0 BRA `(.L_x_1344) ;  /* 0xfffffffc00f08947 */ /* 0x002fea000383ffff */
.L_x_1336:
[----:B------:R-:W-:Y:S05]  /*4ba80*/  BSYNC B0 ;  /* 0x0000000000007941 */ /* 0x000fea0003800000 */
.L_x_1335:
[----:B------:R-:W-:Y:S05]  /*4ba90*/  EXIT ;  /* 0x000000000000794d */ /* 0x000fea0003800000 */
.L_x_21:
[----:B--2---:R2:W3:Y:S02]  /*4baa0*/  SYNCS.PHASECHK.TRANS64.TRYWAIT P1, [R4+URZ], R3 ;  /* 0x00000003040075a7 */ /* 0x0044e4000802017f */
[----:B---3--:R-:W-:Y:S05]  /*4bab0*/  @!P1 NANOSLEEP.SYNCS 0x989680 ;  /* 0x009896800000995d */ /* 0x008fea0003900000 */
[----:B------:R-:W3:Y:S02]  /*4bac0*/  @!P1 SYNCS.PHASECHK.TRANS64 P1, [R4+URZ], R3 ;  /* 0x00000003040095a7 */ /* 0x000ee4000802007f */
[----:B---3--:R-:W-:Y:S05]  /*4bad0*/  @!P1 BRA `(.L_x_21) ;  /* 0xfffffffc00f09947 */ /* 0x008fea000383ffff */
[----:B------:R-:W-:Y:S05]  /*4bae0*/  BRA `(.L_x_20) ;  /* 0xfffffb5c002c7947 */ /* 0x000fea000383ffff */
.L_x_26:
[----:B-1----:R1:W2:Y:S02]  /*4baf0*/  SYNCS.PHASECHK.TRANS64.TRYWAIT P1, [R6+URZ], R7 ;  /* 0x00000007060075a7 */ /* 0x0022a4000802017f */
[----:B--2---:R-:W-:Y:S05]  /*4bb00*/  @!P1 NANOSLEEP.SYNCS 0x989680 ;  /* 0x009896800000995d */ /* 0x004fea0003900000 */
[----:B------:R-:W2:Y:S02]  /*4bb10*/  @!P1 SYNCS.PHASECHK.TRANS64 P1, [R6+URZ], R7 ;  /* 0x00000007060095a7 */ /* 0x000ea4000802007f */
[----:B--2---:R-:W-:Y:S05]  /*4bb20*/  @!P1 BRA `(.L_x_26) ;  /* 0xfffffffc00f09947 */ /* 0x004fea000383ffff */
[----:B------:R-:W-:Y:S05]  /*4bb30*/  BRA `(.L_x_25) ;  /* 0xfffffb80001c7947 */ /* 0x000fea000383ffff */
.L_x_1323:
[----:B------:R-:W-:Y:S01]  /*4bb40*/  BSSY B1, `(.L_x_1345) ;  /* 0x0000006000017945 */ /* 0x000fe20003800000 */
[----:B------:R-:W-:-:S07]  /*4bb50*/  IMAD.MOV.U32 R15, RZ, RZ, -0x1 ;  /* 0xffffffffff0f7424 */ /* 0x000fce00078e00ff */
[----:B------:R-:W-:Y:S05]  /*4bb60*/  WARPSYNC.COLLECTIVE R15, `(.L_x_1346) ;  /* 0x000000000f0c7348 */ /* 0x000fea0003c00000 */
[----:B------:R-:W-:Y:S02]  /*4bb70*/  ELECT P6, UR62, PT ;  /* 0x00000000003e782f */ /* 0x000fe400038c0000 */
[----:B------:R-:W-:Y:S01]  /*4bb80*/  MOV R14, UR62 ;  /* 0x0000003e000e7c02 */ /* 0x000fe20008000f00 */
[----:B------:R-:W-:Y:S10]  /*4bb90*/  ENDCOLLECTIVE ;  /* 0x000000000000791b */ /* 0x000ff40003800000 */
.L_x_1346:
[----:B------:R-:W-:Y:S05]  /*4bba0*/  BSYNC B1 ;  /* 0x0000000000017941 */ /* 0x000fea0003800000 */
.L_x_1345:
[----:B------:R-:W-:Y:S05]  /*4bbb0*/  BRA `(.L_x_1347) ;  /* 0xffffffec009c7947 */ /* 0x000fea000383ffff */
.L_x_1326:
[----:B0-----:R0:W1:Y:S02]  /*4bbc0*/  SYNCS.PHASECHK.TRANS64.TRYWAIT P0, [R15+URZ+0x38], R12 ;  /* 0x0000380c0f0075a7 */ /* 0x001064000800017f */
[----:B-1----:R-:W-:Y:S05]  /*4bbd0*/  @!P0 NANOSLEEP.SYNCS 0x989680 ;  /* 0x009896800000895d */ /* 0x002fea0003900000 */
[----:B------:R-:W1:Y:S02]  /*4bbe0*/  @!P0 SYNCS.PHASECHK.TRANS64 P0, [R15+URZ+0x38], R12 ;  /* 0x0000380c0f0085a7 */ /* 0x000e64000800007f */
[----:B-1----:R-:W-:Y:S05]  /*4bbf0*/  @!P0 BRA `(.L_x_1326) ;  /* 0xfffffffc00f08947 */ /* 0x002fea000383ffff */
[----:B------:R-:W-:Y:S05]  /*4bc00*/  BRA `(.L_x_1348) ;  /* 0xffffffec00cc7947 */ /* 0x000fea000383ffff */
.L_x_1334:
[----:B------:R-:W-:Y:S01]  /*4bc10*/  BSSY B0, `(.L_x_1349) ;  /* 0x0000006000007945 */ /* 0x000fe20003800000 */
[----:B------:R-:W-:-:S07]  /*4bc20*/  IMAD.MOV.U32 R15, RZ, RZ, -0x1 ;  /* 0xffffffffff0f7424 */ /* 0x000fce00078e00ff */
[----:B------:R-:W-:Y:S05]  /*4bc30*/  WARPSYNC.COLLECTIVE R15, `(.L_x_1350) ;  /* 0x000000000f0c7348 */ /* 0x000fea0003c00000 */
[----:B------:R-:W-:Y:S02]  /*4bc40*/  ELECT P6, UR62, PT ;  /* 0x00000000003e782f */ /* 0x000fe400038c0000 */
[----:B------:R-:W-:Y:S01]  /*4bc50*/  MOV R14, UR62 ;  /* 0x0000003e000e7c02 */ /* 0x000fe20008000f00 */
[----:B------:R-:W-:Y:S10]  /*4bc60*/  ENDCOLLECTIVE ;  /* 0x000000000000791b */ /* 0x000ff40003800000 */
.L_x_1350:
[----:B------:R-:W-:Y:S05]  /*4bc70*/  BSYNC B0 ;  /* 0x0000000000007941 */ /* 0x000fea0003800000 */
.L_x_1349:
[----:B------:R-:W-:Y:S05]  /*4bc80*/  BRA `(.L_x_1351) ;  /* 0xfffffff800607947 */ /* 0x000fea000383ffff */
.L_x_1338:
[----:B0-----:R0:W1:Y:S02]  /*4bc90*/  SYNCS.PHASECHK.TRANS64.TRYWAIT P0, [R5+URZ], R2 ;  /* 0x00000002050075a7 */ /* 0x001064000800017f */
[----:B-1----:R-:W-:Y:S05]  /*4bca0*/  @!P0 NANOSLEEP.SYNCS 0x989680 ;  /* 0x009896800000895d */ /* 0x002fea0003900000 */
[----:B------:R-:W1:Y:S02]  /*4bcb0*/  @!P0 SYNCS.PHASECHK.TRANS64 P0, [R5+URZ], R2 ;  /* 0x00000002050085a7 */ /* 0x000e64000800007f */
[----:B-1----:R-:W-:Y:S05]  /*4bcc0*/  @!P0 BRA `(.L_x_1338) ;  /* 0xfffffffc00f08947 */ /* 0x002fea000383ffff */
[----:B------:R-:W-:Y:S05]  /*4bcd0*/  BRA `(.L_x_1352) ;  /* 0xfffffff800887947 */ /* 0x000fea000383ffff */
.L_x_1339:
[----:B0-----:R0:W1:Y:S02]  /*4bce0*/  SYNCS.PHASECHK.TRANS64.TRYWAIT P0, [R7+URZ], R0 ;  /* 0x00000000070075a7 */ /* 0x001064000800017f */
[----:B-1----:R-:W-:Y:S05]  /*4bcf0*/  @!P0 NANOSLEEP.SYNCS 0x989680 ;  /* 0x009896800000895d */ /* 0x002fea0003900000 */
[----:B------:R-:W1:Y:S02]  /*4bd00*/  @!P0 SYNCS.PHASECHK.TRANS64 P0, [R7+URZ], R0 ;  /* 0x00000000070085a7 */ /* 0x000e64000800007f */
[----:B-1----:R-:W-:Y:S05]  /*4bd10*/  @!P0 BRA `(.L_x_1339) ;  /* 0xfffffffc00f08947 */ /* 0x002fea000383ffff */
[----:B------:R-:W-:Y:S05]  /*4bd20*/  BRA `(.L_x_1353) ;  /* 0xfffffff800987947 */ /* 0x000fea000383ffff */
.L_x_1340:
[----:B0-----:R0:W1:Y:S02]  /*4bd30*/  SYNCS.PHASECHK.TRANS64.TRYWAIT P0, [R7+URZ], R0 ;  /* 0x00000000070075a7 */ /* 0x001064000800017f */
[----:B-1----:R-:W-:Y:S05]  /*4bd40*/  @!P0 NANOSLEEP.SYNCS 0x989680 ;  /* 0x009896800000895d */ /* 0x002fea0003900000 */
[----:B------:R-:W1:Y:S02]  /*4bd50*/  @!P0 SYNCS.PHASECHK.TRANS64 P0, [R7+URZ], R0 ;  /* 0x00000000070085a7 */ /* 0x000e64000800007f */
[----:B-1----:R-:W-:Y:S05]  /*4bd60*/  @!P0 BRA `(.L_x_1340) ;  /* 0xfffffffc00f08947 */ /* 0x002fea000383ffff */
[----:B------:R-:W-:Y:S05]  /*4bd70*/  BRA `(.L_x_1354) ;  /* 0xfffffff800a87947 */ /* 0x000fea000383ffff */
.L_x_1341:
[----:B0-----:R0:W1:Y:S02]  /*4bd80*/  SYNCS.PHASECHK.TRANS64.TRYWAIT P0, [R7+URZ], R0 ;  /* 0x00000000070075a7 */ /* 0x001064000800017f */
[----:B-1----:R-:W-:Y:S05]  /*4bd90*/  @!P0 NANOSLEEP.SYNCS 0x989680 ;  /* 0x009896800000895d */ /* 0x002fea0003900000 */
[----:B------:R-:W1:Y:S02]  /*4bda0*/  @!P0 SYNCS.PHASECHK.TRANS64 P0, [R7+URZ], R0 ;  /* 0x00000000070085a7 */ /* 0x000e64000800007f */
[----:B-1----:R-:W-:Y:S05]  /*4bdb0*/  @!P0 BRA `(.L_x_1341) ;  /* 0xfffffffc00f08947 */ /* 0x002fea000383ffff */
[----:B------:R-:W-:Y:S05]  /*4bdc0*/  BRA `(.L_x_1355) ;  /* 0xfffffff800b87947 */ /* 0x000fea000383ffff */
.L_x_1342:
[----:B0-----:R0:W1:Y:S02]  /*4bdd0*/  SYNCS.PHASECHK.TRANS64.TRYWAIT P0, [R7+URZ], R0 ;  /* 0x00000000070075a7 */ /* 0x001064000800017f */
[----:B-1----:R-:W-:Y:S05]  /*4bde0*/  @!P0 NANOSLEEP.SYNCS 0x989680 ;  /* 0x009896800000895d */ /* 0x002fea0003900000 */
[----:B------:R-:W1:Y:S02]  /*4bdf0*/  @!P0 SYNCS.PHASECHK.TRANS64 P0, [R7+URZ], R0 ;  /* 0x00000000070085a7 */ /* 0x000e64000800007f */
[----:B-1----:R-:W-:Y:S05]  /*4be00*/  @!P0 BRA `(.L_x_1342) ;  /* 0xfffffffc00f08947 */ /* 0x002fea000383ffff */
[----:B------:R-:W-:Y:S05]  /*4be10*/  BRA `(.L_x_1356) ;  /* 0xfffffff800c87947 */ /* 0x000fea000383ffff */
.L_x_1343:
[----:B0-----:R0:W1:Y:S02]  /*4be20*/  SYNCS.PHASECHK.TRANS64.TRYWAIT P0, [R7+URZ], R0 ;  /* 0x00000000070075a7 */ /* 0x001064000800017f */
[----:B-1----:R-:W-:Y:S05]  /*4be30*/  @!P0 NANOSLEEP.SYNCS 0x989680 ;  /* 0x009896800000895d */ /* 0x002fea0003900000 */
[----:B------:R-:W1:Y:S02]  /*4be40*/  @!P0 SYNCS.PHASECHK.TRANS64 P0, [R7+URZ], R0 ;  /* 0x00000000070085a7 */ /* 0x000e64000800007f */
[----:B-1----:R-:W-:Y:S05]  /*4be50*/  @!P0 BRA `(.L_x_1343) ;  /* 0xfffffffc00f08947 */ /* 0x002fea000383ffff */
[----:B------:R-:W-:Y:S05]  /*4be60*/  BRA `(.L_x_1357) ;  /* 0xfffffff800d87947 */ /* 0x000fea000383ffff */
.L_x_1358:
[----:B------:R-:W-:-:S00]  /*4be70*/  BRA `(.L_x_1358) ;  /* 0xfffffffc00fc7947 */ /* 0x000fc0000383ffff */
[----:B------:R-:W-:-:S00]  /*4be80*/  NOP ;  /* 0x0000000000007918 */ /* 0x000fc00000000000 */
[----:B------:R-:W-:-:S00]  /*4be90*/  NOP ;  /* 0x0000000000007918 */ /* 0x000fc00000000000 */
[----:B------:R-:W-:-:S00]  /*4bea0*/  NOP ;  /* 0x0000000000007918 */ /* 0x000fc00000000000 */
[----:B------:R-:W-:-:S00]  /*4beb0*/  NOP ;  /* 0x0000000000007918 */ /* 0x000fc00000000000 */
[----:B------:R-:W-:-:S00]  /*4bec0*/  NOP ;  /* 0x0000000000007918 */ /* 0x000fc00000000000 */
[----:B------:R-:W-:-:S00]  /*4bed0*/  NOP ;  /* 0x0000000000007918 */ /* 0x000fc00000000000 */
[----:B------:R-:W-:-:S00]  /*4bee0*/  NOP ;  /* 0x0000000000007918 */ /* 0x000fc00000000000 */
[----:B------:R-:W-:-:S00]  /*4bef0*/  NOP ;  /* 0x0000000000007918 */ /* 0x000fc00000000000 */
.L_x_1359:


//--------------------- .nv.global.init           --------------------------
	.section	.nv.global.init,"aw",@progbits
.nv.global.init:
	.type		$str$22,@object
	.size		$str$22,($str$23 - $str$22)
$str$22:
        /*0000*/ 	.byte	0x6b, 0x5f, 0x74, 0x69, 0x6c, 0x65, 0x5f, 0x63, 0x6f, 0x75, 0x6e, 0x74, 0x20, 0x3e, 0x3d, 0x20
        /*0010*/ 	.byte	0x31, 0x00
	.type		$str$23,@object
	.size		$str$23,(__unnamed_1 - $str$23)
$str$23:
        /*0012*/ 	.byte	0x2f, 0x74, 0x6d, 0x70, 0x2f, 0x63, 0x75, 0x74, 0x6c, 0x61, 0x73, 0x73, 0x5f, 0x73, 0x77, 0x65
        /*0022*/ 	.byte	0x65, 0x70, 0x5f, 0x73, 0x72, 0x63, 0x2f, 0x69, 0x6e, 0x63, 0x6c, 0x75, 0x64, 0x65, 0x2f, 0x63
        /*0032*/ 	.byte	0x75, 0x74, 0x6c, 0x61, 0x73, 0x73, 0x2f, 0x67, 0x65, 0x6d, 0x6d, 0x2f, 0x63, 0x6f, 0x6c, 0x6c
        /*0042*/ 	.byte	0x65, 0x63, 0x74, 0x69, 0x76, 0x65, 0x2f, 0x73, 0x6d, 0x39, 0x30, 0x5f, 0x6d, 0x6d, 0x61, 0x5f
        /*0052*/ 	.byte	0x74, 0x6d, 0x61, 0x5f, 0x67, 0x6d, 0x6d, 0x61, 0x5f, 0x73, 0x73, 0x5f, 0x77, 0x61, 0x72, 0x70
        /*0062*/ 	.byte	0x73, 0x70, 0x65, 0x63, 0x69, 0x61, 0x6c, 0x69, 0x7a, 0x65, 0x64, 0x2e, 0x68, 0x70, 0x70, 0x00
	.type		__unnamed_1,@object
	.size		__unnamed_1,(.L_0 - __unnamed_1)
__unnamed_1:
        /* <DEDUP_REMOVED lines=173> */
        /*0b42*/ 	.byte	0x75, 0x74, 0x65, 0x3a, 0x3a, 0x69, 0x64, 0x65, 0x6e, 0x74, 0x69, 0x74, 0x79, 0x5d, 0x00
.L_0:


//--------------------- .nv.shared._ZN7cutlass13device_kernelINS_4gemm6kernel13GemmUniversalIN4cute5tupleIJiiiiEEENS1_10collective13CollectiveMmaINS1_34MainloopSm90TmaGmmaWarpSpecializedILi7ENS5_IJNS4_1CILi2EEENSA_ILi1EEESC_EEENS1_35KernelTmaWarpSpecializedCooperativeEEENS5_IJNSA_ILi512EEESG_NSA_ILi32EEEEEEaNS5_IJlSC_lEEEaSJ_NS4_8TiledMMAINS4_8MMA_AtomIJNS4_4SM904GMMA27MMA_64x256x32_S32S8S8_SS_TNEEEENS4_6LayoutISD_NS5_IJSC_NSA_ILi0EEESR_EEEEENS5_IJNS4_10UnderscoreESU_SU_EEEEENS4_13SM90_TMA_LOADENS4_14ComposedLayoutINS4_7SwizzleILi1ELi4ELi3EEENS4_18smem_ptr_flag_bitsILi8EEENSQ_INS5_IJNSA_ILi8EEESH_EEENS5_IJSH_SC_EEEEEEEvNS4_8identityENS4_23SM90_TMA_LOAD_MULTICASTES17_vS18_EENS_8epilogue10collective6detail29Sm90TmaWarpSpecializedAdapterINS1C_15DefaultEpilogueIaSJ_SJ_NS1B_6thread17LinearCombinationIaLi1EiiLNS1G_9ScaleType4KindE0ELNS_15FloatRoundStyleE2EaEENS1_15EpilogueDefaultEEEEEvvEEEEvNT_6ParamsE --------------------------
	.section	.nv.shared._ZN7cutlass13device_kernelINS_4gemm6kernel13GemmUniversalIN4cute5tupleIJiiiiEEENS1_10collective13CollectiveMmaINS1_34MainloopSm90TmaGmmaWarpSpecializedILi7ENS5_IJNS4_1CILi2EEENSA_ILi1EEESC_EEENS1_35KernelTmaWarpSpecializedCooperativeEEENS5_IJNSA_ILi512EEESG_NSA_ILi32EEEEEEaNS5_IJlSC_lEEEaSJ_NS4_8TiledMMAINS4_8MMA_AtomIJNS4_4SM904GMMA27MMA_64x256x32_S32S8S8_SS_TNEEEENS4_6LayoutISD_NS5_IJSC_NSA_ILi0EEESR_EEEEENS5_IJNS4_10UnderscoreESU_SU_EEEEENS4_13SM90_TMA_LOADENS4_14ComposedLayoutINS4_7SwizzleILi1ELi4ELi3EEENS4_18smem_ptr_flag_bitsILi8EEENSQ_INS5_IJNSA_ILi8EEESH_EEENS5_IJSH_SC_EEEEEEEvNS4_8identityENS4_23SM90_TMA_LOAD_MULTICASTES17_vS18_EENS_8epilogue10collective6detail29Sm90TmaWarpSpecializedAdapterINS1C_15DefaultEpilogueIaSJ_SJ_NS1B_6thread17LinearCombinationIaLi1EiiLNS1G_9ScaleType4KindE0ELNS_15FloatRoundStyleE2EaEENS1_15EpilogueDefaultEEEEEvvEEEEvNT_6ParamsE,"aw",@nobits
	.sectionflags	@""
	.align	16
	.zero		1024


//--------------------- .nv.shared.reserved.0     --------------------------
	.section	.nv.shared.reserved.0,"aw",@nobits
	.weak		__nv_reservedSMEM_offset_0_alias
	.size		__nv_reservedSMEM_offset_0_alias, 0, 0
	.other		__nv_reservedSMEM_offset_0_alias,@"STO_CUDA_RESERVED_SHARED STV_DEFAULT"
__nv_reservedSMEM_offset_0_alias:
	.zero		0


//--------------------- .nv.global                --------------------------
	.section	.nv.global,"aw",@nobits
.nv.global:
	.type		_ZN40_INTERNAL_78dacffa_4_k_cu_e3010cf8_106994cute1_E,@object
	.size		_ZN40_INTERNAL_78dacffa_4_k_cu_e3010cf8_106994cute1_E,(_ZN40_INTERNAL_78dacffa_4_k_cu_e3010cf8_106994cuda3std3__45__cpo6cbeginE - _ZN40_INTERNAL_78dacffa_4_k_cu_e3010cf8_106994cute1_E)
_ZN40_INTERNAL_78dacffa_4_k_cu_e3010cf8_106994cute1_E:
	.zero		1
	.type		_ZN40_INTERNAL_78dacffa_4_k_cu_e3010cf8_106994cuda3std3__45__cpo6cbeginE,@object
	.size		_ZN40_INTERNAL_78dacffa_4_k_cu_e3010cf8_106994cuda3std3__45__cpo6cbeginE,(_ZN40_INTERNAL_78dacffa_4_k_cu_e3010cf8_106994cuda3std3__48in_placeE - _ZN40_INTERNAL_78dacffa_4_k_cu_e3010cf8_106994cuda3std3__45__cpo6cbeginE)
_ZN40_INTERNAL_78dacffa_4_k_cu_e3010cf8_106994cuda3std3__45__cpo6cbeginE:
	.zero		1
	.type		_ZN40_INTERNAL_78dacffa_4_k_cu_e3010cf8_106994cuda3std3__48in_placeE,@object
	.size		_ZN40_INTERNAL_78dacffa_4_k_cu_e3010cf8_106994cuda3std3__48in_placeE,(_ZN40_INTERNAL_78dacffa_4_k_cu_e3010cf8_106994cuda3std6ranges3__45__cpo9iter_moveE - _ZN40_INTERNAL_78dacffa_4_k_cu_e3010cf8_106994cuda3std3__48in_placeE)
_ZN40_INTERNAL_78dacffa_4_k_cu_e3010cf8_106994cuda3std3__48in_placeE:
	.zero		1
	.type		_ZN40_INTERNAL_78dacffa_4_k_cu_e3010cf8_106994cuda3std6ranges3__45__cpo9iter_moveE,@object
	.size		_ZN40_INTERNAL_78dacffa_4_k_cu_e3010cf8_106994cuda3std6ranges3__45__cpo9iter_moveE,(_ZN40_INTERNAL_78dacffa_4_k_cu_e3010cf8_106994cuda3std3__45__cpo5beginE - _ZN40_INTERNAL_78dacffa_4_k_cu_e3010cf8_106994cuda3std6ranges3__45__cpo9iter_moveE)
_ZN40_INTERNAL_78dacffa_4_k_cu_e3010cf8_106994cuda3std6ranges3__45__cpo9iter_moveE:
	.zero		1
	.type		_ZN40_INTERNAL_78dacffa_4_k_cu_e3010cf8_106994cuda3std3__45__cpo5beginE,@object
	.size		_ZN40_INTERNAL_78dacffa_4_k_cu_e3010cf8_106994cuda3std3__45__cpo5beginE,(_ZN40_INTERNAL_78dacffa_4_k_cu_e3010cf8_106994cuda3std3__442_GLOBAL__N__78dacffa_4_k_cu_e3010cf8_106996ignoreE - _ZN40_INTERNAL_78dacffa_4_k_cu_e3010cf8_106994cuda3std3__45__cpo5beginE)
_ZN40_INTERNAL_78dacffa_4_k_cu_e3010cf8_106994cuda3std3__45__cpo5beginE:
	.zero		1
	.type		_ZN40_INTERNAL_78dacffa_4_k_cu_e3010cf8_106994cuda3std3__442_GLOBAL__N__78dacffa_4_k_cu_e3010cf8_106996ignoreE,@object
	.size		_ZN40_INTERNAL_78dacffa_4_k_cu_e3010cf8_106994cuda3std3__442_GLOBAL__N__78dacffa_4_k_cu_e3010cf8_106996ignoreE,(_ZN40_INTERNAL_78dacffa_4_k_cu_e3010cf8_106994cute7productE - _ZN40_INTERNAL_78dacffa_4_k_cu_e3010cf8_106994cuda3std3__442_GLOBAL__N__78dacffa_4_k_cu_e3010cf8_106996ignoreE)
_ZN40_INTERNAL_78dacffa_4_k_cu_e3010cf8_106994cuda3std3__442_GLOBAL__N__78dacffa_4_k_cu_e3010cf8_106996ignoreE:
	.zero		1
	.type		_ZN40_INTERNAL_78dacffa_4_k_cu_e3010cf8_106994cute7productE,@object
	.size		_ZN40_INTERNAL_78dacffa_4_k_cu_e3010cf8_106994cute7productE,(_ZN40_INTERNAL_78dacffa_4_k_cu_e3010cf8_106994cuda3std3__45__cpo3endE - _ZN40_INTERNAL_78dacffa_4_k_cu_e3010cf8_106994cute7productE)
_ZN40_INTERNAL_78dacffa_4_k_cu_e3010cf8_106994cute7productE:
	.zero		1
	.type		_ZN40_INTERNAL_78dacffa_4_k_cu_e3010cf8_106994cuda3std3__45__cpo3endE,@object
	.size		_ZN40_INTERNAL_78dacffa_4_k_cu_e3010cf8_106994cuda3std3__45__cpo3endE,(_ZN40_INTERNAL_78dacffa_4_k_cu_e3010cf8_106994cuda3std3__419piecewise_constructE - _ZN40_INTERNAL_78dacffa_4_k_cu_e3010cf8_106994cuda3std3__45__cpo3endE)
_ZN40_INTERNAL_78dacffa_4_k_cu_e3010cf8_106994cuda3std3__45__cpo3endE:
	.zero		1
	.type		_ZN40_INTERNAL_78dacffa_4_k_cu_e3010cf8_106994cuda3std3__419piecewise_constructE,@object
	.size		_ZN40_INTERNAL_78dacffa_4_k_cu_e3010cf8_106994cuda3std3__419piecewise_constructE,(_ZN40_INTERNAL_78dacffa_4_k_cu_e3010cf8_106994cuda3std3__45__cpo4cendE - _ZN40_INTERNAL_78dacffa_4_k_cu_e3010cf8_106994cuda3std3__419piecewise_constructE)
_ZN40_INTERNAL_78dacffa_4_k_cu_e3010cf8_106994cuda3std3__419piecewise_constructE:
	.zero		1
	.type		_ZN40_INTERNAL_78dacffa_4_k_cu_e3010cf8_106994cuda3std3__45__cpo4cendE,@object
	.size		_ZN40_INTERNAL_78dacffa_4_k_cu_e3010cf8_106994cuda3std3__45__cpo4cendE,(_ZN40_INTERNAL_78dacffa_4_k_cu_e3010cf8_106994cuda3std6ranges3__45__cpo4swapE - _ZN40_INTERNAL_78dacffa_4_k_cu_e3010cf8_106994cuda3std3__45__cpo4cendE)
_ZN40_INTERNAL_78dacffa_4_k_cu_e3010cf8_106994cuda3std3__45__cpo4cendE:
	.zero		1
	.type		_ZN40_INTERNAL_78dacffa_4_k_cu_e3010cf8_106994cuda3std6ranges3__45__cpo4swapE,@object
	.size		_ZN40_INTERNAL_78dacffa_4_k_cu_e3010cf8_106994cuda3std6ranges3__45__cpo4swapE,(.L_8 - _ZN40_INTERNAL_78dacffa_4_k_cu_e3010cf8_106994cuda3std6ranges3__45__cpo4swapE)
_ZN40_INTERNAL_78dacffa_4_k_cu_e3010cf8_106994cuda3std6ranges3__45__cpo4swapE:
	.zero		1
.L_8:


//--------------------- .nv.constant0._ZN7cutlass13device_kernelINS_4gemm6kernel13GemmUniversalIN4cute5tupleIJiiiiEEENS1_10collective13CollectiveMmaINS1_34MainloopSm90TmaGmmaWarpSpecializedILi7ENS5_IJNS4_1CILi2EEENSA_ILi1EEESC_EEENS1_35KernelTmaWarpSpecializedCooperativeEEENS5_IJNSA_ILi512EEESG_NSA_ILi32EEEEEEaNS5_IJlSC_lEEEaSJ_NS4_8TiledMMAINS4_8MMA_AtomIJNS4_4SM904GMMA27MMA_64x256x32_S32S8S8_SS_TNEEEENS4_6LayoutISD_NS5_IJSC_NSA_ILi0EEESR_EEEEENS5_IJNS4_10UnderscoreESU_SU_EEEEENS4_13SM90_TMA_LOADENS4_14ComposedLayoutINS4_7SwizzleILi1ELi4ELi3EEENS4_18smem_ptr_flag_bitsILi8EEENSQ_INS5_IJNSA_ILi8EEESH_EEENS5_IJSH_SC_EEEEEEEvNS4_8identityENS4_23SM90_TMA_LOAD_MULTICASTES17_vS18_EENS_8epilogue10collective6detail29Sm90TmaWarpSpecializedAdapterINS1C_15DefaultEpilogueIaSJ_SJ_NS1B_6thread17LinearCombinationIaLi1EiiLNS1G_9ScaleType4KindE0ELNS_15FloatRoundStyleE2EaEENS1_15EpilogueDefaultEEEEEvvEEEEvNT_6ParamsE --------------------------
	.section	.nv.constant0._ZN7cutlass13device_kernelINS_4gemm6kernel13GemmUniversalIN4cute5tupleIJiiiiEEENS1_10collective13CollectiveMmaINS1_34MainloopSm90TmaGmmaWarpSpecializedILi7ENS5_IJNS4_1CILi2EEENSA_ILi1EEESC_EEENS1_35KernelTmaWarpSpecializedCooperativeEEENS5_IJNSA_ILi512EEESG_NSA_ILi32EEEEEEaNS5_IJlSC_lEEEaSJ_NS4_8TiledMMAINS4_8MMA_AtomIJNS4_4SM904GMMA27MMA_64x256x32_S32S8S8_SS_TNEEEENS4_6LayoutISD_NS5_IJSC_NSA_ILi0EEESR_EEEEENS5_IJNS4_10UnderscoreESU_SU_EEEEENS4_13SM90_TMA_LOADENS4_14ComposedLayoutINS4_7SwizzleILi1ELi4ELi3EEENS4_18smem_ptr_flag_bitsILi8EEENSQ_INS5_IJNSA_ILi8EEESH_EEENS5_IJSH_SC_EEEEEEEvNS4_8identityENS4_23SM90_TMA_LOAD_MULTICASTES17_vS18_EENS_8epilogue10collective6detail29Sm90TmaWarpSpecializedAdapterINS1C_15DefaultEpilogueIaSJ_SJ_NS1B_6thread17LinearCombinationIaLi1EiiLNS1G_9ScaleType4KindE0ELNS_15FloatRoundStyleE2EaEENS1_15EpilogueDefaultEEEEEvvEEEEvNT_6ParamsE,"a",@progbits
	.sectionflags	@""
	.align	4
.nv.constant0._ZN7cutlass13device_kernelINS_4gemm6kernel13GemmUniversalIN4cute5tupleIJiiiiEEENS1_10collective13CollectiveMmaINS1_34MainloopSm90TmaGmmaWarpSpecializedILi7ENS5_IJNS4_1CILi2EEENSA_ILi1EEESC_EEENS1_35KernelTmaWarpSpecializedCooperativeEEENS5_IJNSA_ILi512EEESG_NSA_ILi32EEEEEEaNS5_IJlSC_lEEEaSJ_NS4_8TiledMMAINS4_8MMA_AtomIJNS4_4SM904GMMA27MMA_64x256x32_S32S8S8_SS_TNEEEENS4_6LayoutISD_NS5_IJSC_NSA_ILi0EEESR_EEEEENS5_IJNS4_10UnderscoreESU_SU_EEEEENS4_13SM90_TMA_LOADENS4_14ComposedLayoutINS4_7SwizzleILi1ELi4ELi3EEENS4_18smem_ptr_flag_bitsILi8EEENSQ_INS5_IJNSA_ILi8EEESH_EEENS5_IJSH_SC_EEEEEEEvNS4_8identityENS4_23SM90_TMA_LOAD_MULTICASTES17_vS18_EENS_8epilogue10collective6detail29Sm90TmaWarpSpecializedAdapterINS1C_15DefaultEpilogueIaSJ_SJ_NS1B_6thread17LinearCombinationIaLi1EiiLNS1G_9ScaleType4KindE0ELNS_15FloatRoundStyleE2EaEENS1_15EpilogueDefaultEEEEEvvEEEEvNT_6ParamsE:
	.zero		1664


//--------------------- SYMBOLS --------------------------

	.type		.nv.reservedSmem.offset0,@object
	.size		.nv.reservedSmem.offset0,0x4
	.type		__assertfail,@function
